//
// Generated by NVIDIA NVVM Compiler
//
// Compiler Build ID: CL-36424714
// Cuda compilation tools, release 13.0, V13.0.88
// Based on NVVM 20.0.0
//

.version 9.0
.target sm_100
.address_size 64

	// .globl	_Z11proc_1_globPiii
// _ZZ11proc_1_globPiiiE6k_k_sm has been demoted
// _ZZ11proc_2_globPiiiiE6k_k_sm has been demoted
// _ZZ11proc_2_globPiiiiE2sm has been demoted
// _ZZ11proc_3_globPiiiiiE6i_k_sm has been demoted
// _ZZ11proc_3_globPiiiiiE6k_j_sm has been demoted

.visible .entry _Z11proc_1_globPiii(
	.param .u64 .ptr .align 1 _Z11proc_1_globPiii_param_0,
	.param .u32 _Z11proc_1_globPiii_param_1,
	.param .u32 _Z11proc_1_globPiii_param_2
)
{
	.reg .b32 	%r<3390>;
	.reg .b64 	%rd<9>;
	// demoted variable
	.shared .align 4 .b8 _ZZ11proc_1_globPiiiE6k_k_sm[24336];
	ld.param.u64 	%rd1, [_Z11proc_1_globPiii_param_0];
	ld.param.u32 	%r1, [_Z11proc_1_globPiii_param_1];
	ld.param.u32 	%r2, [_Z11proc_1_globPiii_param_2];
	cvta.to.global.u64 	%rd2, %rd1;
	mov.u32 	%r3, %tid.y;
	mov.u32 	%r4, %tid.x;
	mul.lo.s32 	%r5, %r1, 78;
	add.s32 	%r6, %r5, %r4;
	add.s32 	%r7, %r3, %r5;
	mad.lo.s32 	%r8, %r7, %r2, %r6;
	mov.u32 	%r9, _ZZ11proc_1_globPiiiE6k_k_sm;
	mad.lo.s32 	%r10, %r3, 312, %r9;
	mul.wide.s32 	%rd3, %r8, 4;
	add.s64 	%rd4, %rd2, %rd3;
	ld.global.u32 	%r11, [%rd4];
	shl.b32 	%r12, %r4, 2;
	add.s32 	%r13, %r10, %r12;
	st.shared.u32 	[%r13], %r11;
	ld.global.u32 	%r14, [%rd4+104];
	st.shared.u32 	[%r13+104], %r14;
	ld.global.u32 	%r15, [%rd4+208];
	st.shared.u32 	[%r13+208], %r15;
	add.s32 	%r16, %r7, 26;
	mad.lo.s32 	%r17, %r16, %r2, %r6;
	mul.wide.s32 	%rd5, %r17, 4;
	add.s64 	%rd6, %rd2, %rd5;
	ld.global.u32 	%r18, [%rd6];
	st.shared.u32 	[%r13+8112], %r18;
	ld.global.u32 	%r19, [%rd6+104];
	st.shared.u32 	[%r13+8216], %r19;
	ld.global.u32 	%r20, [%rd6+208];
	st.shared.u32 	[%r13+8320], %r20;
	add.s32 	%r21, %r7, 52;
	mad.lo.s32 	%r22, %r21, %r2, %r6;
	mul.wide.s32 	%rd7, %r22, 4;
	add.s64 	%rd8, %rd2, %rd7;
	ld.global.u32 	%r23, [%rd8];
	st.shared.u32 	[%r13+16224], %r23;
	ld.global.u32 	%r24, [%rd8+104];
	st.shared.u32 	[%r13+16328], %r24;
	ld.global.u32 	%r25, [%rd8+208];
	st.shared.u32 	[%r13+16432], %r25;
	bar.sync 	0;
	ld.shared.u32 	%r26, [%r13];
	ld.shared.u32 	%r27, [%r10];
	add.s32 	%r28, %r9, %r12;
	ld.shared.u32 	%r29, [%r28];
	add.s32 	%r30, %r29, %r27;
	min.s32 	%r31, %r26, %r30;
	st.shared.u32 	[%r13], %r31;
	ld.shared.u32 	%r32, [%r13+104];
	ld.shared.u32 	%r33, [%r10];
	ld.shared.u32 	%r34, [%r28+104];
	add.s32 	%r35, %r34, %r33;
	min.s32 	%r36, %r32, %r35;
	st.shared.u32 	[%r13+104], %r36;
	ld.shared.u32 	%r37, [%r13+208];
	ld.shared.u32 	%r38, [%r28+208];
	add.s32 	%r39, %r38, %r33;
	min.s32 	%r40, %r37, %r39;
	st.shared.u32 	[%r13+208], %r40;
	ld.shared.u32 	%r41, [%r13+8112];
	ld.shared.u32 	%r42, [%r10+8112];
	ld.shared.u32 	%r43, [%r28];
	add.s32 	%r44, %r43, %r42;
	min.s32 	%r45, %r41, %r44;
	st.shared.u32 	[%r13+8112], %r45;
	ld.shared.u32 	%r46, [%r13+8216];
	ld.shared.u32 	%r47, [%r10+8112];
	ld.shared.u32 	%r48, [%r28+104];
	add.s32 	%r49, %r48, %r47;
	min.s32 	%r50, %r46, %r49;
	st.shared.u32 	[%r13+8216], %r50;
	ld.shared.u32 	%r51, [%r13+8320];
	ld.shared.u32 	%r52, [%r28+208];
	add.s32 	%r53, %r52, %r47;
	min.s32 	%r54, %r51, %r53;
	st.shared.u32 	[%r13+8320], %r54;
	ld.shared.u32 	%r55, [%r13+16224];
	ld.shared.u32 	%r56, [%r10+16224];
	add.s32 	%r57, %r43, %r56;
	min.s32 	%r58, %r55, %r57;
	st.shared.u32 	[%r13+16224], %r58;
	ld.shared.u32 	%r59, [%r13+16328];
	ld.shared.u32 	%r60, [%r10+16224];
	add.s32 	%r61, %r48, %r60;
	min.s32 	%r62, %r59, %r61;
	st.shared.u32 	[%r13+16328], %r62;
	ld.shared.u32 	%r63, [%r13+16432];
	add.s32 	%r64, %r52, %r60;
	min.s32 	%r65, %r63, %r64;
	st.shared.u32 	[%r13+16432], %r65;
	bar.sync 	0;
	ld.shared.u32 	%r66, [%r13];
	ld.shared.u32 	%r67, [%r10+4];
	ld.shared.u32 	%r68, [%r28+312];
	add.s32 	%r69, %r68, %r67;
	min.s32 	%r70, %r66, %r69;
	st.shared.u32 	[%r13], %r70;
	ld.shared.u32 	%r71, [%r13+104];
	ld.shared.u32 	%r72, [%r10+4];
	ld.shared.u32 	%r73, [%r28+416];
	add.s32 	%r74, %r73, %r72;
	min.s32 	%r75, %r71, %r74;
	st.shared.u32 	[%r13+104], %r75;
	ld.shared.u32 	%r76, [%r13+208];
	ld.shared.u32 	%r77, [%r28+520];
	add.s32 	%r78, %r77, %r72;
	min.s32 	%r79, %r76, %r78;
	st.shared.u32 	[%r13+208], %r79;
	ld.shared.u32 	%r80, [%r13+8112];
	ld.shared.u32 	%r81, [%r10+8116];
	ld.shared.u32 	%r82, [%r28+312];
	add.s32 	%r83, %r82, %r81;
	min.s32 	%r84, %r80, %r83;
	st.shared.u32 	[%r13+8112], %r84;
	ld.shared.u32 	%r85, [%r13+8216];
	ld.shared.u32 	%r86, [%r10+8116];
	ld.shared.u32 	%r87, [%r28+416];
	add.s32 	%r88, %r87, %r86;
	min.s32 	%r89, %r85, %r88;
	st.shared.u32 	[%r13+8216], %r89;
	ld.shared.u32 	%r90, [%r13+8320];
	ld.shared.u32 	%r91, [%r28+520];
	add.s32 	%r92, %r91, %r86;
	min.s32 	%r93, %r90, %r92;
	st.shared.u32 	[%r13+8320], %r93;
	ld.shared.u32 	%r94, [%r13+16224];
	ld.shared.u32 	%r95, [%r10+16228];
	add.s32 	%r96, %r82, %r95;
	min.s32 	%r97, %r94, %r96;
	st.shared.u32 	[%r13+16224], %r97;
	ld.shared.u32 	%r98, [%r13+16328];
	ld.shared.u32 	%r99, [%r10+16228];
	add.s32 	%r100, %r87, %r99;
	min.s32 	%r101, %r98, %r100;
	st.shared.u32 	[%r13+16328], %r101;
	ld.shared.u32 	%r102, [%r13+16432];
	add.s32 	%r103, %r91, %r99;
	min.s32 	%r104, %r102, %r103;
	st.shared.u32 	[%r13+16432], %r104;
	bar.sync 	0;
	ld.shared.u32 	%r105, [%r13];
	ld.shared.u32 	%r106, [%r10+8];
	ld.shared.u32 	%r107, [%r28+624];
	add.s32 	%r108, %r107, %r106;
	min.s32 	%r109, %r105, %r108;
	st.shared.u32 	[%r13], %r109;
	ld.shared.u32 	%r110, [%r13+104];
	ld.shared.u32 	%r111, [%r10+8];
	ld.shared.u32 	%r112, [%r28+728];
	add.s32 	%r113, %r112, %r111;
	min.s32 	%r114, %r110, %r113;
	st.shared.u32 	[%r13+104], %r114;
	ld.shared.u32 	%r115, [%r13+208];
	ld.shared.u32 	%r116, [%r28+832];
	add.s32 	%r117, %r116, %r111;
	min.s32 	%r118, %r115, %r117;
	st.shared.u32 	[%r13+208], %r118;
	ld.shared.u32 	%r119, [%r13+8112];
	ld.shared.u32 	%r120, [%r10+8120];
	ld.shared.u32 	%r121, [%r28+624];
	add.s32 	%r122, %r121, %r120;
	min.s32 	%r123, %r119, %r122;
	st.shared.u32 	[%r13+8112], %r123;
	ld.shared.u32 	%r124, [%r13+8216];
	ld.shared.u32 	%r125, [%r10+8120];
	ld.shared.u32 	%r126, [%r28+728];
	add.s32 	%r127, %r126, %r125;
	min.s32 	%r128, %r124, %r127;
	st.shared.u32 	[%r13+8216], %r128;
	ld.shared.u32 	%r129, [%r13+8320];
	ld.shared.u32 	%r130, [%r28+832];
	add.s32 	%r131, %r130, %r125;
	min.s32 	%r132, %r129, %r131;
	st.shared.u32 	[%r13+8320], %r132;
	ld.shared.u32 	%r133, [%r13+16224];
	ld.shared.u32 	%r134, [%r10+16232];
	add.s32 	%r135, %r121, %r134;
	min.s32 	%r136, %r133, %r135;
	st.shared.u32 	[%r13+16224], %r136;
	ld.shared.u32 	%r137, [%r13+16328];
	ld.shared.u32 	%r138, [%r10+16232];
	add.s32 	%r139, %r126, %r138;
	min.s32 	%r140, %r137, %r139;
	st.shared.u32 	[%r13+16328], %r140;
	ld.shared.u32 	%r141, [%r13+16432];
	add.s32 	%r142, %r130, %r138;
	min.s32 	%r143, %r141, %r142;
	st.shared.u32 	[%r13+16432], %r143;
	bar.sync 	0;
	ld.shared.u32 	%r144, [%r13];
	ld.shared.u32 	%r145, [%r10+12];
	ld.shared.u32 	%r146, [%r28+936];
	add.s32 	%r147, %r146, %r145;
	min.s32 	%r148, %r144, %r147;
	st.shared.u32 	[%r13], %r148;
	ld.shared.u32 	%r149, [%r13+104];
	ld.shared.u32 	%r150, [%r10+12];
	ld.shared.u32 	%r151, [%r28+1040];
	add.s32 	%r152, %r151, %r150;
	min.s32 	%r153, %r149, %r152;
	st.shared.u32 	[%r13+104], %r153;
	ld.shared.u32 	%r154, [%r13+208];
	ld.shared.u32 	%r155, [%r28+1144];
	add.s32 	%r156, %r155, %r150;
	min.s32 	%r157, %r154, %r156;
	st.shared.u32 	[%r13+208], %r157;
	ld.shared.u32 	%r158, [%r13+8112];
	ld.shared.u32 	%r159, [%r10+8124];
	ld.shared.u32 	%r160, [%r28+936];
	add.s32 	%r161, %r160, %r159;
	min.s32 	%r162, %r158, %r161;
	st.shared.u32 	[%r13+8112], %r162;
	ld.shared.u32 	%r163, [%r13+8216];
	ld.shared.u32 	%r164, [%r10+8124];
	ld.shared.u32 	%r165, [%r28+1040];
	add.s32 	%r166, %r165, %r164;
	min.s32 	%r167, %r163, %r166;
	st.shared.u32 	[%r13+8216], %r167;
	ld.shared.u32 	%r168, [%r13+8320];
	ld.shared.u32 	%r169, [%r28+1144];
	add.s32 	%r170, %r169, %r164;
	min.s32 	%r171, %r168, %r170;
	st.shared.u32 	[%r13+8320], %r171;
	ld.shared.u32 	%r172, [%r13+16224];
	ld.shared.u32 	%r173, [%r10+16236];
	add.s32 	%r174, %r160, %r173;
	min.s32 	%r175, %r172, %r174;
	st.shared.u32 	[%r13+16224], %r175;
	ld.shared.u32 	%r176, [%r13+16328];
	ld.shared.u32 	%r177, [%r10+16236];
	add.s32 	%r178, %r165, %r177;
	min.s32 	%r179, %r176, %r178;
	st.shared.u32 	[%r13+16328], %r179;
	ld.shared.u32 	%r180, [%r13+16432];
	add.s32 	%r181, %r169, %r177;
	min.s32 	%r182, %r180, %r181;
	st.shared.u32 	[%r13+16432], %r182;
	bar.sync 	0;
	ld.shared.u32 	%r183, [%r13];
	ld.shared.u32 	%r184, [%r10+16];
	ld.shared.u32 	%r185, [%r28+1248];
	add.s32 	%r186, %r185, %r184;
	min.s32 	%r187, %r183, %r186;
	st.shared.u32 	[%r13], %r187;
	ld.shared.u32 	%r188, [%r13+104];
	ld.shared.u32 	%r189, [%r10+16];
	ld.shared.u32 	%r190, [%r28+1352];
	add.s32 	%r191, %r190, %r189;
	min.s32 	%r192, %r188, %r191;
	st.shared.u32 	[%r13+104], %r192;
	ld.shared.u32 	%r193, [%r13+208];
	ld.shared.u32 	%r194, [%r28+1456];
	add.s32 	%r195, %r194, %r189;
	min.s32 	%r196, %r193, %r195;
	st.shared.u32 	[%r13+208], %r196;
	ld.shared.u32 	%r197, [%r13+8112];
	ld.shared.u32 	%r198, [%r10+8128];
	ld.shared.u32 	%r199, [%r28+1248];
	add.s32 	%r200, %r199, %r198;
	min.s32 	%r201, %r197, %r200;
	st.shared.u32 	[%r13+8112], %r201;
	ld.shared.u32 	%r202, [%r13+8216];
	ld.shared.u32 	%r203, [%r10+8128];
	ld.shared.u32 	%r204, [%r28+1352];
	add.s32 	%r205, %r204, %r203;
	min.s32 	%r206, %r202, %r205;
	st.shared.u32 	[%r13+8216], %r206;
	ld.shared.u32 	%r207, [%r13+8320];
	ld.shared.u32 	%r208, [%r28+1456];
	add.s32 	%r209, %r208, %r203;
	min.s32 	%r210, %r207, %r209;
	st.shared.u32 	[%r13+8320], %r210;
	ld.shared.u32 	%r211, [%r13+16224];
	ld.shared.u32 	%r212, [%r10+16240];
	add.s32 	%r213, %r199, %r212;
	min.s32 	%r214, %r211, %r213;
	st.shared.u32 	[%r13+16224], %r214;
	ld.shared.u32 	%r215, [%r13+16328];
	ld.shared.u32 	%r216, [%r10+16240];
	add.s32 	%r217, %r204, %r216;
	min.s32 	%r218, %r215, %r217;
	st.shared.u32 	[%r13+16328], %r218;
	ld.shared.u32 	%r219, [%r13+16432];
	add.s32 	%r220, %r208, %r216;
	min.s32 	%r221, %r219, %r220;
	st.shared.u32 	[%r13+16432], %r221;
	bar.sync 	0;
	ld.shared.u32 	%r222, [%r13];
	ld.shared.u32 	%r223, [%r10+20];
	ld.shared.u32 	%r224, [%r28+1560];
	add.s32 	%r225, %r224, %r223;
	min.s32 	%r226, %r222, %r225;
	st.shared.u32 	[%r13], %r226;
	ld.shared.u32 	%r227, [%r13+104];
	ld.shared.u32 	%r228, [%r10+20];
	ld.shared.u32 	%r229, [%r28+1664];
	add.s32 	%r230, %r229, %r228;
	min.s32 	%r231, %r227, %r230;
	st.shared.u32 	[%r13+104], %r231;
	ld.shared.u32 	%r232, [%r13+208];
	ld.shared.u32 	%r233, [%r28+1768];
	add.s32 	%r234, %r233, %r228;
	min.s32 	%r235, %r232, %r234;
	st.shared.u32 	[%r13+208], %r235;
	ld.shared.u32 	%r236, [%r13+8112];
	ld.shared.u32 	%r237, [%r10+8132];
	ld.shared.u32 	%r238, [%r28+1560];
	add.s32 	%r239, %r238, %r237;
	min.s32 	%r240, %r236, %r239;
	st.shared.u32 	[%r13+8112], %r240;
	ld.shared.u32 	%r241, [%r13+8216];
	ld.shared.u32 	%r242, [%r10+8132];
	ld.shared.u32 	%r243, [%r28+1664];
	add.s32 	%r244, %r243, %r242;
	min.s32 	%r245, %r241, %r244;
	st.shared.u32 	[%r13+8216], %r245;
	ld.shared.u32 	%r246, [%r13+8320];
	ld.shared.u32 	%r247, [%r28+1768];
	add.s32 	%r248, %r247, %r242;
	min.s32 	%r249, %r246, %r248;
	st.shared.u32 	[%r13+8320], %r249;
	ld.shared.u32 	%r250, [%r13+16224];
	ld.shared.u32 	%r251, [%r10+16244];
	add.s32 	%r252, %r238, %r251;
	min.s32 	%r253, %r250, %r252;
	st.shared.u32 	[%r13+16224], %r253;
	ld.shared.u32 	%r254, [%r13+16328];
	ld.shared.u32 	%r255, [%r10+16244];
	add.s32 	%r256, %r243, %r255;
	min.s32 	%r257, %r254, %r256;
	st.shared.u32 	[%r13+16328], %r257;
	ld.shared.u32 	%r258, [%r13+16432];
	add.s32 	%r259, %r247, %r255;
	min.s32 	%r260, %r258, %r259;
	st.shared.u32 	[%r13+16432], %r260;
	bar.sync 	0;
	ld.shared.u32 	%r261, [%r13];
	ld.shared.u32 	%r262, [%r10+24];
	ld.shared.u32 	%r263, [%r28+1872];
	add.s32 	%r264, %r263, %r262;
	min.s32 	%r265, %r261, %r264;
	st.shared.u32 	[%r13], %r265;
	ld.shared.u32 	%r266, [%r13+104];
	ld.shared.u32 	%r267, [%r10+24];
	ld.shared.u32 	%r268, [%r28+1976];
	add.s32 	%r269, %r268, %r267;
	min.s32 	%r270, %r266, %r269;
	st.shared.u32 	[%r13+104], %r270;
	ld.shared.u32 	%r271, [%r13+208];
	ld.shared.u32 	%r272, [%r28+2080];
	add.s32 	%r273, %r272, %r267;
	min.s32 	%r274, %r271, %r273;
	st.shared.u32 	[%r13+208], %r274;
	ld.shared.u32 	%r275, [%r13+8112];
	ld.shared.u32 	%r276, [%r10+8136];
	ld.shared.u32 	%r277, [%r28+1872];
	add.s32 	%r278, %r277, %r276;
	min.s32 	%r279, %r275, %r278;
	st.shared.u32 	[%r13+8112], %r279;
	ld.shared.u32 	%r280, [%r13+8216];
	ld.shared.u32 	%r281, [%r10+8136];
	ld.shared.u32 	%r282, [%r28+1976];
	add.s32 	%r283, %r282, %r281;
	min.s32 	%r284, %r280, %r283;
	st.shared.u32 	[%r13+8216], %r284;
	ld.shared.u32 	%r285, [%r13+8320];
	ld.shared.u32 	%r286, [%r28+2080];
	add.s32 	%r287, %r286, %r281;
	min.s32 	%r288, %r285, %r287;
	st.shared.u32 	[%r13+8320], %r288;
	ld.shared.u32 	%r289, [%r13+16224];
	ld.shared.u32 	%r290, [%r10+16248];
	add.s32 	%r291, %r277, %r290;
	min.s32 	%r292, %r289, %r291;
	st.shared.u32 	[%r13+16224], %r292;
	ld.shared.u32 	%r293, [%r13+16328];
	ld.shared.u32 	%r294, [%r10+16248];
	add.s32 	%r295, %r282, %r294;
	min.s32 	%r296, %r293, %r295;
	st.shared.u32 	[%r13+16328], %r296;
	ld.shared.u32 	%r297, [%r13+16432];
	add.s32 	%r298, %r286, %r294;
	min.s32 	%r299, %r297, %r298;
	st.shared.u32 	[%r13+16432], %r299;
	bar.sync 	0;
	ld.shared.u32 	%r300, [%r13];
	ld.shared.u32 	%r301, [%r10+28];
	ld.shared.u32 	%r302, [%r28+2184];
	add.s32 	%r303, %r302, %r301;
	min.s32 	%r304, %r300, %r303;
	st.shared.u32 	[%r13], %r304;
	ld.shared.u32 	%r305, [%r13+104];
	ld.shared.u32 	%r306, [%r10+28];
	ld.shared.u32 	%r307, [%r28+2288];
	add.s32 	%r308, %r307, %r306;
	min.s32 	%r309, %r305, %r308;
	st.shared.u32 	[%r13+104], %r309;
	ld.shared.u32 	%r310, [%r13+208];
	ld.shared.u32 	%r311, [%r28+2392];
	add.s32 	%r312, %r311, %r306;
	min.s32 	%r313, %r310, %r312;
	st.shared.u32 	[%r13+208], %r313;
	ld.shared.u32 	%r314, [%r13+8112];
	ld.shared.u32 	%r315, [%r10+8140];
	ld.shared.u32 	%r316, [%r28+2184];
	add.s32 	%r317, %r316, %r315;
	min.s32 	%r318, %r314, %r317;
	st.shared.u32 	[%r13+8112], %r318;
	ld.shared.u32 	%r319, [%r13+8216];
	ld.shared.u32 	%r320, [%r10+8140];
	ld.shared.u32 	%r321, [%r28+2288];
	add.s32 	%r322, %r321, %r320;
	min.s32 	%r323, %r319, %r322;
	st.shared.u32 	[%r13+8216], %r323;
	ld.shared.u32 	%r324, [%r13+8320];
	ld.shared.u32 	%r325, [%r28+2392];
	add.s32 	%r326, %r325, %r320;
	min.s32 	%r327, %r324, %r326;
	st.shared.u32 	[%r13+8320], %r327;
	ld.shared.u32 	%r328, [%r13+16224];
	ld.shared.u32 	%r329, [%r10+16252];
	add.s32 	%r330, %r316, %r329;
	min.s32 	%r331, %r328, %r330;
	st.shared.u32 	[%r13+16224], %r331;
	ld.shared.u32 	%r332, [%r13+16328];
	ld.shared.u32 	%r333, [%r10+16252];
	add.s32 	%r334, %r321, %r333;
	min.s32 	%r335, %r332, %r334;
	st.shared.u32 	[%r13+16328], %r335;
	ld.shared.u32 	%r336, [%r13+16432];
	add.s32 	%r337, %r325, %r333;
	min.s32 	%r338, %r336, %r337;
	st.shared.u32 	[%r13+16432], %r338;
	bar.sync 	0;
	ld.shared.u32 	%r339, [%r13];
	ld.shared.u32 	%r340, [%r10+32];
	ld.shared.u32 	%r341, [%r28+2496];
	add.s32 	%r342, %r341, %r340;
	min.s32 	%r343, %r339, %r342;
	st.shared.u32 	[%r13], %r343;
	ld.shared.u32 	%r344, [%r13+104];
	ld.shared.u32 	%r345, [%r10+32];
	ld.shared.u32 	%r346, [%r28+2600];
	add.s32 	%r347, %r346, %r345;
	min.s32 	%r348, %r344, %r347;
	st.shared.u32 	[%r13+104], %r348;
	ld.shared.u32 	%r349, [%r13+208];
	ld.shared.u32 	%r350, [%r28+2704];
	add.s32 	%r351, %r350, %r345;
	min.s32 	%r352, %r349, %r351;
	st.shared.u32 	[%r13+208], %r352;
	ld.shared.u32 	%r353, [%r13+8112];
	ld.shared.u32 	%r354, [%r10+8144];
	ld.shared.u32 	%r355, [%r28+2496];
	add.s32 	%r356, %r355, %r354;
	min.s32 	%r357, %r353, %r356;
	st.shared.u32 	[%r13+8112], %r357;
	ld.shared.u32 	%r358, [%r13+8216];
	ld.shared.u32 	%r359, [%r10+8144];
	ld.shared.u32 	%r360, [%r28+2600];
	add.s32 	%r361, %r360, %r359;
	min.s32 	%r362, %r358, %r361;
	st.shared.u32 	[%r13+8216], %r362;
	ld.shared.u32 	%r363, [%r13+8320];
	ld.shared.u32 	%r364, [%r28+2704];
	add.s32 	%r365, %r364, %r359;
	min.s32 	%r366, %r363, %r365;
	st.shared.u32 	[%r13+8320], %r366;
	ld.shared.u32 	%r367, [%r13+16224];
	ld.shared.u32 	%r368, [%r10+16256];
	add.s32 	%r369, %r355, %r368;
	min.s32 	%r370, %r367, %r369;
	st.shared.u32 	[%r13+16224], %r370;
	ld.shared.u32 	%r371, [%r13+16328];
	ld.shared.u32 	%r372, [%r10+16256];
	add.s32 	%r373, %r360, %r372;
	min.s32 	%r374, %r371, %r373;
	st.shared.u32 	[%r13+16328], %r374;
	ld.shared.u32 	%r375, [%r13+16432];
	add.s32 	%r376, %r364, %r372;
	min.s32 	%r377, %r375, %r376;
	st.shared.u32 	[%r13+16432], %r377;
	bar.sync 	0;
	ld.shared.u32 	%r378, [%r13];
	ld.shared.u32 	%r379, [%r10+36];
	ld.shared.u32 	%r380, [%r28+2808];
	add.s32 	%r381, %r380, %r379;
	min.s32 	%r382, %r378, %r381;
	st.shared.u32 	[%r13], %r382;
	ld.shared.u32 	%r383, [%r13+104];
	ld.shared.u32 	%r384, [%r10+36];
	ld.shared.u32 	%r385, [%r28+2912];
	add.s32 	%r386, %r385, %r384;
	min.s32 	%r387, %r383, %r386;
	st.shared.u32 	[%r13+104], %r387;
	ld.shared.u32 	%r388, [%r13+208];
	ld.shared.u32 	%r389, [%r28+3016];
	add.s32 	%r390, %r389, %r384;
	min.s32 	%r391, %r388, %r390;
	st.shared.u32 	[%r13+208], %r391;
	ld.shared.u32 	%r392, [%r13+8112];
	ld.shared.u32 	%r393, [%r10+8148];
	ld.shared.u32 	%r394, [%r28+2808];
	add.s32 	%r395, %r394, %r393;
	min.s32 	%r396, %r392, %r395;
	st.shared.u32 	[%r13+8112], %r396;
	ld.shared.u32 	%r397, [%r13+8216];
	ld.shared.u32 	%r398, [%r10+8148];
	ld.shared.u32 	%r399, [%r28+2912];
	add.s32 	%r400, %r399, %r398;
	min.s32 	%r401, %r397, %r400;
	st.shared.u32 	[%r13+8216], %r401;
	ld.shared.u32 	%r402, [%r13+8320];
	ld.shared.u32 	%r403, [%r28+3016];
	add.s32 	%r404, %r403, %r398;
	min.s32 	%r405, %r402, %r404;
	st.shared.u32 	[%r13+8320], %r405;
	ld.shared.u32 	%r406, [%r13+16224];
	ld.shared.u32 	%r407, [%r10+16260];
	add.s32 	%r408, %r394, %r407;
	min.s32 	%r409, %r406, %r408;
	st.shared.u32 	[%r13+16224], %r409;
	ld.shared.u32 	%r410, [%r13+16328];
	ld.shared.u32 	%r411, [%r10+16260];
	add.s32 	%r412, %r399, %r411;
	min.s32 	%r413, %r410, %r412;
	st.shared.u32 	[%r13+16328], %r413;
	ld.shared.u32 	%r414, [%r13+16432];
	add.s32 	%r415, %r403, %r411;
	min.s32 	%r416, %r414, %r415;
	st.shared.u32 	[%r13+16432], %r416;
	bar.sync 	0;
	ld.shared.u32 	%r417, [%r13];
	ld.shared.u32 	%r418, [%r10+40];
	ld.shared.u32 	%r419, [%r28+3120];
	add.s32 	%r420, %r419, %r418;
	min.s32 	%r421, %r417, %r420;
	st.shared.u32 	[%r13], %r421;
	ld.shared.u32 	%r422, [%r13+104];
	ld.shared.u32 	%r423, [%r10+40];
	ld.shared.u32 	%r424, [%r28+3224];
	add.s32 	%r425, %r424, %r423;
	min.s32 	%r426, %r422, %r425;
	st.shared.u32 	[%r13+104], %r426;
	ld.shared.u32 	%r427, [%r13+208];
	ld.shared.u32 	%r428, [%r28+3328];
	add.s32 	%r429, %r428, %r423;
	min.s32 	%r430, %r427, %r429;
	st.shared.u32 	[%r13+208], %r430;
	ld.shared.u32 	%r431, [%r13+8112];
	ld.shared.u32 	%r432, [%r10+8152];
	ld.shared.u32 	%r433, [%r28+3120];
	add.s32 	%r434, %r433, %r432;
	min.s32 	%r435, %r431, %r434;
	st.shared.u32 	[%r13+8112], %r435;
	ld.shared.u32 	%r436, [%r13+8216];
	ld.shared.u32 	%r437, [%r10+8152];
	ld.shared.u32 	%r438, [%r28+3224];
	add.s32 	%r439, %r438, %r437;
	min.s32 	%r440, %r436, %r439;
	st.shared.u32 	[%r13+8216], %r440;
	ld.shared.u32 	%r441, [%r13+8320];
	ld.shared.u32 	%r442, [%r28+3328];
	add.s32 	%r443, %r442, %r437;
	min.s32 	%r444, %r441, %r443;
	st.shared.u32 	[%r13+8320], %r444;
	ld.shared.u32 	%r445, [%r13+16224];
	ld.shared.u32 	%r446, [%r10+16264];
	add.s32 	%r447, %r433, %r446;
	min.s32 	%r448, %r445, %r447;
	st.shared.u32 	[%r13+16224], %r448;
	ld.shared.u32 	%r449, [%r13+16328];
	ld.shared.u32 	%r450, [%r10+16264];
	add.s32 	%r451, %r438, %r450;
	min.s32 	%r452, %r449, %r451;
	st.shared.u32 	[%r13+16328], %r452;
	ld.shared.u32 	%r453, [%r13+16432];
	add.s32 	%r454, %r442, %r450;
	min.s32 	%r455, %r453, %r454;
	st.shared.u32 	[%r13+16432], %r455;
	bar.sync 	0;
	ld.shared.u32 	%r456, [%r13];
	ld.shared.u32 	%r457, [%r10+44];
	ld.shared.u32 	%r458, [%r28+3432];
	add.s32 	%r459, %r458, %r457;
	min.s32 	%r460, %r456, %r459;
	st.shared.u32 	[%r13], %r460;
	ld.shared.u32 	%r461, [%r13+104];
	ld.shared.u32 	%r462, [%r10+44];
	ld.shared.u32 	%r463, [%r28+3536];
	add.s32 	%r464, %r463, %r462;
	min.s32 	%r465, %r461, %r464;
	st.shared.u32 	[%r13+104], %r465;
	ld.shared.u32 	%r466, [%r13+208];
	ld.shared.u32 	%r467, [%r28+3640];
	add.s32 	%r468, %r467, %r462;
	min.s32 	%r469, %r466, %r468;
	st.shared.u32 	[%r13+208], %r469;
	ld.shared.u32 	%r470, [%r13+8112];
	ld.shared.u32 	%r471, [%r10+8156];
	ld.shared.u32 	%r472, [%r28+3432];
	add.s32 	%r473, %r472, %r471;
	min.s32 	%r474, %r470, %r473;
	st.shared.u32 	[%r13+8112], %r474;
	ld.shared.u32 	%r475, [%r13+8216];
	ld.shared.u32 	%r476, [%r10+8156];
	ld.shared.u32 	%r477, [%r28+3536];
	add.s32 	%r478, %r477, %r476;
	min.s32 	%r479, %r475, %r478;
	st.shared.u32 	[%r13+8216], %r479;
	ld.shared.u32 	%r480, [%r13+8320];
	ld.shared.u32 	%r481, [%r28+3640];
	add.s32 	%r482, %r481, %r476;
	min.s32 	%r483, %r480, %r482;
	st.shared.u32 	[%r13+8320], %r483;
	ld.shared.u32 	%r484, [%r13+16224];
	ld.shared.u32 	%r485, [%r10+16268];
	add.s32 	%r486, %r472, %r485;
	min.s32 	%r487, %r484, %r486;
	st.shared.u32 	[%r13+16224], %r487;
	ld.shared.u32 	%r488, [%r13+16328];
	ld.shared.u32 	%r489, [%r10+16268];
	add.s32 	%r490, %r477, %r489;
	min.s32 	%r491, %r488, %r490;
	st.shared.u32 	[%r13+16328], %r491;
	ld.shared.u32 	%r492, [%r13+16432];
	add.s32 	%r493, %r481, %r489;
	min.s32 	%r494, %r492, %r493;
	st.shared.u32 	[%r13+16432], %r494;
	bar.sync 	0;
	ld.shared.u32 	%r495, [%r13];
	ld.shared.u32 	%r496, [%r10+48];
	ld.shared.u32 	%r497, [%r28+3744];
	add.s32 	%r498, %r497, %r496;
	min.s32 	%r499, %r495, %r498;
	st.shared.u32 	[%r13], %r499;
	ld.shared.u32 	%r500, [%r13+104];
	ld.shared.u32 	%r501, [%r10+48];
	ld.shared.u32 	%r502, [%r28+3848];
	add.s32 	%r503, %r502, %r501;
	min.s32 	%r504, %r500, %r503;
	st.shared.u32 	[%r13+104], %r504;
	ld.shared.u32 	%r505, [%r13+208];
	ld.shared.u32 	%r506, [%r28+3952];
	add.s32 	%r507, %r506, %r501;
	min.s32 	%r508, %r505, %r507;
	st.shared.u32 	[%r13+208], %r508;
	ld.shared.u32 	%r509, [%r13+8112];
	ld.shared.u32 	%r510, [%r10+8160];
	ld.shared.u32 	%r511, [%r28+3744];
	add.s32 	%r512, %r511, %r510;
	min.s32 	%r513, %r509, %r512;
	st.shared.u32 	[%r13+8112], %r513;
	ld.shared.u32 	%r514, [%r13+8216];
	ld.shared.u32 	%r515, [%r10+8160];
	ld.shared.u32 	%r516, [%r28+3848];
	add.s32 	%r517, %r516, %r515;
	min.s32 	%r518, %r514, %r517;
	st.shared.u32 	[%r13+8216], %r518;
	ld.shared.u32 	%r519, [%r13+8320];
	ld.shared.u32 	%r520, [%r28+3952];
	add.s32 	%r521, %r520, %r515;
	min.s32 	%r522, %r519, %r521;
	st.shared.u32 	[%r13+8320], %r522;
	ld.shared.u32 	%r523, [%r13+16224];
	ld.shared.u32 	%r524, [%r10+16272];
	add.s32 	%r525, %r511, %r524;
	min.s32 	%r526, %r523, %r525;
	st.shared.u32 	[%r13+16224], %r526;
	ld.shared.u32 	%r527, [%r13+16328];
	ld.shared.u32 	%r528, [%r10+16272];
	add.s32 	%r529, %r516, %r528;
	min.s32 	%r530, %r527, %r529;
	st.shared.u32 	[%r13+16328], %r530;
	ld.shared.u32 	%r531, [%r13+16432];
	add.s32 	%r532, %r520, %r528;
	min.s32 	%r533, %r531, %r532;
	st.shared.u32 	[%r13+16432], %r533;
	bar.sync 	0;
	ld.shared.u32 	%r534, [%r13];
	ld.shared.u32 	%r535, [%r10+52];
	ld.shared.u32 	%r536, [%r28+4056];
	add.s32 	%r537, %r536, %r535;
	min.s32 	%r538, %r534, %r537;
	st.shared.u32 	[%r13], %r538;
	ld.shared.u32 	%r539, [%r13+104];
	ld.shared.u32 	%r540, [%r10+52];
	ld.shared.u32 	%r541, [%r28+4160];
	add.s32 	%r542, %r541, %r540;
	min.s32 	%r543, %r539, %r542;
	st.shared.u32 	[%r13+104], %r543;
	ld.shared.u32 	%r544, [%r13+208];
	ld.shared.u32 	%r545, [%r28+4264];
	add.s32 	%r546, %r545, %r540;
	min.s32 	%r547, %r544, %r546;
	st.shared.u32 	[%r13+208], %r547;
	ld.shared.u32 	%r548, [%r13+8112];
	ld.shared.u32 	%r549, [%r10+8164];
	ld.shared.u32 	%r550, [%r28+4056];
	add.s32 	%r551, %r550, %r549;
	min.s32 	%r552, %r548, %r551;
	st.shared.u32 	[%r13+8112], %r552;
	ld.shared.u32 	%r553, [%r13+8216];
	ld.shared.u32 	%r554, [%r10+8164];
	ld.shared.u32 	%r555, [%r28+4160];
	add.s32 	%r556, %r555, %r554;
	min.s32 	%r557, %r553, %r556;
	st.shared.u32 	[%r13+8216], %r557;
	ld.shared.u32 	%r558, [%r13+8320];
	ld.shared.u32 	%r559, [%r28+4264];
	add.s32 	%r560, %r559, %r554;
	min.s32 	%r561, %r558, %r560;
	st.shared.u32 	[%r13+8320], %r561;
	ld.shared.u32 	%r562, [%r13+16224];
	ld.shared.u32 	%r563, [%r10+16276];
	add.s32 	%r564, %r550, %r563;
	min.s32 	%r565, %r562, %r564;
	st.shared.u32 	[%r13+16224], %r565;
	ld.shared.u32 	%r566, [%r13+16328];
	ld.shared.u32 	%r567, [%r10+16276];
	add.s32 	%r568, %r555, %r567;
	min.s32 	%r569, %r566, %r568;
	st.shared.u32 	[%r13+16328], %r569;
	ld.shared.u32 	%r570, [%r13+16432];
	add.s32 	%r571, %r559, %r567;
	min.s32 	%r572, %r570, %r571;
	st.shared.u32 	[%r13+16432], %r572;
	bar.sync 	0;
	ld.shared.u32 	%r573, [%r13];
	ld.shared.u32 	%r574, [%r10+56];
	ld.shared.u32 	%r575, [%r28+4368];
	add.s32 	%r576, %r575, %r574;
	min.s32 	%r577, %r573, %r576;
	st.shared.u32 	[%r13], %r577;
	ld.shared.u32 	%r578, [%r13+104];
	ld.shared.u32 	%r579, [%r10+56];
	ld.shared.u32 	%r580, [%r28+4472];
	add.s32 	%r581, %r580, %r579;
	min.s32 	%r582, %r578, %r581;
	st.shared.u32 	[%r13+104], %r582;
	ld.shared.u32 	%r583, [%r13+208];
	ld.shared.u32 	%r584, [%r28+4576];
	add.s32 	%r585, %r584, %r579;
	min.s32 	%r586, %r583, %r585;
	st.shared.u32 	[%r13+208], %r586;
	ld.shared.u32 	%r587, [%r13+8112];
	ld.shared.u32 	%r588, [%r10+8168];
	ld.shared.u32 	%r589, [%r28+4368];
	add.s32 	%r590, %r589, %r588;
	min.s32 	%r591, %r587, %r590;
	st.shared.u32 	[%r13+8112], %r591;
	ld.shared.u32 	%r592, [%r13+8216];
	ld.shared.u32 	%r593, [%r10+8168];
	ld.shared.u32 	%r594, [%r28+4472];
	add.s32 	%r595, %r594, %r593;
	min.s32 	%r596, %r592, %r595;
	st.shared.u32 	[%r13+8216], %r596;
	ld.shared.u32 	%r597, [%r13+8320];
	ld.shared.u32 	%r598, [%r28+4576];
	add.s32 	%r599, %r598, %r593;
	min.s32 	%r600, %r597, %r599;
	st.shared.u32 	[%r13+8320], %r600;
	ld.shared.u32 	%r601, [%r13+16224];
	ld.shared.u32 	%r602, [%r10+16280];
	add.s32 	%r603, %r589, %r602;
	min.s32 	%r604, %r601, %r603;
	st.shared.u32 	[%r13+16224], %r604;
	ld.shared.u32 	%r605, [%r13+16328];
	ld.shared.u32 	%r606, [%r10+16280];
	add.s32 	%r607, %r594, %r606;
	min.s32 	%r608, %r605, %r607;
	st.shared.u32 	[%r13+16328], %r608;
	ld.shared.u32 	%r609, [%r13+16432];
	add.s32 	%r610, %r598, %r606;
	min.s32 	%r611, %r609, %r610;
	st.shared.u32 	[%r13+16432], %r611;
	bar.sync 	0;
	ld.shared.u32 	%r612, [%r13];
	ld.shared.u32 	%r613, [%r10+60];
	ld.shared.u32 	%r614, [%r28+4680];
	add.s32 	%r615, %r614, %r613;
	min.s32 	%r616, %r612, %r615;
	st.shared.u32 	[%r13], %r616;
	ld.shared.u32 	%r617, [%r13+104];
	ld.shared.u32 	%r618, [%r10+60];
	ld.shared.u32 	%r619, [%r28+4784];
	add.s32 	%r620, %r619, %r618;
	min.s32 	%r621, %r617, %r620;
	st.shared.u32 	[%r13+104], %r621;
	ld.shared.u32 	%r622, [%r13+208];
	ld.shared.u32 	%r623, [%r28+4888];
	add.s32 	%r624, %r623, %r618;
	min.s32 	%r625, %r622, %r624;
	st.shared.u32 	[%r13+208], %r625;
	ld.shared.u32 	%r626, [%r13+8112];
	ld.shared.u32 	%r627, [%r10+8172];
	ld.shared.u32 	%r628, [%r28+4680];
	add.s32 	%r629, %r628, %r627;
	min.s32 	%r630, %r626, %r629;
	st.shared.u32 	[%r13+8112], %r630;
	ld.shared.u32 	%r631, [%r13+8216];
	ld.shared.u32 	%r632, [%r10+8172];
	ld.shared.u32 	%r633, [%r28+4784];
	add.s32 	%r634, %r633, %r632;
	min.s32 	%r635, %r631, %r634;
	st.shared.u32 	[%r13+8216], %r635;
	ld.shared.u32 	%r636, [%r13+8320];
	ld.shared.u32 	%r637, [%r28+4888];
	add.s32 	%r638, %r637, %r632;
	min.s32 	%r639, %r636, %r638;
	st.shared.u32 	[%r13+8320], %r639;
	ld.shared.u32 	%r640, [%r13+16224];
	ld.shared.u32 	%r641, [%r10+16284];
	add.s32 	%r642, %r628, %r641;
	min.s32 	%r643, %r640, %r642;
	st.shared.u32 	[%r13+16224], %r643;
	ld.shared.u32 	%r644, [%r13+16328];
	ld.shared.u32 	%r645, [%r10+16284];
	add.s32 	%r646, %r633, %r645;
	min.s32 	%r647, %r644, %r646;
	st.shared.u32 	[%r13+16328], %r647;
	ld.shared.u32 	%r648, [%r13+16432];
	add.s32 	%r649, %r637, %r645;
	min.s32 	%r650, %r648, %r649;
	st.shared.u32 	[%r13+16432], %r650;
	bar.sync 	0;
	ld.shared.u32 	%r651, [%r13];
	ld.shared.u32 	%r652, [%r10+64];
	ld.shared.u32 	%r653, [%r28+4992];
	add.s32 	%r654, %r653, %r652;
	min.s32 	%r655, %r651, %r654;
	st.shared.u32 	[%r13], %r655;
	ld.shared.u32 	%r656, [%r13+104];
	ld.shared.u32 	%r657, [%r10+64];
	ld.shared.u32 	%r658, [%r28+5096];
	add.s32 	%r659, %r658, %r657;
	min.s32 	%r660, %r656, %r659;
	st.shared.u32 	[%r13+104], %r660;
	ld.shared.u32 	%r661, [%r13+208];
	ld.shared.u32 	%r662, [%r28+5200];
	add.s32 	%r663, %r662, %r657;
	min.s32 	%r664, %r661, %r663;
	st.shared.u32 	[%r13+208], %r664;
	ld.shared.u32 	%r665, [%r13+8112];
	ld.shared.u32 	%r666, [%r10+8176];
	ld.shared.u32 	%r667, [%r28+4992];
	add.s32 	%r668, %r667, %r666;
	min.s32 	%r669, %r665, %r668;
	st.shared.u32 	[%r13+8112], %r669;
	ld.shared.u32 	%r670, [%r13+8216];
	ld.shared.u32 	%r671, [%r10+8176];
	ld.shared.u32 	%r672, [%r28+5096];
	add.s32 	%r673, %r672, %r671;
	min.s32 	%r674, %r670, %r673;
	st.shared.u32 	[%r13+8216], %r674;
	ld.shared.u32 	%r675, [%r13+8320];
	ld.shared.u32 	%r676, [%r28+5200];
	add.s32 	%r677, %r676, %r671;
	min.s32 	%r678, %r675, %r677;
	st.shared.u32 	[%r13+8320], %r678;
	ld.shared.u32 	%r679, [%r13+16224];
	ld.shared.u32 	%r680, [%r10+16288];
	add.s32 	%r681, %r667, %r680;
	min.s32 	%r682, %r679, %r681;
	st.shared.u32 	[%r13+16224], %r682;
	ld.shared.u32 	%r683, [%r13+16328];
	ld.shared.u32 	%r684, [%r10+16288];
	add.s32 	%r685, %r672, %r684;
	min.s32 	%r686, %r683, %r685;
	st.shared.u32 	[%r13+16328], %r686;
	ld.shared.u32 	%r687, [%r13+16432];
	add.s32 	%r688, %r676, %r684;
	min.s32 	%r689, %r687, %r688;
	st.shared.u32 	[%r13+16432], %r689;
	bar.sync 	0;
	ld.shared.u32 	%r690, [%r13];
	ld.shared.u32 	%r691, [%r10+68];
	ld.shared.u32 	%r692, [%r28+5304];
	add.s32 	%r693, %r692, %r691;
	min.s32 	%r694, %r690, %r693;
	st.shared.u32 	[%r13], %r694;
	ld.shared.u32 	%r695, [%r13+104];
	ld.shared.u32 	%r696, [%r10+68];
	ld.shared.u32 	%r697, [%r28+5408];
	add.s32 	%r698, %r697, %r696;
	min.s32 	%r699, %r695, %r698;
	st.shared.u32 	[%r13+104], %r699;
	ld.shared.u32 	%r700, [%r13+208];
	ld.shared.u32 	%r701, [%r28+5512];
	add.s32 	%r702, %r701, %r696;
	min.s32 	%r703, %r700, %r702;
	st.shared.u32 	[%r13+208], %r703;
	ld.shared.u32 	%r704, [%r13+8112];
	ld.shared.u32 	%r705, [%r10+8180];
	ld.shared.u32 	%r706, [%r28+5304];
	add.s32 	%r707, %r706, %r705;
	min.s32 	%r708, %r704, %r707;
	st.shared.u32 	[%r13+8112], %r708;
	ld.shared.u32 	%r709, [%r13+8216];
	ld.shared.u32 	%r710, [%r10+8180];
	ld.shared.u32 	%r711, [%r28+5408];
	add.s32 	%r712, %r711, %r710;
	min.s32 	%r713, %r709, %r712;
	st.shared.u32 	[%r13+8216], %r713;
	ld.shared.u32 	%r714, [%r13+8320];
	ld.shared.u32 	%r715, [%r28+5512];
	add.s32 	%r716, %r715, %r710;
	min.s32 	%r717, %r714, %r716;
	st.shared.u32 	[%r13+8320], %r717;
	ld.shared.u32 	%r718, [%r13+16224];
	ld.shared.u32 	%r719, [%r10+16292];
	add.s32 	%r720, %r706, %r719;
	min.s32 	%r721, %r718, %r720;
	st.shared.u32 	[%r13+16224], %r721;
	ld.shared.u32 	%r722, [%r13+16328];
	ld.shared.u32 	%r723, [%r10+16292];
	add.s32 	%r724, %r711, %r723;
	min.s32 	%r725, %r722, %r724;
	st.shared.u32 	[%r13+16328], %r725;
	ld.shared.u32 	%r726, [%r13+16432];
	add.s32 	%r727, %r715, %r723;
	min.s32 	%r728, %r726, %r727;
	st.shared.u32 	[%r13+16432], %r728;
	bar.sync 	0;
	ld.shared.u32 	%r729, [%r13];
	ld.shared.u32 	%r730, [%r10+72];
	ld.shared.u32 	%r731, [%r28+5616];
	add.s32 	%r732, %r731, %r730;
	min.s32 	%r733, %r729, %r732;
	st.shared.u32 	[%r13], %r733;
	ld.shared.u32 	%r734, [%r13+104];
	ld.shared.u32 	%r735, [%r10+72];
	ld.shared.u32 	%r736, [%r28+5720];
	add.s32 	%r737, %r736, %r735;
	min.s32 	%r738, %r734, %r737;
	st.shared.u32 	[%r13+104], %r738;
	ld.shared.u32 	%r739, [%r13+208];
	ld.shared.u32 	%r740, [%r28+5824];
	add.s32 	%r741, %r740, %r735;
	min.s32 	%r742, %r739, %r741;
	st.shared.u32 	[%r13+208], %r742;
	ld.shared.u32 	%r743, [%r13+8112];
	ld.shared.u32 	%r744, [%r10+8184];
	ld.shared.u32 	%r745, [%r28+5616];
	add.s32 	%r746, %r745, %r744;
	min.s32 	%r747, %r743, %r746;
	st.shared.u32 	[%r13+8112], %r747;
	ld.shared.u32 	%r748, [%r13+8216];
	ld.shared.u32 	%r749, [%r10+8184];
	ld.shared.u32 	%r750, [%r28+5720];
	add.s32 	%r751, %r750, %r749;
	min.s32 	%r752, %r748, %r751;
	st.shared.u32 	[%r13+8216], %r752;
	ld.shared.u32 	%r753, [%r13+8320];
	ld.shared.u32 	%r754, [%r28+5824];
	add.s32 	%r755, %r754, %r749;
	min.s32 	%r756, %r753, %r755;
	st.shared.u32 	[%r13+8320], %r756;
	ld.shared.u32 	%r757, [%r13+16224];
	ld.shared.u32 	%r758, [%r10+16296];
	add.s32 	%r759, %r745, %r758;
	min.s32 	%r760, %r757, %r759;
	st.shared.u32 	[%r13+16224], %r760;
	ld.shared.u32 	%r761, [%r13+16328];
	ld.shared.u32 	%r762, [%r10+16296];
	add.s32 	%r763, %r750, %r762;
	min.s32 	%r764, %r761, %r763;
	st.shared.u32 	[%r13+16328], %r764;
	ld.shared.u32 	%r765, [%r13+16432];
	add.s32 	%r766, %r754, %r762;
	min.s32 	%r767, %r765, %r766;
	st.shared.u32 	[%r13+16432], %r767;
	bar.sync 	0;
	ld.shared.u32 	%r768, [%r13];
	ld.shared.u32 	%r769, [%r10+76];
	ld.shared.u32 	%r770, [%r28+5928];
	add.s32 	%r771, %r770, %r769;
	min.s32 	%r772, %r768, %r771;
	st.shared.u32 	[%r13], %r772;
	ld.shared.u32 	%r773, [%r13+104];
	ld.shared.u32 	%r774, [%r10+76];
	ld.shared.u32 	%r775, [%r28+6032];
	add.s32 	%r776, %r775, %r774;
	min.s32 	%r777, %r773, %r776;
	st.shared.u32 	[%r13+104], %r777;
	ld.shared.u32 	%r778, [%r13+208];
	ld.shared.u32 	%r779, [%r28+6136];
	add.s32 	%r780, %r779, %r774;
	min.s32 	%r781, %r778, %r780;
	st.shared.u32 	[%r13+208], %r781;
	ld.shared.u32 	%r782, [%r13+8112];
	ld.shared.u32 	%r783, [%r10+8188];
	ld.shared.u32 	%r784, [%r28+5928];
	add.s32 	%r785, %r784, %r783;
	min.s32 	%r786, %r782, %r785;
	st.shared.u32 	[%r13+8112], %r786;
	ld.shared.u32 	%r787, [%r13+8216];
	ld.shared.u32 	%r788, [%r10+8188];
	ld.shared.u32 	%r789, [%r28+6032];
	add.s32 	%r790, %r789, %r788;
	min.s32 	%r791, %r787, %r790;
	st.shared.u32 	[%r13+8216], %r791;
	ld.shared.u32 	%r792, [%r13+8320];
	ld.shared.u32 	%r793, [%r28+6136];
	add.s32 	%r794, %r793, %r788;
	min.s32 	%r795, %r792, %r794;
	st.shared.u32 	[%r13+8320], %r795;
	ld.shared.u32 	%r796, [%r13+16224];
	ld.shared.u32 	%r797, [%r10+16300];
	add.s32 	%r798, %r784, %r797;
	min.s32 	%r799, %r796, %r798;
	st.shared.u32 	[%r13+16224], %r799;
	ld.shared.u32 	%r800, [%r13+16328];
	ld.shared.u32 	%r801, [%r10+16300];
	add.s32 	%r802, %r789, %r801;
	min.s32 	%r803, %r800, %r802;
	st.shared.u32 	[%r13+16328], %r803;
	ld.shared.u32 	%r804, [%r13+16432];
	add.s32 	%r805, %r793, %r801;
	min.s32 	%r806, %r804, %r805;
	st.shared.u32 	[%r13+16432], %r806;
	bar.sync 	0;
	ld.shared.u32 	%r807, [%r13];
	ld.shared.u32 	%r808, [%r10+80];
	ld.shared.u32 	%r809, [%r28+6240];
	add.s32 	%r810, %r809, %r808;
	min.s32 	%r811, %r807, %r810;
	st.shared.u32 	[%r13], %r811;
	ld.shared.u32 	%r812, [%r13+104];
	ld.shared.u32 	%r813, [%r10+80];
	ld.shared.u32 	%r814, [%r28+6344];
	add.s32 	%r815, %r814, %r813;
	min.s32 	%r816, %r812, %r815;
	st.shared.u32 	[%r13+104], %r816;
	ld.shared.u32 	%r817, [%r13+208];
	ld.shared.u32 	%r818, [%r28+6448];
	add.s32 	%r819, %r818, %r813;
	min.s32 	%r820, %r817, %r819;
	st.shared.u32 	[%r13+208], %r820;
	ld.shared.u32 	%r821, [%r13+8112];
	ld.shared.u32 	%r822, [%r10+8192];
	ld.shared.u32 	%r823, [%r28+6240];
	add.s32 	%r824, %r823, %r822;
	min.s32 	%r825, %r821, %r824;
	st.shared.u32 	[%r13+8112], %r825;
	ld.shared.u32 	%r826, [%r13+8216];
	ld.shared.u32 	%r827, [%r10+8192];
	ld.shared.u32 	%r828, [%r28+6344];
	add.s32 	%r829, %r828, %r827;
	min.s32 	%r830, %r826, %r829;
	st.shared.u32 	[%r13+8216], %r830;
	ld.shared.u32 	%r831, [%r13+8320];
	ld.shared.u32 	%r832, [%r28+6448];
	add.s32 	%r833, %r832, %r827;
	min.s32 	%r834, %r831, %r833;
	st.shared.u32 	[%r13+8320], %r834;
	ld.shared.u32 	%r835, [%r13+16224];
	ld.shared.u32 	%r836, [%r10+16304];
	add.s32 	%r837, %r823, %r836;
	min.s32 	%r838, %r835, %r837;
	st.shared.u32 	[%r13+16224], %r838;
	ld.shared.u32 	%r839, [%r13+16328];
	ld.shared.u32 	%r840, [%r10+16304];
	add.s32 	%r841, %r828, %r840;
	min.s32 	%r842, %r839, %r841;
	st.shared.u32 	[%r13+16328], %r842;
	ld.shared.u32 	%r843, [%r13+16432];
	add.s32 	%r844, %r832, %r840;
	min.s32 	%r845, %r843, %r844;
	st.shared.u32 	[%r13+16432], %r845;
	bar.sync 	0;
	ld.shared.u32 	%r846, [%r13];
	ld.shared.u32 	%r847, [%r10+84];
	ld.shared.u32 	%r848, [%r28+6552];
	add.s32 	%r849, %r848, %r847;
	min.s32 	%r850, %r846, %r849;
	st.shared.u32 	[%r13], %r850;
	ld.shared.u32 	%r851, [%r13+104];
	ld.shared.u32 	%r852, [%r10+84];
	ld.shared.u32 	%r853, [%r28+6656];
	add.s32 	%r854, %r853, %r852;
	min.s32 	%r855, %r851, %r854;
	st.shared.u32 	[%r13+104], %r855;
	ld.shared.u32 	%r856, [%r13+208];
	ld.shared.u32 	%r857, [%r28+6760];
	add.s32 	%r858, %r857, %r852;
	min.s32 	%r859, %r856, %r858;
	st.shared.u32 	[%r13+208], %r859;
	ld.shared.u32 	%r860, [%r13+8112];
	ld.shared.u32 	%r861, [%r10+8196];
	ld.shared.u32 	%r862, [%r28+6552];
	add.s32 	%r863, %r862, %r861;
	min.s32 	%r864, %r860, %r863;
	st.shared.u32 	[%r13+8112], %r864;
	ld.shared.u32 	%r865, [%r13+8216];
	ld.shared.u32 	%r866, [%r10+8196];
	ld.shared.u32 	%r867, [%r28+6656];
	add.s32 	%r868, %r867, %r866;
	min.s32 	%r869, %r865, %r868;
	st.shared.u32 	[%r13+8216], %r869;
	ld.shared.u32 	%r870, [%r13+8320];
	ld.shared.u32 	%r871, [%r28+6760];
	add.s32 	%r872, %r871, %r866;
	min.s32 	%r873, %r870, %r872;
	st.shared.u32 	[%r13+8320], %r873;
	ld.shared.u32 	%r874, [%r13+16224];
	ld.shared.u32 	%r875, [%r10+16308];
	add.s32 	%r876, %r862, %r875;
	min.s32 	%r877, %r874, %r876;
	st.shared.u32 	[%r13+16224], %r877;
	ld.shared.u32 	%r878, [%r13+16328];
	ld.shared.u32 	%r879, [%r10+16308];
	add.s32 	%r880, %r867, %r879;
	min.s32 	%r881, %r878, %r880;
	st.shared.u32 	[%r13+16328], %r881;
	ld.shared.u32 	%r882, [%r13+16432];
	add.s32 	%r883, %r871, %r879;
	min.s32 	%r884, %r882, %r883;
	st.shared.u32 	[%r13+16432], %r884;
	bar.sync 	0;
	ld.shared.u32 	%r885, [%r13];
	ld.shared.u32 	%r886, [%r10+88];
	ld.shared.u32 	%r887, [%r28+6864];
	add.s32 	%r888, %r887, %r886;
	min.s32 	%r889, %r885, %r888;
	st.shared.u32 	[%r13], %r889;
	ld.shared.u32 	%r890, [%r13+104];
	ld.shared.u32 	%r891, [%r10+88];
	ld.shared.u32 	%r892, [%r28+6968];
	add.s32 	%r893, %r892, %r891;
	min.s32 	%r894, %r890, %r893;
	st.shared.u32 	[%r13+104], %r894;
	ld.shared.u32 	%r895, [%r13+208];
	ld.shared.u32 	%r896, [%r28+7072];
	add.s32 	%r897, %r896, %r891;
	min.s32 	%r898, %r895, %r897;
	st.shared.u32 	[%r13+208], %r898;
	ld.shared.u32 	%r899, [%r13+8112];
	ld.shared.u32 	%r900, [%r10+8200];
	ld.shared.u32 	%r901, [%r28+6864];
	add.s32 	%r902, %r901, %r900;
	min.s32 	%r903, %r899, %r902;
	st.shared.u32 	[%r13+8112], %r903;
	ld.shared.u32 	%r904, [%r13+8216];
	ld.shared.u32 	%r905, [%r10+8200];
	ld.shared.u32 	%r906, [%r28+6968];
	add.s32 	%r907, %r906, %r905;
	min.s32 	%r908, %r904, %r907;
	st.shared.u32 	[%r13+8216], %r908;
	ld.shared.u32 	%r909, [%r13+8320];
	ld.shared.u32 	%r910, [%r28+7072];
	add.s32 	%r911, %r910, %r905;
	min.s32 	%r912, %r909, %r911;
	st.shared.u32 	[%r13+8320], %r912;
	ld.shared.u32 	%r913, [%r13+16224];
	ld.shared.u32 	%r914, [%r10+16312];
	add.s32 	%r915, %r901, %r914;
	min.s32 	%r916, %r913, %r915;
	st.shared.u32 	[%r13+16224], %r916;
	ld.shared.u32 	%r917, [%r13+16328];
	ld.shared.u32 	%r918, [%r10+16312];
	add.s32 	%r919, %r906, %r918;
	min.s32 	%r920, %r917, %r919;
	st.shared.u32 	[%r13+16328], %r920;
	ld.shared.u32 	%r921, [%r13+16432];
	add.s32 	%r922, %r910, %r918;
	min.s32 	%r923, %r921, %r922;
	st.shared.u32 	[%r13+16432], %r923;
	bar.sync 	0;
	ld.shared.u32 	%r924, [%r13];
	ld.shared.u32 	%r925, [%r10+92];
	ld.shared.u32 	%r926, [%r28+7176];
	add.s32 	%r927, %r926, %r925;
	min.s32 	%r928, %r924, %r927;
	st.shared.u32 	[%r13], %r928;
	ld.shared.u32 	%r929, [%r13+104];
	ld.shared.u32 	%r930, [%r10+92];
	ld.shared.u32 	%r931, [%r28+7280];
	add.s32 	%r932, %r931, %r930;
	min.s32 	%r933, %r929, %r932;
	st.shared.u32 	[%r13+104], %r933;
	ld.shared.u32 	%r934, [%r13+208];
	ld.shared.u32 	%r935, [%r28+7384];
	add.s32 	%r936, %r935, %r930;
	min.s32 	%r937, %r934, %r936;
	st.shared.u32 	[%r13+208], %r937;
	ld.shared.u32 	%r938, [%r13+8112];
	ld.shared.u32 	%r939, [%r10+8204];
	ld.shared.u32 	%r940, [%r28+7176];
	add.s32 	%r941, %r940, %r939;
	min.s32 	%r942, %r938, %r941;
	st.shared.u32 	[%r13+8112], %r942;
	ld.shared.u32 	%r943, [%r13+8216];
	ld.shared.u32 	%r944, [%r10+8204];
	ld.shared.u32 	%r945, [%r28+7280];
	add.s32 	%r946, %r945, %r944;
	min.s32 	%r947, %r943, %r946;
	st.shared.u32 	[%r13+8216], %r947;
	ld.shared.u32 	%r948, [%r13+8320];
	ld.shared.u32 	%r949, [%r28+7384];
	add.s32 	%r950, %r949, %r944;
	min.s32 	%r951, %r948, %r950;
	st.shared.u32 	[%r13+8320], %r951;
	ld.shared.u32 	%r952, [%r13+16224];
	ld.shared.u32 	%r953, [%r10+16316];
	add.s32 	%r954, %r940, %r953;
	min.s32 	%r955, %r952, %r954;
	st.shared.u32 	[%r13+16224], %r955;
	ld.shared.u32 	%r956, [%r13+16328];
	ld.shared.u32 	%r957, [%r10+16316];
	add.s32 	%r958, %r945, %r957;
	min.s32 	%r959, %r956, %r958;
	st.shared.u32 	[%r13+16328], %r959;
	ld.shared.u32 	%r960, [%r13+16432];
	add.s32 	%r961, %r949, %r957;
	min.s32 	%r962, %r960, %r961;
	st.shared.u32 	[%r13+16432], %r962;
	bar.sync 	0;
	ld.shared.u32 	%r963, [%r13];
	ld.shared.u32 	%r964, [%r10+96];
	ld.shared.u32 	%r965, [%r28+7488];
	add.s32 	%r966, %r965, %r964;
	min.s32 	%r967, %r963, %r966;
	st.shared.u32 	[%r13], %r967;
	ld.shared.u32 	%r968, [%r13+104];
	ld.shared.u32 	%r969, [%r10+96];
	ld.shared.u32 	%r970, [%r28+7592];
	add.s32 	%r971, %r970, %r969;
	min.s32 	%r972, %r968, %r971;
	st.shared.u32 	[%r13+104], %r972;
	ld.shared.u32 	%r973, [%r13+208];
	ld.shared.u32 	%r974, [%r28+7696];
	add.s32 	%r975, %r974, %r969;
	min.s32 	%r976, %r973, %r975;
	st.shared.u32 	[%r13+208], %r976;
	ld.shared.u32 	%r977, [%r13+8112];
	ld.shared.u32 	%r978, [%r10+8208];
	ld.shared.u32 	%r979, [%r28+7488];
	add.s32 	%r980, %r979, %r978;
	min.s32 	%r981, %r977, %r980;
	st.shared.u32 	[%r13+8112], %r981;
	ld.shared.u32 	%r982, [%r13+8216];
	ld.shared.u32 	%r983, [%r10+8208];
	ld.shared.u32 	%r984, [%r28+7592];
	add.s32 	%r985, %r984, %r983;
	min.s32 	%r986, %r982, %r985;
	st.shared.u32 	[%r13+8216], %r986;
	ld.shared.u32 	%r987, [%r13+8320];
	ld.shared.u32 	%r988, [%r28+7696];
	add.s32 	%r989, %r988, %r983;
	min.s32 	%r990, %r987, %r989;
	st.shared.u32 	[%r13+8320], %r990;
	ld.shared.u32 	%r991, [%r13+16224];
	ld.shared.u32 	%r992, [%r10+16320];
	add.s32 	%r993, %r979, %r992;
	min.s32 	%r994, %r991, %r993;
	st.shared.u32 	[%r13+16224], %r994;
	ld.shared.u32 	%r995, [%r13+16328];
	ld.shared.u32 	%r996, [%r10+16320];
	add.s32 	%r997, %r984, %r996;
	min.s32 	%r998, %r995, %r997;
	st.shared.u32 	[%r13+16328], %r998;
	ld.shared.u32 	%r999, [%r13+16432];
	add.s32 	%r1000, %r988, %r996;
	min.s32 	%r1001, %r999, %r1000;
	st.shared.u32 	[%r13+16432], %r1001;
	bar.sync 	0;
	ld.shared.u32 	%r1002, [%r13];
	ld.shared.u32 	%r1003, [%r10+100];
	ld.shared.u32 	%r1004, [%r28+7800];
	add.s32 	%r1005, %r1004, %r1003;
	min.s32 	%r1006, %r1002, %r1005;
	st.shared.u32 	[%r13], %r1006;
	ld.shared.u32 	%r1007, [%r13+104];
	ld.shared.u32 	%r1008, [%r10+100];
	ld.shared.u32 	%r1009, [%r28+7904];
	add.s32 	%r1010, %r1009, %r1008;
	min.s32 	%r1011, %r1007, %r1010;
	st.shared.u32 	[%r13+104], %r1011;
	ld.shared.u32 	%r1012, [%r13+208];
	ld.shared.u32 	%r1013, [%r28+8008];
	add.s32 	%r1014, %r1013, %r1008;
	min.s32 	%r1015, %r1012, %r1014;
	st.shared.u32 	[%r13+208], %r1015;
	ld.shared.u32 	%r1016, [%r13+8112];
	ld.shared.u32 	%r1017, [%r10+8212];
	ld.shared.u32 	%r1018, [%r28+7800];
	add.s32 	%r1019, %r1018, %r1017;
	min.s32 	%r1020, %r1016, %r1019;
	st.shared.u32 	[%r13+8112], %r1020;
	ld.shared.u32 	%r1021, [%r13+8216];
	ld.shared.u32 	%r1022, [%r10+8212];
	ld.shared.u32 	%r1023, [%r28+7904];
	add.s32 	%r1024, %r1023, %r1022;
	min.s32 	%r1025, %r1021, %r1024;
	st.shared.u32 	[%r13+8216], %r1025;
	ld.shared.u32 	%r1026, [%r13+8320];
	ld.shared.u32 	%r1027, [%r28+8008];
	add.s32 	%r1028, %r1027, %r1022;
	min.s32 	%r1029, %r1026, %r1028;
	st.shared.u32 	[%r13+8320], %r1029;
	ld.shared.u32 	%r1030, [%r13+16224];
	ld.shared.u32 	%r1031, [%r10+16324];
	add.s32 	%r1032, %r1018, %r1031;
	min.s32 	%r1033, %r1030, %r1032;
	st.shared.u32 	[%r13+16224], %r1033;
	ld.shared.u32 	%r1034, [%r13+16328];
	ld.shared.u32 	%r1035, [%r10+16324];
	add.s32 	%r1036, %r1023, %r1035;
	min.s32 	%r1037, %r1034, %r1036;
	st.shared.u32 	[%r13+16328], %r1037;
	ld.shared.u32 	%r1038, [%r13+16432];
	add.s32 	%r1039, %r1027, %r1035;
	min.s32 	%r1040, %r1038, %r1039;
	st.shared.u32 	[%r13+16432], %r1040;
	bar.sync 	0;
	ld.shared.u32 	%r1041, [%r13];
	ld.shared.u32 	%r1042, [%r10+104];
	ld.shared.u32 	%r1043, [%r28+8112];
	add.s32 	%r1044, %r1043, %r1042;
	min.s32 	%r1045, %r1041, %r1044;
	st.shared.u32 	[%r13], %r1045;
	ld.shared.u32 	%r1046, [%r13+104];
	ld.shared.u32 	%r1047, [%r10+104];
	ld.shared.u32 	%r1048, [%r28+8216];
	add.s32 	%r1049, %r1048, %r1047;
	min.s32 	%r1050, %r1046, %r1049;
	st.shared.u32 	[%r13+104], %r1050;
	ld.shared.u32 	%r1051, [%r13+208];
	ld.shared.u32 	%r1052, [%r10+104];
	ld.shared.u32 	%r1053, [%r28+8320];
	add.s32 	%r1054, %r1053, %r1052;
	min.s32 	%r1055, %r1051, %r1054;
	st.shared.u32 	[%r13+208], %r1055;
	ld.shared.u32 	%r1056, [%r13+8112];
	ld.shared.u32 	%r1057, [%r10+8216];
	ld.shared.u32 	%r1058, [%r28+8112];
	add.s32 	%r1059, %r1058, %r1057;
	min.s32 	%r1060, %r1056, %r1059;
	st.shared.u32 	[%r13+8112], %r1060;
	ld.shared.u32 	%r1061, [%r13+8216];
	ld.shared.u32 	%r1062, [%r10+8216];
	ld.shared.u32 	%r1063, [%r28+8216];
	add.s32 	%r1064, %r1063, %r1062;
	min.s32 	%r1065, %r1061, %r1064;
	st.shared.u32 	[%r13+8216], %r1065;
	ld.shared.u32 	%r1066, [%r13+8320];
	ld.shared.u32 	%r1067, [%r10+8216];
	ld.shared.u32 	%r1068, [%r28+8320];
	add.s32 	%r1069, %r1068, %r1067;
	min.s32 	%r1070, %r1066, %r1069;
	st.shared.u32 	[%r13+8320], %r1070;
	ld.shared.u32 	%r1071, [%r13+16224];
	ld.shared.u32 	%r1072, [%r10+16328];
	ld.shared.u32 	%r1073, [%r28+8112];
	add.s32 	%r1074, %r1073, %r1072;
	min.s32 	%r1075, %r1071, %r1074;
	st.shared.u32 	[%r13+16224], %r1075;
	ld.shared.u32 	%r1076, [%r13+16328];
	ld.shared.u32 	%r1077, [%r10+16328];
	ld.shared.u32 	%r1078, [%r28+8216];
	add.s32 	%r1079, %r1078, %r1077;
	min.s32 	%r1080, %r1076, %r1079;
	st.shared.u32 	[%r13+16328], %r1080;
	ld.shared.u32 	%r1081, [%r13+16432];
	ld.shared.u32 	%r1082, [%r10+16328];
	ld.shared.u32 	%r1083, [%r28+8320];
	add.s32 	%r1084, %r1083, %r1082;
	min.s32 	%r1085, %r1081, %r1084;
	st.shared.u32 	[%r13+16432], %r1085;
	bar.sync 	0;
	ld.shared.u32 	%r1086, [%r13];
	ld.shared.u32 	%r1087, [%r10+108];
	ld.shared.u32 	%r1088, [%r28+8424];
	add.s32 	%r1089, %r1088, %r1087;
	min.s32 	%r1090, %r1086, %r1089;
	st.shared.u32 	[%r13], %r1090;
	ld.shared.u32 	%r1091, [%r13+104];
	ld.shared.u32 	%r1092, [%r10+108];
	ld.shared.u32 	%r1093, [%r28+8528];
	add.s32 	%r1094, %r1093, %r1092;
	min.s32 	%r1095, %r1091, %r1094;
	st.shared.u32 	[%r13+104], %r1095;
	ld.shared.u32 	%r1096, [%r13+208];
	ld.shared.u32 	%r1097, [%r10+108];
	ld.shared.u32 	%r1098, [%r28+8632];
	add.s32 	%r1099, %r1098, %r1097;
	min.s32 	%r1100, %r1096, %r1099;
	st.shared.u32 	[%r13+208], %r1100;
	ld.shared.u32 	%r1101, [%r13+8112];
	ld.shared.u32 	%r1102, [%r10+8220];
	ld.shared.u32 	%r1103, [%r28+8424];
	add.s32 	%r1104, %r1103, %r1102;
	min.s32 	%r1105, %r1101, %r1104;
	st.shared.u32 	[%r13+8112], %r1105;
	ld.shared.u32 	%r1106, [%r13+8216];
	ld.shared.u32 	%r1107, [%r10+8220];
	ld.shared.u32 	%r1108, [%r28+8528];
	add.s32 	%r1109, %r1108, %r1107;
	min.s32 	%r1110, %r1106, %r1109;
	st.shared.u32 	[%r13+8216], %r1110;
	ld.shared.u32 	%r1111, [%r13+8320];
	ld.shared.u32 	%r1112, [%r10+8220];
	ld.shared.u32 	%r1113, [%r28+8632];
	add.s32 	%r1114, %r1113, %r1112;
	min.s32 	%r1115, %r1111, %r1114;
	st.shared.u32 	[%r13+8320], %r1115;
	ld.shared.u32 	%r1116, [%r13+16224];
	ld.shared.u32 	%r1117, [%r10+16332];
	ld.shared.u32 	%r1118, [%r28+8424];
	add.s32 	%r1119, %r1118, %r1117;
	min.s32 	%r1120, %r1116, %r1119;
	st.shared.u32 	[%r13+16224], %r1120;
	ld.shared.u32 	%r1121, [%r13+16328];
	ld.shared.u32 	%r1122, [%r10+16332];
	ld.shared.u32 	%r1123, [%r28+8528];
	add.s32 	%r1124, %r1123, %r1122;
	min.s32 	%r1125, %r1121, %r1124;
	st.shared.u32 	[%r13+16328], %r1125;
	ld.shared.u32 	%r1126, [%r13+16432];
	ld.shared.u32 	%r1127, [%r10+16332];
	ld.shared.u32 	%r1128, [%r28+8632];
	add.s32 	%r1129, %r1128, %r1127;
	min.s32 	%r1130, %r1126, %r1129;
	st.shared.u32 	[%r13+16432], %r1130;
	bar.sync 	0;
	ld.shared.u32 	%r1131, [%r13];
	ld.shared.u32 	%r1132, [%r10+112];
	ld.shared.u32 	%r1133, [%r28+8736];
	add.s32 	%r1134, %r1133, %r1132;
	min.s32 	%r1135, %r1131, %r1134;
	st.shared.u32 	[%r13], %r1135;
	ld.shared.u32 	%r1136, [%r13+104];
	ld.shared.u32 	%r1137, [%r10+112];
	ld.shared.u32 	%r1138, [%r28+8840];
	add.s32 	%r1139, %r1138, %r1137;
	min.s32 	%r1140, %r1136, %r1139;
	st.shared.u32 	[%r13+104], %r1140;
	ld.shared.u32 	%r1141, [%r13+208];
	ld.shared.u32 	%r1142, [%r10+112];
	ld.shared.u32 	%r1143, [%r28+8944];
	add.s32 	%r1144, %r1143, %r1142;
	min.s32 	%r1145, %r1141, %r1144;
	st.shared.u32 	[%r13+208], %r1145;
	ld.shared.u32 	%r1146, [%r13+8112];
	ld.shared.u32 	%r1147, [%r10+8224];
	ld.shared.u32 	%r1148, [%r28+8736];
	add.s32 	%r1149, %r1148, %r1147;
	min.s32 	%r1150, %r1146, %r1149;
	st.shared.u32 	[%r13+8112], %r1150;
	ld.shared.u32 	%r1151, [%r13+8216];
	ld.shared.u32 	%r1152, [%r10+8224];
	ld.shared.u32 	%r1153, [%r28+8840];
	add.s32 	%r1154, %r1153, %r1152;
	min.s32 	%r1155, %r1151, %r1154;
	st.shared.u32 	[%r13+8216], %r1155;
	ld.shared.u32 	%r1156, [%r13+8320];
	ld.shared.u32 	%r1157, [%r10+8224];
	ld.shared.u32 	%r1158, [%r28+8944];
	add.s32 	%r1159, %r1158, %r1157;
	min.s32 	%r1160, %r1156, %r1159;
	st.shared.u32 	[%r13+8320], %r1160;
	ld.shared.u32 	%r1161, [%r13+16224];
	ld.shared.u32 	%r1162, [%r10+16336];
	ld.shared.u32 	%r1163, [%r28+8736];
	add.s32 	%r1164, %r1163, %r1162;
	min.s32 	%r1165, %r1161, %r1164;
	st.shared.u32 	[%r13+16224], %r1165;
	ld.shared.u32 	%r1166, [%r13+16328];
	ld.shared.u32 	%r1167, [%r10+16336];
	ld.shared.u32 	%r1168, [%r28+8840];
	add.s32 	%r1169, %r1168, %r1167;
	min.s32 	%r1170, %r1166, %r1169;
	st.shared.u32 	[%r13+16328], %r1170;
	ld.shared.u32 	%r1171, [%r13+16432];
	ld.shared.u32 	%r1172, [%r10+16336];
	ld.shared.u32 	%r1173, [%r28+8944];
	add.s32 	%r1174, %r1173, %r1172;
	min.s32 	%r1175, %r1171, %r1174;
	st.shared.u32 	[%r13+16432], %r1175;
	bar.sync 	0;
	ld.shared.u32 	%r1176, [%r13];
	ld.shared.u32 	%r1177, [%r10+116];
	ld.shared.u32 	%r1178, [%r28+9048];
	add.s32 	%r1179, %r1178, %r1177;
	min.s32 	%r1180, %r1176, %r1179;
	st.shared.u32 	[%r13], %r1180;
	ld.shared.u32 	%r1181, [%r13+104];
	ld.shared.u32 	%r1182, [%r10+116];
	ld.shared.u32 	%r1183, [%r28+9152];
	add.s32 	%r1184, %r1183, %r1182;
	min.s32 	%r1185, %r1181, %r1184;
	st.shared.u32 	[%r13+104], %r1185;
	ld.shared.u32 	%r1186, [%r13+208];
	ld.shared.u32 	%r1187, [%r10+116];
	ld.shared.u32 	%r1188, [%r28+9256];
	add.s32 	%r1189, %r1188, %r1187;
	min.s32 	%r1190, %r1186, %r1189;
	st.shared.u32 	[%r13+208], %r1190;
	ld.shared.u32 	%r1191, [%r13+8112];
	ld.shared.u32 	%r1192, [%r10+8228];
	ld.shared.u32 	%r1193, [%r28+9048];
	add.s32 	%r1194, %r1193, %r1192;
	min.s32 	%r1195, %r1191, %r1194;
	st.shared.u32 	[%r13+8112], %r1195;
	ld.shared.u32 	%r1196, [%r13+8216];
	ld.shared.u32 	%r1197, [%r10+8228];
	ld.shared.u32 	%r1198, [%r28+9152];
	add.s32 	%r1199, %r1198, %r1197;
	min.s32 	%r1200, %r1196, %r1199;
	st.shared.u32 	[%r13+8216], %r1200;
	ld.shared.u32 	%r1201, [%r13+8320];
	ld.shared.u32 	%r1202, [%r10+8228];
	ld.shared.u32 	%r1203, [%r28+9256];
	add.s32 	%r1204, %r1203, %r1202;
	min.s32 	%r1205, %r1201, %r1204;
	st.shared.u32 	[%r13+8320], %r1205;
	ld.shared.u32 	%r1206, [%r13+16224];
	ld.shared.u32 	%r1207, [%r10+16340];
	ld.shared.u32 	%r1208, [%r28+9048];
	add.s32 	%r1209, %r1208, %r1207;
	min.s32 	%r1210, %r1206, %r1209;
	st.shared.u32 	[%r13+16224], %r1210;
	ld.shared.u32 	%r1211, [%r13+16328];
	ld.shared.u32 	%r1212, [%r10+16340];
	ld.shared.u32 	%r1213, [%r28+9152];
	add.s32 	%r1214, %r1213, %r1212;
	min.s32 	%r1215, %r1211, %r1214;
	st.shared.u32 	[%r13+16328], %r1215;
	ld.shared.u32 	%r1216, [%r13+16432];
	ld.shared.u32 	%r1217, [%r10+16340];
	ld.shared.u32 	%r1218, [%r28+9256];
	add.s32 	%r1219, %r1218, %r1217;
	min.s32 	%r1220, %r1216, %r1219;
	st.shared.u32 	[%r13+16432], %r1220;
	bar.sync 	0;
	ld.shared.u32 	%r1221, [%r13];
	ld.shared.u32 	%r1222, [%r10+120];
	ld.shared.u32 	%r1223, [%r28+9360];
	add.s32 	%r1224, %r1223, %r1222;
	min.s32 	%r1225, %r1221, %r1224;
	st.shared.u32 	[%r13], %r1225;
	ld.shared.u32 	%r1226, [%r13+104];
	ld.shared.u32 	%r1227, [%r10+120];
	ld.shared.u32 	%r1228, [%r28+9464];
	add.s32 	%r1229, %r1228, %r1227;
	min.s32 	%r1230, %r1226, %r1229;
	st.shared.u32 	[%r13+104], %r1230;
	ld.shared.u32 	%r1231, [%r13+208];
	ld.shared.u32 	%r1232, [%r10+120];
	ld.shared.u32 	%r1233, [%r28+9568];
	add.s32 	%r1234, %r1233, %r1232;
	min.s32 	%r1235, %r1231, %r1234;
	st.shared.u32 	[%r13+208], %r1235;
	ld.shared.u32 	%r1236, [%r13+8112];
	ld.shared.u32 	%r1237, [%r10+8232];
	ld.shared.u32 	%r1238, [%r28+9360];
	add.s32 	%r1239, %r1238, %r1237;
	min.s32 	%r1240, %r1236, %r1239;
	st.shared.u32 	[%r13+8112], %r1240;
	ld.shared.u32 	%r1241, [%r13+8216];
	ld.shared.u32 	%r1242, [%r10+8232];
	ld.shared.u32 	%r1243, [%r28+9464];
	add.s32 	%r1244, %r1243, %r1242;
	min.s32 	%r1245, %r1241, %r1244;
	st.shared.u32 	[%r13+8216], %r1245;
	ld.shared.u32 	%r1246, [%r13+8320];
	ld.shared.u32 	%r1247, [%r10+8232];
	ld.shared.u32 	%r1248, [%r28+9568];
	add.s32 	%r1249, %r1248, %r1247;
	min.s32 	%r1250, %r1246, %r1249;
	st.shared.u32 	[%r13+8320], %r1250;
	ld.shared.u32 	%r1251, [%r13+16224];
	ld.shared.u32 	%r1252, [%r10+16344];
	ld.shared.u32 	%r1253, [%r28+9360];
	add.s32 	%r1254, %r1253, %r1252;
	min.s32 	%r1255, %r1251, %r1254;
	st.shared.u32 	[%r13+16224], %r1255;
	ld.shared.u32 	%r1256, [%r13+16328];
	ld.shared.u32 	%r1257, [%r10+16344];
	ld.shared.u32 	%r1258, [%r28+9464];
	add.s32 	%r1259, %r1258, %r1257;
	min.s32 	%r1260, %r1256, %r1259;
	st.shared.u32 	[%r13+16328], %r1260;
	ld.shared.u32 	%r1261, [%r13+16432];
	ld.shared.u32 	%r1262, [%r10+16344];
	ld.shared.u32 	%r1263, [%r28+9568];
	add.s32 	%r1264, %r1263, %r1262;
	min.s32 	%r1265, %r1261, %r1264;
	st.shared.u32 	[%r13+16432], %r1265;
	bar.sync 	0;
	ld.shared.u32 	%r1266, [%r13];
	ld.shared.u32 	%r1267, [%r10+124];
	ld.shared.u32 	%r1268, [%r28+9672];
	add.s32 	%r1269, %r1268, %r1267;
	min.s32 	%r1270, %r1266, %r1269;
	st.shared.u32 	[%r13], %r1270;
	ld.shared.u32 	%r1271, [%r13+104];
	ld.shared.u32 	%r1272, [%r10+124];
	ld.shared.u32 	%r1273, [%r28+9776];
	add.s32 	%r1274, %r1273, %r1272;
	min.s32 	%r1275, %r1271, %r1274;
	st.shared.u32 	[%r13+104], %r1275;
	ld.shared.u32 	%r1276, [%r13+208];
	ld.shared.u32 	%r1277, [%r10+124];
	ld.shared.u32 	%r1278, [%r28+9880];
	add.s32 	%r1279, %r1278, %r1277;
	min.s32 	%r1280, %r1276, %r1279;
	st.shared.u32 	[%r13+208], %r1280;
	ld.shared.u32 	%r1281, [%r13+8112];
	ld.shared.u32 	%r1282, [%r10+8236];
	ld.shared.u32 	%r1283, [%r28+9672];
	add.s32 	%r1284, %r1283, %r1282;
	min.s32 	%r1285, %r1281, %r1284;
	st.shared.u32 	[%r13+8112], %r1285;
	ld.shared.u32 	%r1286, [%r13+8216];
	ld.shared.u32 	%r1287, [%r10+8236];
	ld.shared.u32 	%r1288, [%r28+9776];
	add.s32 	%r1289, %r1288, %r1287;
	min.s32 	%r1290, %r1286, %r1289;
	st.shared.u32 	[%r13+8216], %r1290;
	ld.shared.u32 	%r1291, [%r13+8320];
	ld.shared.u32 	%r1292, [%r10+8236];
	ld.shared.u32 	%r1293, [%r28+9880];
	add.s32 	%r1294, %r1293, %r1292;
	min.s32 	%r1295, %r1291, %r1294;
	st.shared.u32 	[%r13+8320], %r1295;
	ld.shared.u32 	%r1296, [%r13+16224];
	ld.shared.u32 	%r1297, [%r10+16348];
	ld.shared.u32 	%r1298, [%r28+9672];
	add.s32 	%r1299, %r1298, %r1297;
	min.s32 	%r1300, %r1296, %r1299;
	st.shared.u32 	[%r13+16224], %r1300;
	ld.shared.u32 	%r1301, [%r13+16328];
	ld.shared.u32 	%r1302, [%r10+16348];
	ld.shared.u32 	%r1303, [%r28+9776];
	add.s32 	%r1304, %r1303, %r1302;
	min.s32 	%r1305, %r1301, %r1304;
	st.shared.u32 	[%r13+16328], %r1305;
	ld.shared.u32 	%r1306, [%r13+16432];
	ld.shared.u32 	%r1307, [%r10+16348];
	ld.shared.u32 	%r1308, [%r28+9880];
	add.s32 	%r1309, %r1308, %r1307;
	min.s32 	%r1310, %r1306, %r1309;
	st.shared.u32 	[%r13+16432], %r1310;
	bar.sync 	0;
	ld.shared.u32 	%r1311, [%r13];
	ld.shared.u32 	%r1312, [%r10+128];
	ld.shared.u32 	%r1313, [%r28+9984];
	add.s32 	%r1314, %r1313, %r1312;
	min.s32 	%r1315, %r1311, %r1314;
	st.shared.u32 	[%r13], %r1315;
	ld.shared.u32 	%r1316, [%r13+104];
	ld.shared.u32 	%r1317, [%r10+128];
	ld.shared.u32 	%r1318, [%r28+10088];
	add.s32 	%r1319, %r1318, %r1317;
	min.s32 	%r1320, %r1316, %r1319;
	st.shared.u32 	[%r13+104], %r1320;
	ld.shared.u32 	%r1321, [%r13+208];
	ld.shared.u32 	%r1322, [%r10+128];
	ld.shared.u32 	%r1323, [%r28+10192];
	add.s32 	%r1324, %r1323, %r1322;
	min.s32 	%r1325, %r1321, %r1324;
	st.shared.u32 	[%r13+208], %r1325;
	ld.shared.u32 	%r1326, [%r13+8112];
	ld.shared.u32 	%r1327, [%r10+8240];
	ld.shared.u32 	%r1328, [%r28+9984];
	add.s32 	%r1329, %r1328, %r1327;
	min.s32 	%r1330, %r1326, %r1329;
	st.shared.u32 	[%r13+8112], %r1330;
	ld.shared.u32 	%r1331, [%r13+8216];
	ld.shared.u32 	%r1332, [%r10+8240];
	ld.shared.u32 	%r1333, [%r28+10088];
	add.s32 	%r1334, %r1333, %r1332;
	min.s32 	%r1335, %r1331, %r1334;
	st.shared.u32 	[%r13+8216], %r1335;
	ld.shared.u32 	%r1336, [%r13+8320];
	ld.shared.u32 	%r1337, [%r10+8240];
	ld.shared.u32 	%r1338, [%r28+10192];
	add.s32 	%r1339, %r1338, %r1337;
	min.s32 	%r1340, %r1336, %r1339;
	st.shared.u32 	[%r13+8320], %r1340;
	ld.shared.u32 	%r1341, [%r13+16224];
	ld.shared.u32 	%r1342, [%r10+16352];
	ld.shared.u32 	%r1343, [%r28+9984];
	add.s32 	%r1344, %r1343, %r1342;
	min.s32 	%r1345, %r1341, %r1344;
	st.shared.u32 	[%r13+16224], %r1345;
	ld.shared.u32 	%r1346, [%r13+16328];
	ld.shared.u32 	%r1347, [%r10+16352];
	ld.shared.u32 	%r1348, [%r28+10088];
	add.s32 	%r1349, %r1348, %r1347;
	min.s32 	%r1350, %r1346, %r1349;
	st.shared.u32 	[%r13+16328], %r1350;
	ld.shared.u32 	%r1351, [%r13+16432];
	ld.shared.u32 	%r1352, [%r10+16352];
	ld.shared.u32 	%r1353, [%r28+10192];
	add.s32 	%r1354, %r1353, %r1352;
	min.s32 	%r1355, %r1351, %r1354;
	st.shared.u32 	[%r13+16432], %r1355;
	bar.sync 	0;
	ld.shared.u32 	%r1356, [%r13];
	ld.shared.u32 	%r1357, [%r10+132];
	ld.shared.u32 	%r1358, [%r28+10296];
	add.s32 	%r1359, %r1358, %r1357;
	min.s32 	%r1360, %r1356, %r1359;
	st.shared.u32 	[%r13], %r1360;
	ld.shared.u32 	%r1361, [%r13+104];
	ld.shared.u32 	%r1362, [%r10+132];
	ld.shared.u32 	%r1363, [%r28+10400];
	add.s32 	%r1364, %r1363, %r1362;
	min.s32 	%r1365, %r1361, %r1364;
	st.shared.u32 	[%r13+104], %r1365;
	ld.shared.u32 	%r1366, [%r13+208];
	ld.shared.u32 	%r1367, [%r10+132];
	ld.shared.u32 	%r1368, [%r28+10504];
	add.s32 	%r1369, %r1368, %r1367;
	min.s32 	%r1370, %r1366, %r1369;
	st.shared.u32 	[%r13+208], %r1370;
	ld.shared.u32 	%r1371, [%r13+8112];
	ld.shared.u32 	%r1372, [%r10+8244];
	ld.shared.u32 	%r1373, [%r28+10296];
	add.s32 	%r1374, %r1373, %r1372;
	min.s32 	%r1375, %r1371, %r1374;
	st.shared.u32 	[%r13+8112], %r1375;
	ld.shared.u32 	%r1376, [%r13+8216];
	ld.shared.u32 	%r1377, [%r10+8244];
	ld.shared.u32 	%r1378, [%r28+10400];
	add.s32 	%r1379, %r1378, %r1377;
	min.s32 	%r1380, %r1376, %r1379;
	st.shared.u32 	[%r13+8216], %r1380;
	ld.shared.u32 	%r1381, [%r13+8320];
	ld.shared.u32 	%r1382, [%r10+8244];
	ld.shared.u32 	%r1383, [%r28+10504];
	add.s32 	%r1384, %r1383, %r1382;
	min.s32 	%r1385, %r1381, %r1384;
	st.shared.u32 	[%r13+8320], %r1385;
	ld.shared.u32 	%r1386, [%r13+16224];
	ld.shared.u32 	%r1387, [%r10+16356];
	ld.shared.u32 	%r1388, [%r28+10296];
	add.s32 	%r1389, %r1388, %r1387;
	min.s32 	%r1390, %r1386, %r1389;
	st.shared.u32 	[%r13+16224], %r1390;
	ld.shared.u32 	%r1391, [%r13+16328];
	ld.shared.u32 	%r1392, [%r10+16356];
	ld.shared.u32 	%r1393, [%r28+10400];
	add.s32 	%r1394, %r1393, %r1392;
	min.s32 	%r1395, %r1391, %r1394;
	st.shared.u32 	[%r13+16328], %r1395;
	ld.shared.u32 	%r1396, [%r13+16432];
	ld.shared.u32 	%r1397, [%r10+16356];
	ld.shared.u32 	%r1398, [%r28+10504];
	add.s32 	%r1399, %r1398, %r1397;
	min.s32 	%r1400, %r1396, %r1399;
	st.shared.u32 	[%r13+16432], %r1400;
	bar.sync 	0;
	ld.shared.u32 	%r1401, [%r13];
	ld.shared.u32 	%r1402, [%r10+136];
	ld.shared.u32 	%r1403, [%r28+10608];
	add.s32 	%r1404, %r1403, %r1402;
	min.s32 	%r1405, %r1401, %r1404;
	st.shared.u32 	[%r13], %r1405;
	ld.shared.u32 	%r1406, [%r13+104];
	ld.shared.u32 	%r1407, [%r10+136];
	ld.shared.u32 	%r1408, [%r28+10712];
	add.s32 	%r1409, %r1408, %r1407;
	min.s32 	%r1410, %r1406, %r1409;
	st.shared.u32 	[%r13+104], %r1410;
	ld.shared.u32 	%r1411, [%r13+208];
	ld.shared.u32 	%r1412, [%r10+136];
	ld.shared.u32 	%r1413, [%r28+10816];
	add.s32 	%r1414, %r1413, %r1412;
	min.s32 	%r1415, %r1411, %r1414;
	st.shared.u32 	[%r13+208], %r1415;
	ld.shared.u32 	%r1416, [%r13+8112];
	ld.shared.u32 	%r1417, [%r10+8248];
	ld.shared.u32 	%r1418, [%r28+10608];
	add.s32 	%r1419, %r1418, %r1417;
	min.s32 	%r1420, %r1416, %r1419;
	st.shared.u32 	[%r13+8112], %r1420;
	ld.shared.u32 	%r1421, [%r13+8216];
	ld.shared.u32 	%r1422, [%r10+8248];
	ld.shared.u32 	%r1423, [%r28+10712];
	add.s32 	%r1424, %r1423, %r1422;
	min.s32 	%r1425, %r1421, %r1424;
	st.shared.u32 	[%r13+8216], %r1425;
	ld.shared.u32 	%r1426, [%r13+8320];
	ld.shared.u32 	%r1427, [%r10+8248];
	ld.shared.u32 	%r1428, [%r28+10816];
	add.s32 	%r1429, %r1428, %r1427;
	min.s32 	%r1430, %r1426, %r1429;
	st.shared.u32 	[%r13+8320], %r1430;
	ld.shared.u32 	%r1431, [%r13+16224];
	ld.shared.u32 	%r1432, [%r10+16360];
	ld.shared.u32 	%r1433, [%r28+10608];
	add.s32 	%r1434, %r1433, %r1432;
	min.s32 	%r1435, %r1431, %r1434;
	st.shared.u32 	[%r13+16224], %r1435;
	ld.shared.u32 	%r1436, [%r13+16328];
	ld.shared.u32 	%r1437, [%r10+16360];
	ld.shared.u32 	%r1438, [%r28+10712];
	add.s32 	%r1439, %r1438, %r1437;
	min.s32 	%r1440, %r1436, %r1439;
	st.shared.u32 	[%r13+16328], %r1440;
	ld.shared.u32 	%r1441, [%r13+16432];
	ld.shared.u32 	%r1442, [%r10+16360];
	ld.shared.u32 	%r1443, [%r28+10816];
	add.s32 	%r1444, %r1443, %r1442;
	min.s32 	%r1445, %r1441, %r1444;
	st.shared.u32 	[%r13+16432], %r1445;
	bar.sync 	0;
	ld.shared.u32 	%r1446, [%r13];
	ld.shared.u32 	%r1447, [%r10+140];
	ld.shared.u32 	%r1448, [%r28+10920];
	add.s32 	%r1449, %r1448, %r1447;
	min.s32 	%r1450, %r1446, %r1449;
	st.shared.u32 	[%r13], %r1450;
	ld.shared.u32 	%r1451, [%r13+104];
	ld.shared.u32 	%r1452, [%r10+140];
	ld.shared.u32 	%r1453, [%r28+11024];
	add.s32 	%r1454, %r1453, %r1452;
	min.s32 	%r1455, %r1451, %r1454;
	st.shared.u32 	[%r13+104], %r1455;
	ld.shared.u32 	%r1456, [%r13+208];
	ld.shared.u32 	%r1457, [%r10+140];
	ld.shared.u32 	%r1458, [%r28+11128];
	add.s32 	%r1459, %r1458, %r1457;
	min.s32 	%r1460, %r1456, %r1459;
	st.shared.u32 	[%r13+208], %r1460;
	ld.shared.u32 	%r1461, [%r13+8112];
	ld.shared.u32 	%r1462, [%r10+8252];
	ld.shared.u32 	%r1463, [%r28+10920];
	add.s32 	%r1464, %r1463, %r1462;
	min.s32 	%r1465, %r1461, %r1464;
	st.shared.u32 	[%r13+8112], %r1465;
	ld.shared.u32 	%r1466, [%r13+8216];
	ld.shared.u32 	%r1467, [%r10+8252];
	ld.shared.u32 	%r1468, [%r28+11024];
	add.s32 	%r1469, %r1468, %r1467;
	min.s32 	%r1470, %r1466, %r1469;
	st.shared.u32 	[%r13+8216], %r1470;
	ld.shared.u32 	%r1471, [%r13+8320];
	ld.shared.u32 	%r1472, [%r10+8252];
	ld.shared.u32 	%r1473, [%r28+11128];
	add.s32 	%r1474, %r1473, %r1472;
	min.s32 	%r1475, %r1471, %r1474;
	st.shared.u32 	[%r13+8320], %r1475;
	ld.shared.u32 	%r1476, [%r13+16224];
	ld.shared.u32 	%r1477, [%r10+16364];
	ld.shared.u32 	%r1478, [%r28+10920];
	add.s32 	%r1479, %r1478, %r1477;
	min.s32 	%r1480, %r1476, %r1479;
	st.shared.u32 	[%r13+16224], %r1480;
	ld.shared.u32 	%r1481, [%r13+16328];
	ld.shared.u32 	%r1482, [%r10+16364];
	ld.shared.u32 	%r1483, [%r28+11024];
	add.s32 	%r1484, %r1483, %r1482;
	min.s32 	%r1485, %r1481, %r1484;
	st.shared.u32 	[%r13+16328], %r1485;
	ld.shared.u32 	%r1486, [%r13+16432];
	ld.shared.u32 	%r1487, [%r10+16364];
	ld.shared.u32 	%r1488, [%r28+11128];
	add.s32 	%r1489, %r1488, %r1487;
	min.s32 	%r1490, %r1486, %r1489;
	st.shared.u32 	[%r13+16432], %r1490;
	bar.sync 	0;
	ld.shared.u32 	%r1491, [%r13];
	ld.shared.u32 	%r1492, [%r10+144];
	ld.shared.u32 	%r1493, [%r28+11232];
	add.s32 	%r1494, %r1493, %r1492;
	min.s32 	%r1495, %r1491, %r1494;
	st.shared.u32 	[%r13], %r1495;
	ld.shared.u32 	%r1496, [%r13+104];
	ld.shared.u32 	%r1497, [%r10+144];
	ld.shared.u32 	%r1498, [%r28+11336];
	add.s32 	%r1499, %r1498, %r1497;
	min.s32 	%r1500, %r1496, %r1499;
	st.shared.u32 	[%r13+104], %r1500;
	ld.shared.u32 	%r1501, [%r13+208];
	ld.shared.u32 	%r1502, [%r10+144];
	ld.shared.u32 	%r1503, [%r28+11440];
	add.s32 	%r1504, %r1503, %r1502;
	min.s32 	%r1505, %r1501, %r1504;
	st.shared.u32 	[%r13+208], %r1505;
	ld.shared.u32 	%r1506, [%r13+8112];
	ld.shared.u32 	%r1507, [%r10+8256];
	ld.shared.u32 	%r1508, [%r28+11232];
	add.s32 	%r1509, %r1508, %r1507;
	min.s32 	%r1510, %r1506, %r1509;
	st.shared.u32 	[%r13+8112], %r1510;
	ld.shared.u32 	%r1511, [%r13+8216];
	ld.shared.u32 	%r1512, [%r10+8256];
	ld.shared.u32 	%r1513, [%r28+11336];
	add.s32 	%r1514, %r1513, %r1512;
	min.s32 	%r1515, %r1511, %r1514;
	st.shared.u32 	[%r13+8216], %r1515;
	ld.shared.u32 	%r1516, [%r13+8320];
	ld.shared.u32 	%r1517, [%r10+8256];
	ld.shared.u32 	%r1518, [%r28+11440];
	add.s32 	%r1519, %r1518, %r1517;
	min.s32 	%r1520, %r1516, %r1519;
	st.shared.u32 	[%r13+8320], %r1520;
	ld.shared.u32 	%r1521, [%r13+16224];
	ld.shared.u32 	%r1522, [%r10+16368];
	ld.shared.u32 	%r1523, [%r28+11232];
	add.s32 	%r1524, %r1523, %r1522;
	min.s32 	%r1525, %r1521, %r1524;
	st.shared.u32 	[%r13+16224], %r1525;
	ld.shared.u32 	%r1526, [%r13+16328];
	ld.shared.u32 	%r1527, [%r10+16368];
	ld.shared.u32 	%r1528, [%r28+11336];
	add.s32 	%r1529, %r1528, %r1527;
	min.s32 	%r1530, %r1526, %r1529;
	st.shared.u32 	[%r13+16328], %r1530;
	ld.shared.u32 	%r1531, [%r13+16432];
	ld.shared.u32 	%r1532, [%r10+16368];
	ld.shared.u32 	%r1533, [%r28+11440];
	add.s32 	%r1534, %r1533, %r1532;
	min.s32 	%r1535, %r1531, %r1534;
	st.shared.u32 	[%r13+16432], %r1535;
	bar.sync 	0;
	ld.shared.u32 	%r1536, [%r13];
	ld.shared.u32 	%r1537, [%r10+148];
	ld.shared.u32 	%r1538, [%r28+11544];
	add.s32 	%r1539, %r1538, %r1537;
	min.s32 	%r1540, %r1536, %r1539;
	st.shared.u32 	[%r13], %r1540;
	ld.shared.u32 	%r1541, [%r13+104];
	ld.shared.u32 	%r1542, [%r10+148];
	ld.shared.u32 	%r1543, [%r28+11648];
	add.s32 	%r1544, %r1543, %r1542;
	min.s32 	%r1545, %r1541, %r1544;
	st.shared.u32 	[%r13+104], %r1545;
	ld.shared.u32 	%r1546, [%r13+208];
	ld.shared.u32 	%r1547, [%r10+148];
	ld.shared.u32 	%r1548, [%r28+11752];
	add.s32 	%r1549, %r1548, %r1547;
	min.s32 	%r1550, %r1546, %r1549;
	st.shared.u32 	[%r13+208], %r1550;
	ld.shared.u32 	%r1551, [%r13+8112];
	ld.shared.u32 	%r1552, [%r10+8260];
	ld.shared.u32 	%r1553, [%r28+11544];
	add.s32 	%r1554, %r1553, %r1552;
	min.s32 	%r1555, %r1551, %r1554;
	st.shared.u32 	[%r13+8112], %r1555;
	ld.shared.u32 	%r1556, [%r13+8216];
	ld.shared.u32 	%r1557, [%r10+8260];
	ld.shared.u32 	%r1558, [%r28+11648];
	add.s32 	%r1559, %r1558, %r1557;
	min.s32 	%r1560, %r1556, %r1559;
	st.shared.u32 	[%r13+8216], %r1560;
	ld.shared.u32 	%r1561, [%r13+8320];
	ld.shared.u32 	%r1562, [%r10+8260];
	ld.shared.u32 	%r1563, [%r28+11752];
	add.s32 	%r1564, %r1563, %r1562;
	min.s32 	%r1565, %r1561, %r1564;
	st.shared.u32 	[%r13+8320], %r1565;
	ld.shared.u32 	%r1566, [%r13+16224];
	ld.shared.u32 	%r1567, [%r10+16372];
	ld.shared.u32 	%r1568, [%r28+11544];
	add.s32 	%r1569, %r1568, %r1567;
	min.s32 	%r1570, %r1566, %r1569;
	st.shared.u32 	[%r13+16224], %r1570;
	ld.shared.u32 	%r1571, [%r13+16328];
	ld.shared.u32 	%r1572, [%r10+16372];
	ld.shared.u32 	%r1573, [%r28+11648];
	add.s32 	%r1574, %r1573, %r1572;
	min.s32 	%r1575, %r1571, %r1574;
	st.shared.u32 	[%r13+16328], %r1575;
	ld.shared.u32 	%r1576, [%r13+16432];
	ld.shared.u32 	%r1577, [%r10+16372];
	ld.shared.u32 	%r1578, [%r28+11752];
	add.s32 	%r1579, %r1578, %r1577;
	min.s32 	%r1580, %r1576, %r1579;
	st.shared.u32 	[%r13+16432], %r1580;
	bar.sync 	0;
	ld.shared.u32 	%r1581, [%r13];
	ld.shared.u32 	%r1582, [%r10+152];
	ld.shared.u32 	%r1583, [%r28+11856];
	add.s32 	%r1584, %r1583, %r1582;
	min.s32 	%r1585, %r1581, %r1584;
	st.shared.u32 	[%r13], %r1585;
	ld.shared.u32 	%r1586, [%r13+104];
	ld.shared.u32 	%r1587, [%r10+152];
	ld.shared.u32 	%r1588, [%r28+11960];
	add.s32 	%r1589, %r1588, %r1587;
	min.s32 	%r1590, %r1586, %r1589;
	st.shared.u32 	[%r13+104], %r1590;
	ld.shared.u32 	%r1591, [%r13+208];
	ld.shared.u32 	%r1592, [%r10+152];
	ld.shared.u32 	%r1593, [%r28+12064];
	add.s32 	%r1594, %r1593, %r1592;
	min.s32 	%r1595, %r1591, %r1594;
	st.shared.u32 	[%r13+208], %r1595;
	ld.shared.u32 	%r1596, [%r13+8112];
	ld.shared.u32 	%r1597, [%r10+8264];
	ld.shared.u32 	%r1598, [%r28+11856];
	add.s32 	%r1599, %r1598, %r1597;
	min.s32 	%r1600, %r1596, %r1599;
	st.shared.u32 	[%r13+8112], %r1600;
	ld.shared.u32 	%r1601, [%r13+8216];
	ld.shared.u32 	%r1602, [%r10+8264];
	ld.shared.u32 	%r1603, [%r28+11960];
	add.s32 	%r1604, %r1603, %r1602;
	min.s32 	%r1605, %r1601, %r1604;
	st.shared.u32 	[%r13+8216], %r1605;
	ld.shared.u32 	%r1606, [%r13+8320];
	ld.shared.u32 	%r1607, [%r10+8264];
	ld.shared.u32 	%r1608, [%r28+12064];
	add.s32 	%r1609, %r1608, %r1607;
	min.s32 	%r1610, %r1606, %r1609;
	st.shared.u32 	[%r13+8320], %r1610;
	ld.shared.u32 	%r1611, [%r13+16224];
	ld.shared.u32 	%r1612, [%r10+16376];
	ld.shared.u32 	%r1613, [%r28+11856];
	add.s32 	%r1614, %r1613, %r1612;
	min.s32 	%r1615, %r1611, %r1614;
	st.shared.u32 	[%r13+16224], %r1615;
	ld.shared.u32 	%r1616, [%r13+16328];
	ld.shared.u32 	%r1617, [%r10+16376];
	ld.shared.u32 	%r1618, [%r28+11960];
	add.s32 	%r1619, %r1618, %r1617;
	min.s32 	%r1620, %r1616, %r1619;
	st.shared.u32 	[%r13+16328], %r1620;
	ld.shared.u32 	%r1621, [%r13+16432];
	ld.shared.u32 	%r1622, [%r10+16376];
	ld.shared.u32 	%r1623, [%r28+12064];
	add.s32 	%r1624, %r1623, %r1622;
	min.s32 	%r1625, %r1621, %r1624;
	st.shared.u32 	[%r13+16432], %r1625;
	bar.sync 	0;
	ld.shared.u32 	%r1626, [%r13];
	ld.shared.u32 	%r1627, [%r10+156];
	ld.shared.u32 	%r1628, [%r28+12168];
	add.s32 	%r1629, %r1628, %r1627;
	min.s32 	%r1630, %r1626, %r1629;
	st.shared.u32 	[%r13], %r1630;
	ld.shared.u32 	%r1631, [%r13+104];
	ld.shared.u32 	%r1632, [%r10+156];
	ld.shared.u32 	%r1633, [%r28+12272];
	add.s32 	%r1634, %r1633, %r1632;
	min.s32 	%r1635, %r1631, %r1634;
	st.shared.u32 	[%r13+104], %r1635;
	ld.shared.u32 	%r1636, [%r13+208];
	ld.shared.u32 	%r1637, [%r10+156];
	ld.shared.u32 	%r1638, [%r28+12376];
	add.s32 	%r1639, %r1638, %r1637;
	min.s32 	%r1640, %r1636, %r1639;
	st.shared.u32 	[%r13+208], %r1640;
	ld.shared.u32 	%r1641, [%r13+8112];
	ld.shared.u32 	%r1642, [%r10+8268];
	ld.shared.u32 	%r1643, [%r28+12168];
	add.s32 	%r1644, %r1643, %r1642;
	min.s32 	%r1645, %r1641, %r1644;
	st.shared.u32 	[%r13+8112], %r1645;
	ld.shared.u32 	%r1646, [%r13+8216];
	ld.shared.u32 	%r1647, [%r10+8268];
	ld.shared.u32 	%r1648, [%r28+12272];
	add.s32 	%r1649, %r1648, %r1647;
	min.s32 	%r1650, %r1646, %r1649;
	st.shared.u32 	[%r13+8216], %r1650;
	ld.shared.u32 	%r1651, [%r13+8320];
	ld.shared.u32 	%r1652, [%r10+8268];
	ld.shared.u32 	%r1653, [%r28+12376];
	add.s32 	%r1654, %r1653, %r1652;
	min.s32 	%r1655, %r1651, %r1654;
	st.shared.u32 	[%r13+8320], %r1655;
	ld.shared.u32 	%r1656, [%r13+16224];
	ld.shared.u32 	%r1657, [%r10+16380];
	ld.shared.u32 	%r1658, [%r28+12168];
	add.s32 	%r1659, %r1658, %r1657;
	min.s32 	%r1660, %r1656, %r1659;
	st.shared.u32 	[%r13+16224], %r1660;
	ld.shared.u32 	%r1661, [%r13+16328];
	ld.shared.u32 	%r1662, [%r10+16380];
	ld.shared.u32 	%r1663, [%r28+12272];
	add.s32 	%r1664, %r1663, %r1662;
	min.s32 	%r1665, %r1661, %r1664;
	st.shared.u32 	[%r13+16328], %r1665;
	ld.shared.u32 	%r1666, [%r13+16432];
	ld.shared.u32 	%r1667, [%r10+16380];
	ld.shared.u32 	%r1668, [%r28+12376];
	add.s32 	%r1669, %r1668, %r1667;
	min.s32 	%r1670, %r1666, %r1669;
	st.shared.u32 	[%r13+16432], %r1670;
	bar.sync 	0;
	ld.shared.u32 	%r1671, [%r13];
	ld.shared.u32 	%r1672, [%r10+160];
	ld.shared.u32 	%r1673, [%r28+12480];
	add.s32 	%r1674, %r1673, %r1672;
	min.s32 	%r1675, %r1671, %r1674;
	st.shared.u32 	[%r13], %r1675;
	ld.shared.u32 	%r1676, [%r13+104];
	ld.shared.u32 	%r1677, [%r10+160];
	ld.shared.u32 	%r1678, [%r28+12584];
	add.s32 	%r1679, %r1678, %r1677;
	min.s32 	%r1680, %r1676, %r1679;
	st.shared.u32 	[%r13+104], %r1680;
	ld.shared.u32 	%r1681, [%r13+208];
	ld.shared.u32 	%r1682, [%r10+160];
	ld.shared.u32 	%r1683, [%r28+12688];
	add.s32 	%r1684, %r1683, %r1682;
	min.s32 	%r1685, %r1681, %r1684;
	st.shared.u32 	[%r13+208], %r1685;
	ld.shared.u32 	%r1686, [%r13+8112];
	ld.shared.u32 	%r1687, [%r10+8272];
	ld.shared.u32 	%r1688, [%r28+12480];
	add.s32 	%r1689, %r1688, %r1687;
	min.s32 	%r1690, %r1686, %r1689;
	st.shared.u32 	[%r13+8112], %r1690;
	ld.shared.u32 	%r1691, [%r13+8216];
	ld.shared.u32 	%r1692, [%r10+8272];
	ld.shared.u32 	%r1693, [%r28+12584];
	add.s32 	%r1694, %r1693, %r1692;
	min.s32 	%r1695, %r1691, %r1694;
	st.shared.u32 	[%r13+8216], %r1695;
	ld.shared.u32 	%r1696, [%r13+8320];
	ld.shared.u32 	%r1697, [%r10+8272];
	ld.shared.u32 	%r1698, [%r28+12688];
	add.s32 	%r1699, %r1698, %r1697;
	min.s32 	%r1700, %r1696, %r1699;
	st.shared.u32 	[%r13+8320], %r1700;
	ld.shared.u32 	%r1701, [%r13+16224];
	ld.shared.u32 	%r1702, [%r10+16384];
	ld.shared.u32 	%r1703, [%r28+12480];
	add.s32 	%r1704, %r1703, %r1702;
	min.s32 	%r1705, %r1701, %r1704;
	st.shared.u32 	[%r13+16224], %r1705;
	ld.shared.u32 	%r1706, [%r13+16328];
	ld.shared.u32 	%r1707, [%r10+16384];
	ld.shared.u32 	%r1708, [%r28+12584];
	add.s32 	%r1709, %r1708, %r1707;
	min.s32 	%r1710, %r1706, %r1709;
	st.shared.u32 	[%r13+16328], %r1710;
	ld.shared.u32 	%r1711, [%r13+16432];
	ld.shared.u32 	%r1712, [%r10+16384];
	ld.shared.u32 	%r1713, [%r28+12688];
	add.s32 	%r1714, %r1713, %r1712;
	min.s32 	%r1715, %r1711, %r1714;
	st.shared.u32 	[%r13+16432], %r1715;
	bar.sync 	0;
	ld.shared.u32 	%r1716, [%r13];
	ld.shared.u32 	%r1717, [%r10+164];
	ld.shared.u32 	%r1718, [%r28+12792];
	add.s32 	%r1719, %r1718, %r1717;
	min.s32 	%r1720, %r1716, %r1719;
	st.shared.u32 	[%r13], %r1720;
	ld.shared.u32 	%r1721, [%r13+104];
	ld.shared.u32 	%r1722, [%r10+164];
	ld.shared.u32 	%r1723, [%r28+12896];
	add.s32 	%r1724, %r1723, %r1722;
	min.s32 	%r1725, %r1721, %r1724;
	st.shared.u32 	[%r13+104], %r1725;
	ld.shared.u32 	%r1726, [%r13+208];
	ld.shared.u32 	%r1727, [%r10+164];
	ld.shared.u32 	%r1728, [%r28+13000];
	add.s32 	%r1729, %r1728, %r1727;
	min.s32 	%r1730, %r1726, %r1729;
	st.shared.u32 	[%r13+208], %r1730;
	ld.shared.u32 	%r1731, [%r13+8112];
	ld.shared.u32 	%r1732, [%r10+8276];
	ld.shared.u32 	%r1733, [%r28+12792];
	add.s32 	%r1734, %r1733, %r1732;
	min.s32 	%r1735, %r1731, %r1734;
	st.shared.u32 	[%r13+8112], %r1735;
	ld.shared.u32 	%r1736, [%r13+8216];
	ld.shared.u32 	%r1737, [%r10+8276];
	ld.shared.u32 	%r1738, [%r28+12896];
	add.s32 	%r1739, %r1738, %r1737;
	min.s32 	%r1740, %r1736, %r1739;
	st.shared.u32 	[%r13+8216], %r1740;
	ld.shared.u32 	%r1741, [%r13+8320];
	ld.shared.u32 	%r1742, [%r10+8276];
	ld.shared.u32 	%r1743, [%r28+13000];
	add.s32 	%r1744, %r1743, %r1742;
	min.s32 	%r1745, %r1741, %r1744;
	st.shared.u32 	[%r13+8320], %r1745;
	ld.shared.u32 	%r1746, [%r13+16224];
	ld.shared.u32 	%r1747, [%r10+16388];
	ld.shared.u32 	%r1748, [%r28+12792];
	add.s32 	%r1749, %r1748, %r1747;
	min.s32 	%r1750, %r1746, %r1749;
	st.shared.u32 	[%r13+16224], %r1750;
	ld.shared.u32 	%r1751, [%r13+16328];
	ld.shared.u32 	%r1752, [%r10+16388];
	ld.shared.u32 	%r1753, [%r28+12896];
	add.s32 	%r1754, %r1753, %r1752;
	min.s32 	%r1755, %r1751, %r1754;
	st.shared.u32 	[%r13+16328], %r1755;
	ld.shared.u32 	%r1756, [%r13+16432];
	ld.shared.u32 	%r1757, [%r10+16388];
	ld.shared.u32 	%r1758, [%r28+13000];
	add.s32 	%r1759, %r1758, %r1757;
	min.s32 	%r1760, %r1756, %r1759;
	st.shared.u32 	[%r13+16432], %r1760;
	bar.sync 	0;
	ld.shared.u32 	%r1761, [%r13];
	ld.shared.u32 	%r1762, [%r10+168];
	ld.shared.u32 	%r1763, [%r28+13104];
	add.s32 	%r1764, %r1763, %r1762;
	min.s32 	%r1765, %r1761, %r1764;
	st.shared.u32 	[%r13], %r1765;
	ld.shared.u32 	%r1766, [%r13+104];
	ld.shared.u32 	%r1767, [%r10+168];
	ld.shared.u32 	%r1768, [%r28+13208];
	add.s32 	%r1769, %r1768, %r1767;
	min.s32 	%r1770, %r1766, %r1769;
	st.shared.u32 	[%r13+104], %r1770;
	ld.shared.u32 	%r1771, [%r13+208];
	ld.shared.u32 	%r1772, [%r10+168];
	ld.shared.u32 	%r1773, [%r28+13312];
	add.s32 	%r1774, %r1773, %r1772;
	min.s32 	%r1775, %r1771, %r1774;
	st.shared.u32 	[%r13+208], %r1775;
	ld.shared.u32 	%r1776, [%r13+8112];
	ld.shared.u32 	%r1777, [%r10+8280];
	ld.shared.u32 	%r1778, [%r28+13104];
	add.s32 	%r1779, %r1778, %r1777;
	min.s32 	%r1780, %r1776, %r1779;
	st.shared.u32 	[%r13+8112], %r1780;
	ld.shared.u32 	%r1781, [%r13+8216];
	ld.shared.u32 	%r1782, [%r10+8280];
	ld.shared.u32 	%r1783, [%r28+13208];
	add.s32 	%r1784, %r1783, %r1782;
	min.s32 	%r1785, %r1781, %r1784;
	st.shared.u32 	[%r13+8216], %r1785;
	ld.shared.u32 	%r1786, [%r13+8320];
	ld.shared.u32 	%r1787, [%r10+8280];
	ld.shared.u32 	%r1788, [%r28+13312];
	add.s32 	%r1789, %r1788, %r1787;
	min.s32 	%r1790, %r1786, %r1789;
	st.shared.u32 	[%r13+8320], %r1790;
	ld.shared.u32 	%r1791, [%r13+16224];
	ld.shared.u32 	%r1792, [%r10+16392];
	ld.shared.u32 	%r1793, [%r28+13104];
	add.s32 	%r1794, %r1793, %r1792;
	min.s32 	%r1795, %r1791, %r1794;
	st.shared.u32 	[%r13+16224], %r1795;
	ld.shared.u32 	%r1796, [%r13+16328];
	ld.shared.u32 	%r1797, [%r10+16392];
	ld.shared.u32 	%r1798, [%r28+13208];
	add.s32 	%r1799, %r1798, %r1797;
	min.s32 	%r1800, %r1796, %r1799;
	st.shared.u32 	[%r13+16328], %r1800;
	ld.shared.u32 	%r1801, [%r13+16432];
	ld.shared.u32 	%r1802, [%r10+16392];
	ld.shared.u32 	%r1803, [%r28+13312];
	add.s32 	%r1804, %r1803, %r1802;
	min.s32 	%r1805, %r1801, %r1804;
	st.shared.u32 	[%r13+16432], %r1805;
	bar.sync 	0;
	ld.shared.u32 	%r1806, [%r13];
	ld.shared.u32 	%r1807, [%r10+172];
	ld.shared.u32 	%r1808, [%r28+13416];
	add.s32 	%r1809, %r1808, %r1807;
	min.s32 	%r1810, %r1806, %r1809;
	st.shared.u32 	[%r13], %r1810;
	ld.shared.u32 	%r1811, [%r13+104];
	ld.shared.u32 	%r1812, [%r10+172];
	ld.shared.u32 	%r1813, [%r28+13520];
	add.s32 	%r1814, %r1813, %r1812;
	min.s32 	%r1815, %r1811, %r1814;
	st.shared.u32 	[%r13+104], %r1815;
	ld.shared.u32 	%r1816, [%r13+208];
	ld.shared.u32 	%r1817, [%r10+172];
	ld.shared.u32 	%r1818, [%r28+13624];
	add.s32 	%r1819, %r1818, %r1817;
	min.s32 	%r1820, %r1816, %r1819;
	st.shared.u32 	[%r13+208], %r1820;
	ld.shared.u32 	%r1821, [%r13+8112];
	ld.shared.u32 	%r1822, [%r10+8284];
	ld.shared.u32 	%r1823, [%r28+13416];
	add.s32 	%r1824, %r1823, %r1822;
	min.s32 	%r1825, %r1821, %r1824;
	st.shared.u32 	[%r13+8112], %r1825;
	ld.shared.u32 	%r1826, [%r13+8216];
	ld.shared.u32 	%r1827, [%r10+8284];
	ld.shared.u32 	%r1828, [%r28+13520];
	add.s32 	%r1829, %r1828, %r1827;
	min.s32 	%r1830, %r1826, %r1829;
	st.shared.u32 	[%r13+8216], %r1830;
	ld.shared.u32 	%r1831, [%r13+8320];
	ld.shared.u32 	%r1832, [%r10+8284];
	ld.shared.u32 	%r1833, [%r28+13624];
	add.s32 	%r1834, %r1833, %r1832;
	min.s32 	%r1835, %r1831, %r1834;
	st.shared.u32 	[%r13+8320], %r1835;
	ld.shared.u32 	%r1836, [%r13+16224];
	ld.shared.u32 	%r1837, [%r10+16396];
	ld.shared.u32 	%r1838, [%r28+13416];
	add.s32 	%r1839, %r1838, %r1837;
	min.s32 	%r1840, %r1836, %r1839;
	st.shared.u32 	[%r13+16224], %r1840;
	ld.shared.u32 	%r1841, [%r13+16328];
	ld.shared.u32 	%r1842, [%r10+16396];
	ld.shared.u32 	%r1843, [%r28+13520];
	add.s32 	%r1844, %r1843, %r1842;
	min.s32 	%r1845, %r1841, %r1844;
	st.shared.u32 	[%r13+16328], %r1845;
	ld.shared.u32 	%r1846, [%r13+16432];
	ld.shared.u32 	%r1847, [%r10+16396];
	ld.shared.u32 	%r1848, [%r28+13624];
	add.s32 	%r1849, %r1848, %r1847;
	min.s32 	%r1850, %r1846, %r1849;
	st.shared.u32 	[%r13+16432], %r1850;
	bar.sync 	0;
	ld.shared.u32 	%r1851, [%r13];
	ld.shared.u32 	%r1852, [%r10+176];
	ld.shared.u32 	%r1853, [%r28+13728];
	add.s32 	%r1854, %r1853, %r1852;
	min.s32 	%r1855, %r1851, %r1854;
	st.shared.u32 	[%r13], %r1855;
	ld.shared.u32 	%r1856, [%r13+104];
	ld.shared.u32 	%r1857, [%r10+176];
	ld.shared.u32 	%r1858, [%r28+13832];
	add.s32 	%r1859, %r1858, %r1857;
	min.s32 	%r1860, %r1856, %r1859;
	st.shared.u32 	[%r13+104], %r1860;
	ld.shared.u32 	%r1861, [%r13+208];
	ld.shared.u32 	%r1862, [%r10+176];
	ld.shared.u32 	%r1863, [%r28+13936];
	add.s32 	%r1864, %r1863, %r1862;
	min.s32 	%r1865, %r1861, %r1864;
	st.shared.u32 	[%r13+208], %r1865;
	ld.shared.u32 	%r1866, [%r13+8112];
	ld.shared.u32 	%r1867, [%r10+8288];
	ld.shared.u32 	%r1868, [%r28+13728];
	add.s32 	%r1869, %r1868, %r1867;
	min.s32 	%r1870, %r1866, %r1869;
	st.shared.u32 	[%r13+8112], %r1870;
	ld.shared.u32 	%r1871, [%r13+8216];
	ld.shared.u32 	%r1872, [%r10+8288];
	ld.shared.u32 	%r1873, [%r28+13832];
	add.s32 	%r1874, %r1873, %r1872;
	min.s32 	%r1875, %r1871, %r1874;
	st.shared.u32 	[%r13+8216], %r1875;
	ld.shared.u32 	%r1876, [%r13+8320];
	ld.shared.u32 	%r1877, [%r10+8288];
	ld.shared.u32 	%r1878, [%r28+13936];
	add.s32 	%r1879, %r1878, %r1877;
	min.s32 	%r1880, %r1876, %r1879;
	st.shared.u32 	[%r13+8320], %r1880;
	ld.shared.u32 	%r1881, [%r13+16224];
	ld.shared.u32 	%r1882, [%r10+16400];
	ld.shared.u32 	%r1883, [%r28+13728];
	add.s32 	%r1884, %r1883, %r1882;
	min.s32 	%r1885, %r1881, %r1884;
	st.shared.u32 	[%r13+16224], %r1885;
	ld.shared.u32 	%r1886, [%r13+16328];
	ld.shared.u32 	%r1887, [%r10+16400];
	ld.shared.u32 	%r1888, [%r28+13832];
	add.s32 	%r1889, %r1888, %r1887;
	min.s32 	%r1890, %r1886, %r1889;
	st.shared.u32 	[%r13+16328], %r1890;
	ld.shared.u32 	%r1891, [%r13+16432];
	ld.shared.u32 	%r1892, [%r10+16400];
	ld.shared.u32 	%r1893, [%r28+13936];
	add.s32 	%r1894, %r1893, %r1892;
	min.s32 	%r1895, %r1891, %r1894;
	st.shared.u32 	[%r13+16432], %r1895;
	bar.sync 	0;
	ld.shared.u32 	%r1896, [%r13];
	ld.shared.u32 	%r1897, [%r10+180];
	ld.shared.u32 	%r1898, [%r28+14040];
	add.s32 	%r1899, %r1898, %r1897;
	min.s32 	%r1900, %r1896, %r1899;
	st.shared.u32 	[%r13], %r1900;
	ld.shared.u32 	%r1901, [%r13+104];
	ld.shared.u32 	%r1902, [%r10+180];
	ld.shared.u32 	%r1903, [%r28+14144];
	add.s32 	%r1904, %r1903, %r1902;
	min.s32 	%r1905, %r1901, %r1904;
	st.shared.u32 	[%r13+104], %r1905;
	ld.shared.u32 	%r1906, [%r13+208];
	ld.shared.u32 	%r1907, [%r10+180];
	ld.shared.u32 	%r1908, [%r28+14248];
	add.s32 	%r1909, %r1908, %r1907;
	min.s32 	%r1910, %r1906, %r1909;
	st.shared.u32 	[%r13+208], %r1910;
	ld.shared.u32 	%r1911, [%r13+8112];
	ld.shared.u32 	%r1912, [%r10+8292];
	ld.shared.u32 	%r1913, [%r28+14040];
	add.s32 	%r1914, %r1913, %r1912;
	min.s32 	%r1915, %r1911, %r1914;
	st.shared.u32 	[%r13+8112], %r1915;
	ld.shared.u32 	%r1916, [%r13+8216];
	ld.shared.u32 	%r1917, [%r10+8292];
	ld.shared.u32 	%r1918, [%r28+14144];
	add.s32 	%r1919, %r1918, %r1917;
	min.s32 	%r1920, %r1916, %r1919;
	st.shared.u32 	[%r13+8216], %r1920;
	ld.shared.u32 	%r1921, [%r13+8320];
	ld.shared.u32 	%r1922, [%r10+8292];
	ld.shared.u32 	%r1923, [%r28+14248];
	add.s32 	%r1924, %r1923, %r1922;
	min.s32 	%r1925, %r1921, %r1924;
	st.shared.u32 	[%r13+8320], %r1925;
	ld.shared.u32 	%r1926, [%r13+16224];
	ld.shared.u32 	%r1927, [%r10+16404];
	ld.shared.u32 	%r1928, [%r28+14040];
	add.s32 	%r1929, %r1928, %r1927;
	min.s32 	%r1930, %r1926, %r1929;
	st.shared.u32 	[%r13+16224], %r1930;
	ld.shared.u32 	%r1931, [%r13+16328];
	ld.shared.u32 	%r1932, [%r10+16404];
	ld.shared.u32 	%r1933, [%r28+14144];
	add.s32 	%r1934, %r1933, %r1932;
	min.s32 	%r1935, %r1931, %r1934;
	st.shared.u32 	[%r13+16328], %r1935;
	ld.shared.u32 	%r1936, [%r13+16432];
	ld.shared.u32 	%r1937, [%r10+16404];
	ld.shared.u32 	%r1938, [%r28+14248];
	add.s32 	%r1939, %r1938, %r1937;
	min.s32 	%r1940, %r1936, %r1939;
	st.shared.u32 	[%r13+16432], %r1940;
	bar.sync 	0;
	ld.shared.u32 	%r1941, [%r13];
	ld.shared.u32 	%r1942, [%r10+184];
	ld.shared.u32 	%r1943, [%r28+14352];
	add.s32 	%r1944, %r1943, %r1942;
	min.s32 	%r1945, %r1941, %r1944;
	st.shared.u32 	[%r13], %r1945;
	ld.shared.u32 	%r1946, [%r13+104];
	ld.shared.u32 	%r1947, [%r10+184];
	ld.shared.u32 	%r1948, [%r28+14456];
	add.s32 	%r1949, %r1948, %r1947;
	min.s32 	%r1950, %r1946, %r1949;
	st.shared.u32 	[%r13+104], %r1950;
	ld.shared.u32 	%r1951, [%r13+208];
	ld.shared.u32 	%r1952, [%r10+184];
	ld.shared.u32 	%r1953, [%r28+14560];
	add.s32 	%r1954, %r1953, %r1952;
	min.s32 	%r1955, %r1951, %r1954;
	st.shared.u32 	[%r13+208], %r1955;
	ld.shared.u32 	%r1956, [%r13+8112];
	ld.shared.u32 	%r1957, [%r10+8296];
	ld.shared.u32 	%r1958, [%r28+14352];
	add.s32 	%r1959, %r1958, %r1957;
	min.s32 	%r1960, %r1956, %r1959;
	st.shared.u32 	[%r13+8112], %r1960;
	ld.shared.u32 	%r1961, [%r13+8216];
	ld.shared.u32 	%r1962, [%r10+8296];
	ld.shared.u32 	%r1963, [%r28+14456];
	add.s32 	%r1964, %r1963, %r1962;
	min.s32 	%r1965, %r1961, %r1964;
	st.shared.u32 	[%r13+8216], %r1965;
	ld.shared.u32 	%r1966, [%r13+8320];
	ld.shared.u32 	%r1967, [%r10+8296];
	ld.shared.u32 	%r1968, [%r28+14560];
	add.s32 	%r1969, %r1968, %r1967;
	min.s32 	%r1970, %r1966, %r1969;
	st.shared.u32 	[%r13+8320], %r1970;
	ld.shared.u32 	%r1971, [%r13+16224];
	ld.shared.u32 	%r1972, [%r10+16408];
	ld.shared.u32 	%r1973, [%r28+14352];
	add.s32 	%r1974, %r1973, %r1972;
	min.s32 	%r1975, %r1971, %r1974;
	st.shared.u32 	[%r13+16224], %r1975;
	ld.shared.u32 	%r1976, [%r13+16328];
	ld.shared.u32 	%r1977, [%r10+16408];
	ld.shared.u32 	%r1978, [%r28+14456];
	add.s32 	%r1979, %r1978, %r1977;
	min.s32 	%r1980, %r1976, %r1979;
	st.shared.u32 	[%r13+16328], %r1980;
	ld.shared.u32 	%r1981, [%r13+16432];
	ld.shared.u32 	%r1982, [%r10+16408];
	ld.shared.u32 	%r1983, [%r28+14560];
	add.s32 	%r1984, %r1983, %r1982;
	min.s32 	%r1985, %r1981, %r1984;
	st.shared.u32 	[%r13+16432], %r1985;
	bar.sync 	0;
	ld.shared.u32 	%r1986, [%r13];
	ld.shared.u32 	%r1987, [%r10+188];
	ld.shared.u32 	%r1988, [%r28+14664];
	add.s32 	%r1989, %r1988, %r1987;
	min.s32 	%r1990, %r1986, %r1989;
	st.shared.u32 	[%r13], %r1990;
	ld.shared.u32 	%r1991, [%r13+104];
	ld.shared.u32 	%r1992, [%r10+188];
	ld.shared.u32 	%r1993, [%r28+14768];
	add.s32 	%r1994, %r1993, %r1992;
	min.s32 	%r1995, %r1991, %r1994;
	st.shared.u32 	[%r13+104], %r1995;
	ld.shared.u32 	%r1996, [%r13+208];
	ld.shared.u32 	%r1997, [%r10+188];
	ld.shared.u32 	%r1998, [%r28+14872];
	add.s32 	%r1999, %r1998, %r1997;
	min.s32 	%r2000, %r1996, %r1999;
	st.shared.u32 	[%r13+208], %r2000;
	ld.shared.u32 	%r2001, [%r13+8112];
	ld.shared.u32 	%r2002, [%r10+8300];
	ld.shared.u32 	%r2003, [%r28+14664];
	add.s32 	%r2004, %r2003, %r2002;
	min.s32 	%r2005, %r2001, %r2004;
	st.shared.u32 	[%r13+8112], %r2005;
	ld.shared.u32 	%r2006, [%r13+8216];
	ld.shared.u32 	%r2007, [%r10+8300];
	ld.shared.u32 	%r2008, [%r28+14768];
	add.s32 	%r2009, %r2008, %r2007;
	min.s32 	%r2010, %r2006, %r2009;
	st.shared.u32 	[%r13+8216], %r2010;
	ld.shared.u32 	%r2011, [%r13+8320];
	ld.shared.u32 	%r2012, [%r10+8300];
	ld.shared.u32 	%r2013, [%r28+14872];
	add.s32 	%r2014, %r2013, %r2012;
	min.s32 	%r2015, %r2011, %r2014;
	st.shared.u32 	[%r13+8320], %r2015;
	ld.shared.u32 	%r2016, [%r13+16224];
	ld.shared.u32 	%r2017, [%r10+16412];
	ld.shared.u32 	%r2018, [%r28+14664];
	add.s32 	%r2019, %r2018, %r2017;
	min.s32 	%r2020, %r2016, %r2019;
	st.shared.u32 	[%r13+16224], %r2020;
	ld.shared.u32 	%r2021, [%r13+16328];
	ld.shared.u32 	%r2022, [%r10+16412];
	ld.shared.u32 	%r2023, [%r28+14768];
	add.s32 	%r2024, %r2023, %r2022;
	min.s32 	%r2025, %r2021, %r2024;
	st.shared.u32 	[%r13+16328], %r2025;
	ld.shared.u32 	%r2026, [%r13+16432];
	ld.shared.u32 	%r2027, [%r10+16412];
	ld.shared.u32 	%r2028, [%r28+14872];
	add.s32 	%r2029, %r2028, %r2027;
	min.s32 	%r2030, %r2026, %r2029;
	st.shared.u32 	[%r13+16432], %r2030;
	bar.sync 	0;
	ld.shared.u32 	%r2031, [%r13];
	ld.shared.u32 	%r2032, [%r10+192];
	ld.shared.u32 	%r2033, [%r28+14976];
	add.s32 	%r2034, %r2033, %r2032;
	min.s32 	%r2035, %r2031, %r2034;
	st.shared.u32 	[%r13], %r2035;
	ld.shared.u32 	%r2036, [%r13+104];
	ld.shared.u32 	%r2037, [%r10+192];
	ld.shared.u32 	%r2038, [%r28+15080];
	add.s32 	%r2039, %r2038, %r2037;
	min.s32 	%r2040, %r2036, %r2039;
	st.shared.u32 	[%r13+104], %r2040;
	ld.shared.u32 	%r2041, [%r13+208];
	ld.shared.u32 	%r2042, [%r10+192];
	ld.shared.u32 	%r2043, [%r28+15184];
	add.s32 	%r2044, %r2043, %r2042;
	min.s32 	%r2045, %r2041, %r2044;
	st.shared.u32 	[%r13+208], %r2045;
	ld.shared.u32 	%r2046, [%r13+8112];
	ld.shared.u32 	%r2047, [%r10+8304];
	ld.shared.u32 	%r2048, [%r28+14976];
	add.s32 	%r2049, %r2048, %r2047;
	min.s32 	%r2050, %r2046, %r2049;
	st.shared.u32 	[%r13+8112], %r2050;
	ld.shared.u32 	%r2051, [%r13+8216];
	ld.shared.u32 	%r2052, [%r10+8304];
	ld.shared.u32 	%r2053, [%r28+15080];
	add.s32 	%r2054, %r2053, %r2052;
	min.s32 	%r2055, %r2051, %r2054;
	st.shared.u32 	[%r13+8216], %r2055;
	ld.shared.u32 	%r2056, [%r13+8320];
	ld.shared.u32 	%r2057, [%r10+8304];
	ld.shared.u32 	%r2058, [%r28+15184];
	add.s32 	%r2059, %r2058, %r2057;
	min.s32 	%r2060, %r2056, %r2059;
	st.shared.u32 	[%r13+8320], %r2060;
	ld.shared.u32 	%r2061, [%r13+16224];
	ld.shared.u32 	%r2062, [%r10+16416];
	ld.shared.u32 	%r2063, [%r28+14976];
	add.s32 	%r2064, %r2063, %r2062;
	min.s32 	%r2065, %r2061, %r2064;
	st.shared.u32 	[%r13+16224], %r2065;
	ld.shared.u32 	%r2066, [%r13+16328];
	ld.shared.u32 	%r2067, [%r10+16416];
	ld.shared.u32 	%r2068, [%r28+15080];
	add.s32 	%r2069, %r2068, %r2067;
	min.s32 	%r2070, %r2066, %r2069;
	st.shared.u32 	[%r13+16328], %r2070;
	ld.shared.u32 	%r2071, [%r13+16432];
	ld.shared.u32 	%r2072, [%r10+16416];
	ld.shared.u32 	%r2073, [%r28+15184];
	add.s32 	%r2074, %r2073, %r2072;
	min.s32 	%r2075, %r2071, %r2074;
	st.shared.u32 	[%r13+16432], %r2075;
	bar.sync 	0;
	ld.shared.u32 	%r2076, [%r13];
	ld.shared.u32 	%r2077, [%r10+196];
	ld.shared.u32 	%r2078, [%r28+15288];
	add.s32 	%r2079, %r2078, %r2077;
	min.s32 	%r2080, %r2076, %r2079;
	st.shared.u32 	[%r13], %r2080;
	ld.shared.u32 	%r2081, [%r13+104];
	ld.shared.u32 	%r2082, [%r10+196];
	ld.shared.u32 	%r2083, [%r28+15392];
	add.s32 	%r2084, %r2083, %r2082;
	min.s32 	%r2085, %r2081, %r2084;
	st.shared.u32 	[%r13+104], %r2085;
	ld.shared.u32 	%r2086, [%r13+208];
	ld.shared.u32 	%r2087, [%r10+196];
	ld.shared.u32 	%r2088, [%r28+15496];
	add.s32 	%r2089, %r2088, %r2087;
	min.s32 	%r2090, %r2086, %r2089;
	st.shared.u32 	[%r13+208], %r2090;
	ld.shared.u32 	%r2091, [%r13+8112];
	ld.shared.u32 	%r2092, [%r10+8308];
	ld.shared.u32 	%r2093, [%r28+15288];
	add.s32 	%r2094, %r2093, %r2092;
	min.s32 	%r2095, %r2091, %r2094;
	st.shared.u32 	[%r13+8112], %r2095;
	ld.shared.u32 	%r2096, [%r13+8216];
	ld.shared.u32 	%r2097, [%r10+8308];
	ld.shared.u32 	%r2098, [%r28+15392];
	add.s32 	%r2099, %r2098, %r2097;
	min.s32 	%r2100, %r2096, %r2099;
	st.shared.u32 	[%r13+8216], %r2100;
	ld.shared.u32 	%r2101, [%r13+8320];
	ld.shared.u32 	%r2102, [%r10+8308];
	ld.shared.u32 	%r2103, [%r28+15496];
	add.s32 	%r2104, %r2103, %r2102;
	min.s32 	%r2105, %r2101, %r2104;
	st.shared.u32 	[%r13+8320], %r2105;
	ld.shared.u32 	%r2106, [%r13+16224];
	ld.shared.u32 	%r2107, [%r10+16420];
	ld.shared.u32 	%r2108, [%r28+15288];
	add.s32 	%r2109, %r2108, %r2107;
	min.s32 	%r2110, %r2106, %r2109;
	st.shared.u32 	[%r13+16224], %r2110;
	ld.shared.u32 	%r2111, [%r13+16328];
	ld.shared.u32 	%r2112, [%r10+16420];
	ld.shared.u32 	%r2113, [%r28+15392];
	add.s32 	%r2114, %r2113, %r2112;
	min.s32 	%r2115, %r2111, %r2114;
	st.shared.u32 	[%r13+16328], %r2115;
	ld.shared.u32 	%r2116, [%r13+16432];
	ld.shared.u32 	%r2117, [%r10+16420];
	ld.shared.u32 	%r2118, [%r28+15496];
	add.s32 	%r2119, %r2118, %r2117;
	min.s32 	%r2120, %r2116, %r2119;
	st.shared.u32 	[%r13+16432], %r2120;
	bar.sync 	0;
	ld.shared.u32 	%r2121, [%r13];
	ld.shared.u32 	%r2122, [%r10+200];
	ld.shared.u32 	%r2123, [%r28+15600];
	add.s32 	%r2124, %r2123, %r2122;
	min.s32 	%r2125, %r2121, %r2124;
	st.shared.u32 	[%r13], %r2125;
	ld.shared.u32 	%r2126, [%r13+104];
	ld.shared.u32 	%r2127, [%r10+200];
	ld.shared.u32 	%r2128, [%r28+15704];
	add.s32 	%r2129, %r2128, %r2127;
	min.s32 	%r2130, %r2126, %r2129;
	st.shared.u32 	[%r13+104], %r2130;
	ld.shared.u32 	%r2131, [%r13+208];
	ld.shared.u32 	%r2132, [%r10+200];
	ld.shared.u32 	%r2133, [%r28+15808];
	add.s32 	%r2134, %r2133, %r2132;
	min.s32 	%r2135, %r2131, %r2134;
	st.shared.u32 	[%r13+208], %r2135;
	ld.shared.u32 	%r2136, [%r13+8112];
	ld.shared.u32 	%r2137, [%r10+8312];
	ld.shared.u32 	%r2138, [%r28+15600];
	add.s32 	%r2139, %r2138, %r2137;
	min.s32 	%r2140, %r2136, %r2139;
	st.shared.u32 	[%r13+8112], %r2140;
	ld.shared.u32 	%r2141, [%r13+8216];
	ld.shared.u32 	%r2142, [%r10+8312];
	ld.shared.u32 	%r2143, [%r28+15704];
	add.s32 	%r2144, %r2143, %r2142;
	min.s32 	%r2145, %r2141, %r2144;
	st.shared.u32 	[%r13+8216], %r2145;
	ld.shared.u32 	%r2146, [%r13+8320];
	ld.shared.u32 	%r2147, [%r10+8312];
	ld.shared.u32 	%r2148, [%r28+15808];
	add.s32 	%r2149, %r2148, %r2147;
	min.s32 	%r2150, %r2146, %r2149;
	st.shared.u32 	[%r13+8320], %r2150;
	ld.shared.u32 	%r2151, [%r13+16224];
	ld.shared.u32 	%r2152, [%r10+16424];
	ld.shared.u32 	%r2153, [%r28+15600];
	add.s32 	%r2154, %r2153, %r2152;
	min.s32 	%r2155, %r2151, %r2154;
	st.shared.u32 	[%r13+16224], %r2155;
	ld.shared.u32 	%r2156, [%r13+16328];
	ld.shared.u32 	%r2157, [%r10+16424];
	ld.shared.u32 	%r2158, [%r28+15704];
	add.s32 	%r2159, %r2158, %r2157;
	min.s32 	%r2160, %r2156, %r2159;
	st.shared.u32 	[%r13+16328], %r2160;
	ld.shared.u32 	%r2161, [%r13+16432];
	ld.shared.u32 	%r2162, [%r10+16424];
	ld.shared.u32 	%r2163, [%r28+15808];
	add.s32 	%r2164, %r2163, %r2162;
	min.s32 	%r2165, %r2161, %r2164;
	st.shared.u32 	[%r13+16432], %r2165;
	bar.sync 	0;
	ld.shared.u32 	%r2166, [%r13];
	ld.shared.u32 	%r2167, [%r10+204];
	ld.shared.u32 	%r2168, [%r28+15912];
	add.s32 	%r2169, %r2168, %r2167;
	min.s32 	%r2170, %r2166, %r2169;
	st.shared.u32 	[%r13], %r2170;
	ld.shared.u32 	%r2171, [%r13+104];
	ld.shared.u32 	%r2172, [%r10+204];
	ld.shared.u32 	%r2173, [%r28+16016];
	add.s32 	%r2174, %r2173, %r2172;
	min.s32 	%r2175, %r2171, %r2174;
	st.shared.u32 	[%r13+104], %r2175;
	ld.shared.u32 	%r2176, [%r13+208];
	ld.shared.u32 	%r2177, [%r10+204];
	ld.shared.u32 	%r2178, [%r28+16120];
	add.s32 	%r2179, %r2178, %r2177;
	min.s32 	%r2180, %r2176, %r2179;
	st.shared.u32 	[%r13+208], %r2180;
	ld.shared.u32 	%r2181, [%r13+8112];
	ld.shared.u32 	%r2182, [%r10+8316];
	ld.shared.u32 	%r2183, [%r28+15912];
	add.s32 	%r2184, %r2183, %r2182;
	min.s32 	%r2185, %r2181, %r2184;
	st.shared.u32 	[%r13+8112], %r2185;
	ld.shared.u32 	%r2186, [%r13+8216];
	ld.shared.u32 	%r2187, [%r10+8316];
	ld.shared.u32 	%r2188, [%r28+16016];
	add.s32 	%r2189, %r2188, %r2187;
	min.s32 	%r2190, %r2186, %r2189;
	st.shared.u32 	[%r13+8216], %r2190;
	ld.shared.u32 	%r2191, [%r13+8320];
	ld.shared.u32 	%r2192, [%r10+8316];
	ld.shared.u32 	%r2193, [%r28+16120];
	add.s32 	%r2194, %r2193, %r2192;
	min.s32 	%r2195, %r2191, %r2194;
	st.shared.u32 	[%r13+8320], %r2195;
	ld.shared.u32 	%r2196, [%r13+16224];
	ld.shared.u32 	%r2197, [%r10+16428];
	ld.shared.u32 	%r2198, [%r28+15912];
	add.s32 	%r2199, %r2198, %r2197;
	min.s32 	%r2200, %r2196, %r2199;
	st.shared.u32 	[%r13+16224], %r2200;
	ld.shared.u32 	%r2201, [%r13+16328];
	ld.shared.u32 	%r2202, [%r10+16428];
	ld.shared.u32 	%r2203, [%r28+16016];
	add.s32 	%r2204, %r2203, %r2202;
	min.s32 	%r2205, %r2201, %r2204;
	st.shared.u32 	[%r13+16328], %r2205;
	ld.shared.u32 	%r2206, [%r13+16432];
	ld.shared.u32 	%r2207, [%r10+16428];
	ld.shared.u32 	%r2208, [%r28+16120];
	add.s32 	%r2209, %r2208, %r2207;
	min.s32 	%r2210, %r2206, %r2209;
	st.shared.u32 	[%r13+16432], %r2210;
	bar.sync 	0;
	ld.shared.u32 	%r2211, [%r13];
	ld.shared.u32 	%r2212, [%r10+208];
	ld.shared.u32 	%r2213, [%r28+16224];
	add.s32 	%r2214, %r2213, %r2212;
	min.s32 	%r2215, %r2211, %r2214;
	st.shared.u32 	[%r13], %r2215;
	ld.shared.u32 	%r2216, [%r13+104];
	ld.shared.u32 	%r2217, [%r10+208];
	ld.shared.u32 	%r2218, [%r28+16328];
	add.s32 	%r2219, %r2218, %r2217;
	min.s32 	%r2220, %r2216, %r2219;
	st.shared.u32 	[%r13+104], %r2220;
	ld.shared.u32 	%r2221, [%r13+208];
	ld.shared.u32 	%r2222, [%r10+208];
	ld.shared.u32 	%r2223, [%r28+16432];
	add.s32 	%r2224, %r2223, %r2222;
	min.s32 	%r2225, %r2221, %r2224;
	st.shared.u32 	[%r13+208], %r2225;
	ld.shared.u32 	%r2226, [%r13+8112];
	ld.shared.u32 	%r2227, [%r10+8320];
	ld.shared.u32 	%r2228, [%r28+16224];
	add.s32 	%r2229, %r2228, %r2227;
	min.s32 	%r2230, %r2226, %r2229;
	st.shared.u32 	[%r13+8112], %r2230;
	ld.shared.u32 	%r2231, [%r13+8216];
	ld.shared.u32 	%r2232, [%r10+8320];
	ld.shared.u32 	%r2233, [%r28+16328];
	add.s32 	%r2234, %r2233, %r2232;
	min.s32 	%r2235, %r2231, %r2234;
	st.shared.u32 	[%r13+8216], %r2235;
	ld.shared.u32 	%r2236, [%r13+8320];
	ld.shared.u32 	%r2237, [%r10+8320];
	ld.shared.u32 	%r2238, [%r28+16432];
	add.s32 	%r2239, %r2238, %r2237;
	min.s32 	%r2240, %r2236, %r2239;
	st.shared.u32 	[%r13+8320], %r2240;
	ld.shared.u32 	%r2241, [%r13+16224];
	ld.shared.u32 	%r2242, [%r10+16432];
	ld.shared.u32 	%r2243, [%r28+16224];
	add.s32 	%r2244, %r2243, %r2242;
	min.s32 	%r2245, %r2241, %r2244;
	st.shared.u32 	[%r13+16224], %r2245;
	ld.shared.u32 	%r2246, [%r13+16328];
	ld.shared.u32 	%r2247, [%r10+16432];
	ld.shared.u32 	%r2248, [%r28+16328];
	add.s32 	%r2249, %r2248, %r2247;
	min.s32 	%r2250, %r2246, %r2249;
	st.shared.u32 	[%r13+16328], %r2250;
	ld.shared.u32 	%r2251, [%r13+16432];
	ld.shared.u32 	%r2252, [%r10+16432];
	ld.shared.u32 	%r2253, [%r28+16432];
	add.s32 	%r2254, %r2253, %r2252;
	min.s32 	%r2255, %r2251, %r2254;
	st.shared.u32 	[%r13+16432], %r2255;
	bar.sync 	0;
	ld.shared.u32 	%r2256, [%r13];
	ld.shared.u32 	%r2257, [%r10+212];
	ld.shared.u32 	%r2258, [%r28+16536];
	add.s32 	%r2259, %r2258, %r2257;
	min.s32 	%r2260, %r2256, %r2259;
	st.shared.u32 	[%r13], %r2260;
	ld.shared.u32 	%r2261, [%r13+104];
	ld.shared.u32 	%r2262, [%r10+212];
	ld.shared.u32 	%r2263, [%r28+16640];
	add.s32 	%r2264, %r2263, %r2262;
	min.s32 	%r2265, %r2261, %r2264;
	st.shared.u32 	[%r13+104], %r2265;
	ld.shared.u32 	%r2266, [%r13+208];
	ld.shared.u32 	%r2267, [%r10+212];
	ld.shared.u32 	%r2268, [%r28+16744];
	add.s32 	%r2269, %r2268, %r2267;
	min.s32 	%r2270, %r2266, %r2269;
	st.shared.u32 	[%r13+208], %r2270;
	ld.shared.u32 	%r2271, [%r13+8112];
	ld.shared.u32 	%r2272, [%r10+8324];
	ld.shared.u32 	%r2273, [%r28+16536];
	add.s32 	%r2274, %r2273, %r2272;
	min.s32 	%r2275, %r2271, %r2274;
	st.shared.u32 	[%r13+8112], %r2275;
	ld.shared.u32 	%r2276, [%r13+8216];
	ld.shared.u32 	%r2277, [%r10+8324];
	ld.shared.u32 	%r2278, [%r28+16640];
	add.s32 	%r2279, %r2278, %r2277;
	min.s32 	%r2280, %r2276, %r2279;
	st.shared.u32 	[%r13+8216], %r2280;
	ld.shared.u32 	%r2281, [%r13+8320];
	ld.shared.u32 	%r2282, [%r10+8324];
	ld.shared.u32 	%r2283, [%r28+16744];
	add.s32 	%r2284, %r2283, %r2282;
	min.s32 	%r2285, %r2281, %r2284;
	st.shared.u32 	[%r13+8320], %r2285;
	ld.shared.u32 	%r2286, [%r13+16224];
	ld.shared.u32 	%r2287, [%r10+16436];
	ld.shared.u32 	%r2288, [%r28+16536];
	add.s32 	%r2289, %r2288, %r2287;
	min.s32 	%r2290, %r2286, %r2289;
	st.shared.u32 	[%r13+16224], %r2290;
	ld.shared.u32 	%r2291, [%r13+16328];
	ld.shared.u32 	%r2292, [%r10+16436];
	ld.shared.u32 	%r2293, [%r28+16640];
	add.s32 	%r2294, %r2293, %r2292;
	min.s32 	%r2295, %r2291, %r2294;
	st.shared.u32 	[%r13+16328], %r2295;
	ld.shared.u32 	%r2296, [%r13+16432];
	ld.shared.u32 	%r2297, [%r10+16436];
	ld.shared.u32 	%r2298, [%r28+16744];
	add.s32 	%r2299, %r2298, %r2297;
	min.s32 	%r2300, %r2296, %r2299;
	st.shared.u32 	[%r13+16432], %r2300;
	bar.sync 	0;
	ld.shared.u32 	%r2301, [%r13];
	ld.shared.u32 	%r2302, [%r10+216];
	ld.shared.u32 	%r2303, [%r28+16848];
	add.s32 	%r2304, %r2303, %r2302;
	min.s32 	%r2305, %r2301, %r2304;
	st.shared.u32 	[%r13], %r2305;
	ld.shared.u32 	%r2306, [%r13+104];
	ld.shared.u32 	%r2307, [%r10+216];
	ld.shared.u32 	%r2308, [%r28+16952];
	add.s32 	%r2309, %r2308, %r2307;
	min.s32 	%r2310, %r2306, %r2309;
	st.shared.u32 	[%r13+104], %r2310;
	ld.shared.u32 	%r2311, [%r13+208];
	ld.shared.u32 	%r2312, [%r10+216];
	ld.shared.u32 	%r2313, [%r28+17056];
	add.s32 	%r2314, %r2313, %r2312;
	min.s32 	%r2315, %r2311, %r2314;
	st.shared.u32 	[%r13+208], %r2315;
	ld.shared.u32 	%r2316, [%r13+8112];
	ld.shared.u32 	%r2317, [%r10+8328];
	ld.shared.u32 	%r2318, [%r28+16848];
	add.s32 	%r2319, %r2318, %r2317;
	min.s32 	%r2320, %r2316, %r2319;
	st.shared.u32 	[%r13+8112], %r2320;
	ld.shared.u32 	%r2321, [%r13+8216];
	ld.shared.u32 	%r2322, [%r10+8328];
	ld.shared.u32 	%r2323, [%r28+16952];
	add.s32 	%r2324, %r2323, %r2322;
	min.s32 	%r2325, %r2321, %r2324;
	st.shared.u32 	[%r13+8216], %r2325;
	ld.shared.u32 	%r2326, [%r13+8320];
	ld.shared.u32 	%r2327, [%r10+8328];
	ld.shared.u32 	%r2328, [%r28+17056];
	add.s32 	%r2329, %r2328, %r2327;
	min.s32 	%r2330, %r2326, %r2329;
	st.shared.u32 	[%r13+8320], %r2330;
	ld.shared.u32 	%r2331, [%r13+16224];
	ld.shared.u32 	%r2332, [%r10+16440];
	ld.shared.u32 	%r2333, [%r28+16848];
	add.s32 	%r2334, %r2333, %r2332;
	min.s32 	%r2335, %r2331, %r2334;
	st.shared.u32 	[%r13+16224], %r2335;
	ld.shared.u32 	%r2336, [%r13+16328];
	ld.shared.u32 	%r2337, [%r10+16440];
	ld.shared.u32 	%r2338, [%r28+16952];
	add.s32 	%r2339, %r2338, %r2337;
	min.s32 	%r2340, %r2336, %r2339;
	st.shared.u32 	[%r13+16328], %r2340;
	ld.shared.u32 	%r2341, [%r13+16432];
	ld.shared.u32 	%r2342, [%r10+16440];
	ld.shared.u32 	%r2343, [%r28+17056];
	add.s32 	%r2344, %r2343, %r2342;
	min.s32 	%r2345, %r2341, %r2344;
	st.shared.u32 	[%r13+16432], %r2345;
	bar.sync 	0;
	ld.shared.u32 	%r2346, [%r13];
	ld.shared.u32 	%r2347, [%r10+220];
	ld.shared.u32 	%r2348, [%r28+17160];
	add.s32 	%r2349, %r2348, %r2347;
	min.s32 	%r2350, %r2346, %r2349;
	st.shared.u32 	[%r13], %r2350;
	ld.shared.u32 	%r2351, [%r13+104];
	ld.shared.u32 	%r2352, [%r10+220];
	ld.shared.u32 	%r2353, [%r28+17264];
	add.s32 	%r2354, %r2353, %r2352;
	min.s32 	%r2355, %r2351, %r2354;
	st.shared.u32 	[%r13+104], %r2355;
	ld.shared.u32 	%r2356, [%r13+208];
	ld.shared.u32 	%r2357, [%r10+220];
	ld.shared.u32 	%r2358, [%r28+17368];
	add.s32 	%r2359, %r2358, %r2357;
	min.s32 	%r2360, %r2356, %r2359;
	st.shared.u32 	[%r13+208], %r2360;
	ld.shared.u32 	%r2361, [%r13+8112];
	ld.shared.u32 	%r2362, [%r10+8332];
	ld.shared.u32 	%r2363, [%r28+17160];
	add.s32 	%r2364, %r2363, %r2362;
	min.s32 	%r2365, %r2361, %r2364;
	st.shared.u32 	[%r13+8112], %r2365;
	ld.shared.u32 	%r2366, [%r13+8216];
	ld.shared.u32 	%r2367, [%r10+8332];
	ld.shared.u32 	%r2368, [%r28+17264];
	add.s32 	%r2369, %r2368, %r2367;
	min.s32 	%r2370, %r2366, %r2369;
	st.shared.u32 	[%r13+8216], %r2370;
	ld.shared.u32 	%r2371, [%r13+8320];
	ld.shared.u32 	%r2372, [%r10+8332];
	ld.shared.u32 	%r2373, [%r28+17368];
	add.s32 	%r2374, %r2373, %r2372;
	min.s32 	%r2375, %r2371, %r2374;
	st.shared.u32 	[%r13+8320], %r2375;
	ld.shared.u32 	%r2376, [%r13+16224];
	ld.shared.u32 	%r2377, [%r10+16444];
	ld.shared.u32 	%r2378, [%r28+17160];
	add.s32 	%r2379, %r2378, %r2377;
	min.s32 	%r2380, %r2376, %r2379;
	st.shared.u32 	[%r13+16224], %r2380;
	ld.shared.u32 	%r2381, [%r13+16328];
	ld.shared.u32 	%r2382, [%r10+16444];
	ld.shared.u32 	%r2383, [%r28+17264];
	add.s32 	%r2384, %r2383, %r2382;
	min.s32 	%r2385, %r2381, %r2384;
	st.shared.u32 	[%r13+16328], %r2385;
	ld.shared.u32 	%r2386, [%r13+16432];
	ld.shared.u32 	%r2387, [%r10+16444];
	ld.shared.u32 	%r2388, [%r28+17368];
	add.s32 	%r2389, %r2388, %r2387;
	min.s32 	%r2390, %r2386, %r2389;
	st.shared.u32 	[%r13+16432], %r2390;
	bar.sync 	0;
	ld.shared.u32 	%r2391, [%r13];
	ld.shared.u32 	%r2392, [%r10+224];
	ld.shared.u32 	%r2393, [%r28+17472];
	add.s32 	%r2394, %r2393, %r2392;
	min.s32 	%r2395, %r2391, %r2394;
	st.shared.u32 	[%r13], %r2395;
	ld.shared.u32 	%r2396, [%r13+104];
	ld.shared.u32 	%r2397, [%r10+224];
	ld.shared.u32 	%r2398, [%r28+17576];
	add.s32 	%r2399, %r2398, %r2397;
	min.s32 	%r2400, %r2396, %r2399;
	st.shared.u32 	[%r13+104], %r2400;
	ld.shared.u32 	%r2401, [%r13+208];
	ld.shared.u32 	%r2402, [%r10+224];
	ld.shared.u32 	%r2403, [%r28+17680];
	add.s32 	%r2404, %r2403, %r2402;
	min.s32 	%r2405, %r2401, %r2404;
	st.shared.u32 	[%r13+208], %r2405;
	ld.shared.u32 	%r2406, [%r13+8112];
	ld.shared.u32 	%r2407, [%r10+8336];
	ld.shared.u32 	%r2408, [%r28+17472];
	add.s32 	%r2409, %r2408, %r2407;
	min.s32 	%r2410, %r2406, %r2409;
	st.shared.u32 	[%r13+8112], %r2410;
	ld.shared.u32 	%r2411, [%r13+8216];
	ld.shared.u32 	%r2412, [%r10+8336];
	ld.shared.u32 	%r2413, [%r28+17576];
	add.s32 	%r2414, %r2413, %r2412;
	min.s32 	%r2415, %r2411, %r2414;
	st.shared.u32 	[%r13+8216], %r2415;
	ld.shared.u32 	%r2416, [%r13+8320];
	ld.shared.u32 	%r2417, [%r10+8336];
	ld.shared.u32 	%r2418, [%r28+17680];
	add.s32 	%r2419, %r2418, %r2417;
	min.s32 	%r2420, %r2416, %r2419;
	st.shared.u32 	[%r13+8320], %r2420;
	ld.shared.u32 	%r2421, [%r13+16224];
	ld.shared.u32 	%r2422, [%r10+16448];
	ld.shared.u32 	%r2423, [%r28+17472];
	add.s32 	%r2424, %r2423, %r2422;
	min.s32 	%r2425, %r2421, %r2424;
	st.shared.u32 	[%r13+16224], %r2425;
	ld.shared.u32 	%r2426, [%r13+16328];
	ld.shared.u32 	%r2427, [%r10+16448];
	ld.shared.u32 	%r2428, [%r28+17576];
	add.s32 	%r2429, %r2428, %r2427;
	min.s32 	%r2430, %r2426, %r2429;
	st.shared.u32 	[%r13+16328], %r2430;
	ld.shared.u32 	%r2431, [%r13+16432];
	ld.shared.u32 	%r2432, [%r10+16448];
	ld.shared.u32 	%r2433, [%r28+17680];
	add.s32 	%r2434, %r2433, %r2432;
	min.s32 	%r2435, %r2431, %r2434;
	st.shared.u32 	[%r13+16432], %r2435;
	bar.sync 	0;
	ld.shared.u32 	%r2436, [%r13];
	ld.shared.u32 	%r2437, [%r10+228];
	ld.shared.u32 	%r2438, [%r28+17784];
	add.s32 	%r2439, %r2438, %r2437;
	min.s32 	%r2440, %r2436, %r2439;
	st.shared.u32 	[%r13], %r2440;
	ld.shared.u32 	%r2441, [%r13+104];
	ld.shared.u32 	%r2442, [%r10+228];
	ld.shared.u32 	%r2443, [%r28+17888];
	add.s32 	%r2444, %r2443, %r2442;
	min.s32 	%r2445, %r2441, %r2444;
	st.shared.u32 	[%r13+104], %r2445;
	ld.shared.u32 	%r2446, [%r13+208];
	ld.shared.u32 	%r2447, [%r10+228];
	ld.shared.u32 	%r2448, [%r28+17992];
	add.s32 	%r2449, %r2448, %r2447;
	min.s32 	%r2450, %r2446, %r2449;
	st.shared.u32 	[%r13+208], %r2450;
	ld.shared.u32 	%r2451, [%r13+8112];
	ld.shared.u32 	%r2452, [%r10+8340];
	ld.shared.u32 	%r2453, [%r28+17784];
	add.s32 	%r2454, %r2453, %r2452;
	min.s32 	%r2455, %r2451, %r2454;
	st.shared.u32 	[%r13+8112], %r2455;
	ld.shared.u32 	%r2456, [%r13+8216];
	ld.shared.u32 	%r2457, [%r10+8340];
	ld.shared.u32 	%r2458, [%r28+17888];
	add.s32 	%r2459, %r2458, %r2457;
	min.s32 	%r2460, %r2456, %r2459;
	st.shared.u32 	[%r13+8216], %r2460;
	ld.shared.u32 	%r2461, [%r13+8320];
	ld.shared.u32 	%r2462, [%r10+8340];
	ld.shared.u32 	%r2463, [%r28+17992];
	add.s32 	%r2464, %r2463, %r2462;
	min.s32 	%r2465, %r2461, %r2464;
	st.shared.u32 	[%r13+8320], %r2465;
	ld.shared.u32 	%r2466, [%r13+16224];
	ld.shared.u32 	%r2467, [%r10+16452];
	ld.shared.u32 	%r2468, [%r28+17784];
	add.s32 	%r2469, %r2468, %r2467;
	min.s32 	%r2470, %r2466, %r2469;
	st.shared.u32 	[%r13+16224], %r2470;
	ld.shared.u32 	%r2471, [%r13+16328];
	ld.shared.u32 	%r2472, [%r10+16452];
	ld.shared.u32 	%r2473, [%r28+17888];
	add.s32 	%r2474, %r2473, %r2472;
	min.s32 	%r2475, %r2471, %r2474;
	st.shared.u32 	[%r13+16328], %r2475;
	ld.shared.u32 	%r2476, [%r13+16432];
	ld.shared.u32 	%r2477, [%r10+16452];
	ld.shared.u32 	%r2478, [%r28+17992];
	add.s32 	%r2479, %r2478, %r2477;
	min.s32 	%r2480, %r2476, %r2479;
	st.shared.u32 	[%r13+16432], %r2480;
	bar.sync 	0;
	ld.shared.u32 	%r2481, [%r13];
	ld.shared.u32 	%r2482, [%r10+232];
	ld.shared.u32 	%r2483, [%r28+18096];
	add.s32 	%r2484, %r2483, %r2482;
	min.s32 	%r2485, %r2481, %r2484;
	st.shared.u32 	[%r13], %r2485;
	ld.shared.u32 	%r2486, [%r13+104];
	ld.shared.u32 	%r2487, [%r10+232];
	ld.shared.u32 	%r2488, [%r28+18200];
	add.s32 	%r2489, %r2488, %r2487;
	min.s32 	%r2490, %r2486, %r2489;
	st.shared.u32 	[%r13+104], %r2490;
	ld.shared.u32 	%r2491, [%r13+208];
	ld.shared.u32 	%r2492, [%r10+232];
	ld.shared.u32 	%r2493, [%r28+18304];
	add.s32 	%r2494, %r2493, %r2492;
	min.s32 	%r2495, %r2491, %r2494;
	st.shared.u32 	[%r13+208], %r2495;
	ld.shared.u32 	%r2496, [%r13+8112];
	ld.shared.u32 	%r2497, [%r10+8344];
	ld.shared.u32 	%r2498, [%r28+18096];
	add.s32 	%r2499, %r2498, %r2497;
	min.s32 	%r2500, %r2496, %r2499;
	st.shared.u32 	[%r13+8112], %r2500;
	ld.shared.u32 	%r2501, [%r13+8216];
	ld.shared.u32 	%r2502, [%r10+8344];
	ld.shared.u32 	%r2503, [%r28+18200];
	add.s32 	%r2504, %r2503, %r2502;
	min.s32 	%r2505, %r2501, %r2504;
	st.shared.u32 	[%r13+8216], %r2505;
	ld.shared.u32 	%r2506, [%r13+8320];
	ld.shared.u32 	%r2507, [%r10+8344];
	ld.shared.u32 	%r2508, [%r28+18304];
	add.s32 	%r2509, %r2508, %r2507;
	min.s32 	%r2510, %r2506, %r2509;
	st.shared.u32 	[%r13+8320], %r2510;
	ld.shared.u32 	%r2511, [%r13+16224];
	ld.shared.u32 	%r2512, [%r10+16456];
	ld.shared.u32 	%r2513, [%r28+18096];
	add.s32 	%r2514, %r2513, %r2512;
	min.s32 	%r2515, %r2511, %r2514;
	st.shared.u32 	[%r13+16224], %r2515;
	ld.shared.u32 	%r2516, [%r13+16328];
	ld.shared.u32 	%r2517, [%r10+16456];
	ld.shared.u32 	%r2518, [%r28+18200];
	add.s32 	%r2519, %r2518, %r2517;
	min.s32 	%r2520, %r2516, %r2519;
	st.shared.u32 	[%r13+16328], %r2520;
	ld.shared.u32 	%r2521, [%r13+16432];
	ld.shared.u32 	%r2522, [%r10+16456];
	ld.shared.u32 	%r2523, [%r28+18304];
	add.s32 	%r2524, %r2523, %r2522;
	min.s32 	%r2525, %r2521, %r2524;
	st.shared.u32 	[%r13+16432], %r2525;
	bar.sync 	0;
	ld.shared.u32 	%r2526, [%r13];
	ld.shared.u32 	%r2527, [%r10+236];
	ld.shared.u32 	%r2528, [%r28+18408];
	add.s32 	%r2529, %r2528, %r2527;
	min.s32 	%r2530, %r2526, %r2529;
	st.shared.u32 	[%r13], %r2530;
	ld.shared.u32 	%r2531, [%r13+104];
	ld.shared.u32 	%r2532, [%r10+236];
	ld.shared.u32 	%r2533, [%r28+18512];
	add.s32 	%r2534, %r2533, %r2532;
	min.s32 	%r2535, %r2531, %r2534;
	st.shared.u32 	[%r13+104], %r2535;
	ld.shared.u32 	%r2536, [%r13+208];
	ld.shared.u32 	%r2537, [%r10+236];
	ld.shared.u32 	%r2538, [%r28+18616];
	add.s32 	%r2539, %r2538, %r2537;
	min.s32 	%r2540, %r2536, %r2539;
	st.shared.u32 	[%r13+208], %r2540;
	ld.shared.u32 	%r2541, [%r13+8112];
	ld.shared.u32 	%r2542, [%r10+8348];
	ld.shared.u32 	%r2543, [%r28+18408];
	add.s32 	%r2544, %r2543, %r2542;
	min.s32 	%r2545, %r2541, %r2544;
	st.shared.u32 	[%r13+8112], %r2545;
	ld.shared.u32 	%r2546, [%r13+8216];
	ld.shared.u32 	%r2547, [%r10+8348];
	ld.shared.u32 	%r2548, [%r28+18512];
	add.s32 	%r2549, %r2548, %r2547;
	min.s32 	%r2550, %r2546, %r2549;
	st.shared.u32 	[%r13+8216], %r2550;
	ld.shared.u32 	%r2551, [%r13+8320];
	ld.shared.u32 	%r2552, [%r10+8348];
	ld.shared.u32 	%r2553, [%r28+18616];
	add.s32 	%r2554, %r2553, %r2552;
	min.s32 	%r2555, %r2551, %r2554;
	st.shared.u32 	[%r13+8320], %r2555;
	ld.shared.u32 	%r2556, [%r13+16224];
	ld.shared.u32 	%r2557, [%r10+16460];
	ld.shared.u32 	%r2558, [%r28+18408];
	add.s32 	%r2559, %r2558, %r2557;
	min.s32 	%r2560, %r2556, %r2559;
	st.shared.u32 	[%r13+16224], %r2560;
	ld.shared.u32 	%r2561, [%r13+16328];
	ld.shared.u32 	%r2562, [%r10+16460];
	ld.shared.u32 	%r2563, [%r28+18512];
	add.s32 	%r2564, %r2563, %r2562;
	min.s32 	%r2565, %r2561, %r2564;
	st.shared.u32 	[%r13+16328], %r2565;
	ld.shared.u32 	%r2566, [%r13+16432];
	ld.shared.u32 	%r2567, [%r10+16460];
	ld.shared.u32 	%r2568, [%r28+18616];
	add.s32 	%r2569, %r2568, %r2567;
	min.s32 	%r2570, %r2566, %r2569;
	st.shared.u32 	[%r13+16432], %r2570;
	bar.sync 	0;
	ld.shared.u32 	%r2571, [%r13];
	ld.shared.u32 	%r2572, [%r10+240];
	ld.shared.u32 	%r2573, [%r28+18720];
	add.s32 	%r2574, %r2573, %r2572;
	min.s32 	%r2575, %r2571, %r2574;
	st.shared.u32 	[%r13], %r2575;
	ld.shared.u32 	%r2576, [%r13+104];
	ld.shared.u32 	%r2577, [%r10+240];
	ld.shared.u32 	%r2578, [%r28+18824];
	add.s32 	%r2579, %r2578, %r2577;
	min.s32 	%r2580, %r2576, %r2579;
	st.shared.u32 	[%r13+104], %r2580;
	ld.shared.u32 	%r2581, [%r13+208];
	ld.shared.u32 	%r2582, [%r10+240];
	ld.shared.u32 	%r2583, [%r28+18928];
	add.s32 	%r2584, %r2583, %r2582;
	min.s32 	%r2585, %r2581, %r2584;
	st.shared.u32 	[%r13+208], %r2585;
	ld.shared.u32 	%r2586, [%r13+8112];
	ld.shared.u32 	%r2587, [%r10+8352];
	ld.shared.u32 	%r2588, [%r28+18720];
	add.s32 	%r2589, %r2588, %r2587;
	min.s32 	%r2590, %r2586, %r2589;
	st.shared.u32 	[%r13+8112], %r2590;
	ld.shared.u32 	%r2591, [%r13+8216];
	ld.shared.u32 	%r2592, [%r10+8352];
	ld.shared.u32 	%r2593, [%r28+18824];
	add.s32 	%r2594, %r2593, %r2592;
	min.s32 	%r2595, %r2591, %r2594;
	st.shared.u32 	[%r13+8216], %r2595;
	ld.shared.u32 	%r2596, [%r13+8320];
	ld.shared.u32 	%r2597, [%r10+8352];
	ld.shared.u32 	%r2598, [%r28+18928];
	add.s32 	%r2599, %r2598, %r2597;
	min.s32 	%r2600, %r2596, %r2599;
	st.shared.u32 	[%r13+8320], %r2600;
	ld.shared.u32 	%r2601, [%r13+16224];
	ld.shared.u32 	%r2602, [%r10+16464];
	ld.shared.u32 	%r2603, [%r28+18720];
	add.s32 	%r2604, %r2603, %r2602;
	min.s32 	%r2605, %r2601, %r2604;
	st.shared.u32 	[%r13+16224], %r2605;
	ld.shared.u32 	%r2606, [%r13+16328];
	ld.shared.u32 	%r2607, [%r10+16464];
	ld.shared.u32 	%r2608, [%r28+18824];
	add.s32 	%r2609, %r2608, %r2607;
	min.s32 	%r2610, %r2606, %r2609;
	st.shared.u32 	[%r13+16328], %r2610;
	ld.shared.u32 	%r2611, [%r13+16432];
	ld.shared.u32 	%r2612, [%r10+16464];
	ld.shared.u32 	%r2613, [%r28+18928];
	add.s32 	%r2614, %r2613, %r2612;
	min.s32 	%r2615, %r2611, %r2614;
	st.shared.u32 	[%r13+16432], %r2615;
	bar.sync 	0;
	ld.shared.u32 	%r2616, [%r13];
	ld.shared.u32 	%r2617, [%r10+244];
	ld.shared.u32 	%r2618, [%r28+19032];
	add.s32 	%r2619, %r2618, %r2617;
	min.s32 	%r2620, %r2616, %r2619;
	st.shared.u32 	[%r13], %r2620;
	ld.shared.u32 	%r2621, [%r13+104];
	ld.shared.u32 	%r2622, [%r10+244];
	ld.shared.u32 	%r2623, [%r28+19136];
	add.s32 	%r2624, %r2623, %r2622;
	min.s32 	%r2625, %r2621, %r2624;
	st.shared.u32 	[%r13+104], %r2625;
	ld.shared.u32 	%r2626, [%r13+208];
	ld.shared.u32 	%r2627, [%r10+244];
	ld.shared.u32 	%r2628, [%r28+19240];
	add.s32 	%r2629, %r2628, %r2627;
	min.s32 	%r2630, %r2626, %r2629;
	st.shared.u32 	[%r13+208], %r2630;
	ld.shared.u32 	%r2631, [%r13+8112];
	ld.shared.u32 	%r2632, [%r10+8356];
	ld.shared.u32 	%r2633, [%r28+19032];
	add.s32 	%r2634, %r2633, %r2632;
	min.s32 	%r2635, %r2631, %r2634;
	st.shared.u32 	[%r13+8112], %r2635;
	ld.shared.u32 	%r2636, [%r13+8216];
	ld.shared.u32 	%r2637, [%r10+8356];
	ld.shared.u32 	%r2638, [%r28+19136];
	add.s32 	%r2639, %r2638, %r2637;
	min.s32 	%r2640, %r2636, %r2639;
	st.shared.u32 	[%r13+8216], %r2640;
	ld.shared.u32 	%r2641, [%r13+8320];
	ld.shared.u32 	%r2642, [%r10+8356];
	ld.shared.u32 	%r2643, [%r28+19240];
	add.s32 	%r2644, %r2643, %r2642;
	min.s32 	%r2645, %r2641, %r2644;
	st.shared.u32 	[%r13+8320], %r2645;
	ld.shared.u32 	%r2646, [%r13+16224];
	ld.shared.u32 	%r2647, [%r10+16468];
	ld.shared.u32 	%r2648, [%r28+19032];
	add.s32 	%r2649, %r2648, %r2647;
	min.s32 	%r2650, %r2646, %r2649;
	st.shared.u32 	[%r13+16224], %r2650;
	ld.shared.u32 	%r2651, [%r13+16328];
	ld.shared.u32 	%r2652, [%r10+16468];
	ld.shared.u32 	%r2653, [%r28+19136];
	add.s32 	%r2654, %r2653, %r2652;
	min.s32 	%r2655, %r2651, %r2654;
	st.shared.u32 	[%r13+16328], %r2655;
	ld.shared.u32 	%r2656, [%r13+16432];
	ld.shared.u32 	%r2657, [%r10+16468];
	ld.shared.u32 	%r2658, [%r28+19240];
	add.s32 	%r2659, %r2658, %r2657;
	min.s32 	%r2660, %r2656, %r2659;
	st.shared.u32 	[%r13+16432], %r2660;
	bar.sync 	0;
	ld.shared.u32 	%r2661, [%r13];
	ld.shared.u32 	%r2662, [%r10+248];
	ld.shared.u32 	%r2663, [%r28+19344];
	add.s32 	%r2664, %r2663, %r2662;
	min.s32 	%r2665, %r2661, %r2664;
	st.shared.u32 	[%r13], %r2665;
	ld.shared.u32 	%r2666, [%r13+104];
	ld.shared.u32 	%r2667, [%r10+248];
	ld.shared.u32 	%r2668, [%r28+19448];
	add.s32 	%r2669, %r2668, %r2667;
	min.s32 	%r2670, %r2666, %r2669;
	st.shared.u32 	[%r13+104], %r2670;
	ld.shared.u32 	%r2671, [%r13+208];
	ld.shared.u32 	%r2672, [%r10+248];
	ld.shared.u32 	%r2673, [%r28+19552];
	add.s32 	%r2674, %r2673, %r2672;
	min.s32 	%r2675, %r2671, %r2674;
	st.shared.u32 	[%r13+208], %r2675;
	ld.shared.u32 	%r2676, [%r13+8112];
	ld.shared.u32 	%r2677, [%r10+8360];
	ld.shared.u32 	%r2678, [%r28+19344];
	add.s32 	%r2679, %r2678, %r2677;
	min.s32 	%r2680, %r2676, %r2679;
	st.shared.u32 	[%r13+8112], %r2680;
	ld.shared.u32 	%r2681, [%r13+8216];
	ld.shared.u32 	%r2682, [%r10+8360];
	ld.shared.u32 	%r2683, [%r28+19448];
	add.s32 	%r2684, %r2683, %r2682;
	min.s32 	%r2685, %r2681, %r2684;
	st.shared.u32 	[%r13+8216], %r2685;
	ld.shared.u32 	%r2686, [%r13+8320];
	ld.shared.u32 	%r2687, [%r10+8360];
	ld.shared.u32 	%r2688, [%r28+19552];
	add.s32 	%r2689, %r2688, %r2687;
	min.s32 	%r2690, %r2686, %r2689;
	st.shared.u32 	[%r13+8320], %r2690;
	ld.shared.u32 	%r2691, [%r13+16224];
	ld.shared.u32 	%r2692, [%r10+16472];
	ld.shared.u32 	%r2693, [%r28+19344];
	add.s32 	%r2694, %r2693, %r2692;
	min.s32 	%r2695, %r2691, %r2694;
	st.shared.u32 	[%r13+16224], %r2695;
	ld.shared.u32 	%r2696, [%r13+16328];
	ld.shared.u32 	%r2697, [%r10+16472];
	ld.shared.u32 	%r2698, [%r28+19448];
	add.s32 	%r2699, %r2698, %r2697;
	min.s32 	%r2700, %r2696, %r2699;
	st.shared.u32 	[%r13+16328], %r2700;
	ld.shared.u32 	%r2701, [%r13+16432];
	ld.shared.u32 	%r2702, [%r10+16472];
	ld.shared.u32 	%r2703, [%r28+19552];
	add.s32 	%r2704, %r2703, %r2702;
	min.s32 	%r2705, %r2701, %r2704;
	st.shared.u32 	[%r13+16432], %r2705;
	bar.sync 	0;
	ld.shared.u32 	%r2706, [%r13];
	ld.shared.u32 	%r2707, [%r10+252];
	ld.shared.u32 	%r2708, [%r28+19656];
	add.s32 	%r2709, %r2708, %r2707;
	min.s32 	%r2710, %r2706, %r2709;
	st.shared.u32 	[%r13], %r2710;
	ld.shared.u32 	%r2711, [%r13+104];
	ld.shared.u32 	%r2712, [%r10+252];
	ld.shared.u32 	%r2713, [%r28+19760];
	add.s32 	%r2714, %r2713, %r2712;
	min.s32 	%r2715, %r2711, %r2714;
	st.shared.u32 	[%r13+104], %r2715;
	ld.shared.u32 	%r2716, [%r13+208];
	ld.shared.u32 	%r2717, [%r10+252];
	ld.shared.u32 	%r2718, [%r28+19864];
	add.s32 	%r2719, %r2718, %r2717;
	min.s32 	%r2720, %r2716, %r2719;
	st.shared.u32 	[%r13+208], %r2720;
	ld.shared.u32 	%r2721, [%r13+8112];
	ld.shared.u32 	%r2722, [%r10+8364];
	ld.shared.u32 	%r2723, [%r28+19656];
	add.s32 	%r2724, %r2723, %r2722;
	min.s32 	%r2725, %r2721, %r2724;
	st.shared.u32 	[%r13+8112], %r2725;
	ld.shared.u32 	%r2726, [%r13+8216];
	ld.shared.u32 	%r2727, [%r10+8364];
	ld.shared.u32 	%r2728, [%r28+19760];
	add.s32 	%r2729, %r2728, %r2727;
	min.s32 	%r2730, %r2726, %r2729;
	st.shared.u32 	[%r13+8216], %r2730;
	ld.shared.u32 	%r2731, [%r13+8320];
	ld.shared.u32 	%r2732, [%r10+8364];
	ld.shared.u32 	%r2733, [%r28+19864];
	add.s32 	%r2734, %r2733, %r2732;
	min.s32 	%r2735, %r2731, %r2734;
	st.shared.u32 	[%r13+8320], %r2735;
	ld.shared.u32 	%r2736, [%r13+16224];
	ld.shared.u32 	%r2737, [%r10+16476];
	ld.shared.u32 	%r2738, [%r28+19656];
	add.s32 	%r2739, %r2738, %r2737;
	min.s32 	%r2740, %r2736, %r2739;
	st.shared.u32 	[%r13+16224], %r2740;
	ld.shared.u32 	%r2741, [%r13+16328];
	ld.shared.u32 	%r2742, [%r10+16476];
	ld.shared.u32 	%r2743, [%r28+19760];
	add.s32 	%r2744, %r2743, %r2742;
	min.s32 	%r2745, %r2741, %r2744;
	st.shared.u32 	[%r13+16328], %r2745;
	ld.shared.u32 	%r2746, [%r13+16432];
	ld.shared.u32 	%r2747, [%r10+16476];
	ld.shared.u32 	%r2748, [%r28+19864];
	add.s32 	%r2749, %r2748, %r2747;
	min.s32 	%r2750, %r2746, %r2749;
	st.shared.u32 	[%r13+16432], %r2750;
	bar.sync 	0;
	ld.shared.u32 	%r2751, [%r13];
	ld.shared.u32 	%r2752, [%r10+256];
	ld.shared.u32 	%r2753, [%r28+19968];
	add.s32 	%r2754, %r2753, %r2752;
	min.s32 	%r2755, %r2751, %r2754;
	st.shared.u32 	[%r13], %r2755;
	ld.shared.u32 	%r2756, [%r13+104];
	ld.shared.u32 	%r2757, [%r10+256];
	ld.shared.u32 	%r2758, [%r28+20072];
	add.s32 	%r2759, %r2758, %r2757;
	min.s32 	%r2760, %r2756, %r2759;
	st.shared.u32 	[%r13+104], %r2760;
	ld.shared.u32 	%r2761, [%r13+208];
	ld.shared.u32 	%r2762, [%r10+256];
	ld.shared.u32 	%r2763, [%r28+20176];
	add.s32 	%r2764, %r2763, %r2762;
	min.s32 	%r2765, %r2761, %r2764;
	st.shared.u32 	[%r13+208], %r2765;
	ld.shared.u32 	%r2766, [%r13+8112];
	ld.shared.u32 	%r2767, [%r10+8368];
	ld.shared.u32 	%r2768, [%r28+19968];
	add.s32 	%r2769, %r2768, %r2767;
	min.s32 	%r2770, %r2766, %r2769;
	st.shared.u32 	[%r13+8112], %r2770;
	ld.shared.u32 	%r2771, [%r13+8216];
	ld.shared.u32 	%r2772, [%r10+8368];
	ld.shared.u32 	%r2773, [%r28+20072];
	add.s32 	%r2774, %r2773, %r2772;
	min.s32 	%r2775, %r2771, %r2774;
	st.shared.u32 	[%r13+8216], %r2775;
	ld.shared.u32 	%r2776, [%r13+8320];
	ld.shared.u32 	%r2777, [%r10+8368];
	ld.shared.u32 	%r2778, [%r28+20176];
	add.s32 	%r2779, %r2778, %r2777;
	min.s32 	%r2780, %r2776, %r2779;
	st.shared.u32 	[%r13+8320], %r2780;
	ld.shared.u32 	%r2781, [%r13+16224];
	ld.shared.u32 	%r2782, [%r10+16480];
	ld.shared.u32 	%r2783, [%r28+19968];
	add.s32 	%r2784, %r2783, %r2782;
	min.s32 	%r2785, %r2781, %r2784;
	st.shared.u32 	[%r13+16224], %r2785;
	ld.shared.u32 	%r2786, [%r13+16328];
	ld.shared.u32 	%r2787, [%r10+16480];
	ld.shared.u32 	%r2788, [%r28+20072];
	add.s32 	%r2789, %r2788, %r2787;
	min.s32 	%r2790, %r2786, %r2789;
	st.shared.u32 	[%r13+16328], %r2790;
	ld.shared.u32 	%r2791, [%r13+16432];
	ld.shared.u32 	%r2792, [%r10+16480];
	ld.shared.u32 	%r2793, [%r28+20176];
	add.s32 	%r2794, %r2793, %r2792;
	min.s32 	%r2795, %r2791, %r2794;
	st.shared.u32 	[%r13+16432], %r2795;
	bar.sync 	0;
	ld.shared.u32 	%r2796, [%r13];
	ld.shared.u32 	%r2797, [%r10+260];
	ld.shared.u32 	%r2798, [%r28+20280];
	add.s32 	%r2799, %r2798, %r2797;
	min.s32 	%r2800, %r2796, %r2799;
	st.shared.u32 	[%r13], %r2800;
	ld.shared.u32 	%r2801, [%r13+104];
	ld.shared.u32 	%r2802, [%r10+260];
	ld.shared.u32 	%r2803, [%r28+20384];
	add.s32 	%r2804, %r2803, %r2802;
	min.s32 	%r2805, %r2801, %r2804;
	st.shared.u32 	[%r13+104], %r2805;
	ld.shared.u32 	%r2806, [%r13+208];
	ld.shared.u32 	%r2807, [%r10+260];
	ld.shared.u32 	%r2808, [%r28+20488];
	add.s32 	%r2809, %r2808, %r2807;
	min.s32 	%r2810, %r2806, %r2809;
	st.shared.u32 	[%r13+208], %r2810;
	ld.shared.u32 	%r2811, [%r13+8112];
	ld.shared.u32 	%r2812, [%r10+8372];
	ld.shared.u32 	%r2813, [%r28+20280];
	add.s32 	%r2814, %r2813, %r2812;
	min.s32 	%r2815, %r2811, %r2814;
	st.shared.u32 	[%r13+8112], %r2815;
	ld.shared.u32 	%r2816, [%r13+8216];
	ld.shared.u32 	%r2817, [%r10+8372];
	ld.shared.u32 	%r2818, [%r28+20384];
	add.s32 	%r2819, %r2818, %r2817;
	min.s32 	%r2820, %r2816, %r2819;
	st.shared.u32 	[%r13+8216], %r2820;
	ld.shared.u32 	%r2821, [%r13+8320];
	ld.shared.u32 	%r2822, [%r10+8372];
	ld.shared.u32 	%r2823, [%r28+20488];
	add.s32 	%r2824, %r2823, %r2822;
	min.s32 	%r2825, %r2821, %r2824;
	st.shared.u32 	[%r13+8320], %r2825;
	ld.shared.u32 	%r2826, [%r13+16224];
	ld.shared.u32 	%r2827, [%r10+16484];
	ld.shared.u32 	%r2828, [%r28+20280];
	add.s32 	%r2829, %r2828, %r2827;
	min.s32 	%r2830, %r2826, %r2829;
	st.shared.u32 	[%r13+16224], %r2830;
	ld.shared.u32 	%r2831, [%r13+16328];
	ld.shared.u32 	%r2832, [%r10+16484];
	ld.shared.u32 	%r2833, [%r28+20384];
	add.s32 	%r2834, %r2833, %r2832;
	min.s32 	%r2835, %r2831, %r2834;
	st.shared.u32 	[%r13+16328], %r2835;
	ld.shared.u32 	%r2836, [%r13+16432];
	ld.shared.u32 	%r2837, [%r10+16484];
	ld.shared.u32 	%r2838, [%r28+20488];
	add.s32 	%r2839, %r2838, %r2837;
	min.s32 	%r2840, %r2836, %r2839;
	st.shared.u32 	[%r13+16432], %r2840;
	bar.sync 	0;
	ld.shared.u32 	%r2841, [%r13];
	ld.shared.u32 	%r2842, [%r10+264];
	ld.shared.u32 	%r2843, [%r28+20592];
	add.s32 	%r2844, %r2843, %r2842;
	min.s32 	%r2845, %r2841, %r2844;
	st.shared.u32 	[%r13], %r2845;
	ld.shared.u32 	%r2846, [%r13+104];
	ld.shared.u32 	%r2847, [%r10+264];
	ld.shared.u32 	%r2848, [%r28+20696];
	add.s32 	%r2849, %r2848, %r2847;
	min.s32 	%r2850, %r2846, %r2849;
	st.shared.u32 	[%r13+104], %r2850;
	ld.shared.u32 	%r2851, [%r13+208];
	ld.shared.u32 	%r2852, [%r10+264];
	ld.shared.u32 	%r2853, [%r28+20800];
	add.s32 	%r2854, %r2853, %r2852;
	min.s32 	%r2855, %r2851, %r2854;
	st.shared.u32 	[%r13+208], %r2855;
	ld.shared.u32 	%r2856, [%r13+8112];
	ld.shared.u32 	%r2857, [%r10+8376];
	ld.shared.u32 	%r2858, [%r28+20592];
	add.s32 	%r2859, %r2858, %r2857;
	min.s32 	%r2860, %r2856, %r2859;
	st.shared.u32 	[%r13+8112], %r2860;
	ld.shared.u32 	%r2861, [%r13+8216];
	ld.shared.u32 	%r2862, [%r10+8376];
	ld.shared.u32 	%r2863, [%r28+20696];
	add.s32 	%r2864, %r2863, %r2862;
	min.s32 	%r2865, %r2861, %r2864;
	st.shared.u32 	[%r13+8216], %r2865;
	ld.shared.u32 	%r2866, [%r13+8320];
	ld.shared.u32 	%r2867, [%r10+8376];
	ld.shared.u32 	%r2868, [%r28+20800];
	add.s32 	%r2869, %r2868, %r2867;
	min.s32 	%r2870, %r2866, %r2869;
	st.shared.u32 	[%r13+8320], %r2870;
	ld.shared.u32 	%r2871, [%r13+16224];
	ld.shared.u32 	%r2872, [%r10+16488];
	ld.shared.u32 	%r2873, [%r28+20592];
	add.s32 	%r2874, %r2873, %r2872;
	min.s32 	%r2875, %r2871, %r2874;
	st.shared.u32 	[%r13+16224], %r2875;
	ld.shared.u32 	%r2876, [%r13+16328];
	ld.shared.u32 	%r2877, [%r10+16488];
	ld.shared.u32 	%r2878, [%r28+20696];
	add.s32 	%r2879, %r2878, %r2877;
	min.s32 	%r2880, %r2876, %r2879;
	st.shared.u32 	[%r13+16328], %r2880;
	ld.shared.u32 	%r2881, [%r13+16432];
	ld.shared.u32 	%r2882, [%r10+16488];
	ld.shared.u32 	%r2883, [%r28+20800];
	add.s32 	%r2884, %r2883, %r2882;
	min.s32 	%r2885, %r2881, %r2884;
	st.shared.u32 	[%r13+16432], %r2885;
	bar.sync 	0;
	ld.shared.u32 	%r2886, [%r13];
	ld.shared.u32 	%r2887, [%r10+268];
	ld.shared.u32 	%r2888, [%r28+20904];
	add.s32 	%r2889, %r2888, %r2887;
	min.s32 	%r2890, %r2886, %r2889;
	st.shared.u32 	[%r13], %r2890;
	ld.shared.u32 	%r2891, [%r13+104];
	ld.shared.u32 	%r2892, [%r10+268];
	ld.shared.u32 	%r2893, [%r28+21008];
	add.s32 	%r2894, %r2893, %r2892;
	min.s32 	%r2895, %r2891, %r2894;
	st.shared.u32 	[%r13+104], %r2895;
	ld.shared.u32 	%r2896, [%r13+208];
	ld.shared.u32 	%r2897, [%r10+268];
	ld.shared.u32 	%r2898, [%r28+21112];
	add.s32 	%r2899, %r2898, %r2897;
	min.s32 	%r2900, %r2896, %r2899;
	st.shared.u32 	[%r13+208], %r2900;
	ld.shared.u32 	%r2901, [%r13+8112];
	ld.shared.u32 	%r2902, [%r10+8380];
	ld.shared.u32 	%r2903, [%r28+20904];
	add.s32 	%r2904, %r2903, %r2902;
	min.s32 	%r2905, %r2901, %r2904;
	st.shared.u32 	[%r13+8112], %r2905;
	ld.shared.u32 	%r2906, [%r13+8216];
	ld.shared.u32 	%r2907, [%r10+8380];
	ld.shared.u32 	%r2908, [%r28+21008];
	add.s32 	%r2909, %r2908, %r2907;
	min.s32 	%r2910, %r2906, %r2909;
	st.shared.u32 	[%r13+8216], %r2910;
	ld.shared.u32 	%r2911, [%r13+8320];
	ld.shared.u32 	%r2912, [%r10+8380];
	ld.shared.u32 	%r2913, [%r28+21112];
	add.s32 	%r2914, %r2913, %r2912;
	min.s32 	%r2915, %r2911, %r2914;
	st.shared.u32 	[%r13+8320], %r2915;
	ld.shared.u32 	%r2916, [%r13+16224];
	ld.shared.u32 	%r2917, [%r10+16492];
	ld.shared.u32 	%r2918, [%r28+20904];
	add.s32 	%r2919, %r2918, %r2917;
	min.s32 	%r2920, %r2916, %r2919;
	st.shared.u32 	[%r13+16224], %r2920;
	ld.shared.u32 	%r2921, [%r13+16328];
	ld.shared.u32 	%r2922, [%r10+16492];
	ld.shared.u32 	%r2923, [%r28+21008];
	add.s32 	%r2924, %r2923, %r2922;
	min.s32 	%r2925, %r2921, %r2924;
	st.shared.u32 	[%r13+16328], %r2925;
	ld.shared.u32 	%r2926, [%r13+16432];
	ld.shared.u32 	%r2927, [%r10+16492];
	ld.shared.u32 	%r2928, [%r28+21112];
	add.s32 	%r2929, %r2928, %r2927;
	min.s32 	%r2930, %r2926, %r2929;
	st.shared.u32 	[%r13+16432], %r2930;
	bar.sync 	0;
	ld.shared.u32 	%r2931, [%r13];
	ld.shared.u32 	%r2932, [%r10+272];
	ld.shared.u32 	%r2933, [%r28+21216];
	add.s32 	%r2934, %r2933, %r2932;
	min.s32 	%r2935, %r2931, %r2934;
	st.shared.u32 	[%r13], %r2935;
	ld.shared.u32 	%r2936, [%r13+104];
	ld.shared.u32 	%r2937, [%r10+272];
	ld.shared.u32 	%r2938, [%r28+21320];
	add.s32 	%r2939, %r2938, %r2937;
	min.s32 	%r2940, %r2936, %r2939;
	st.shared.u32 	[%r13+104], %r2940;
	ld.shared.u32 	%r2941, [%r13+208];
	ld.shared.u32 	%r2942, [%r10+272];
	ld.shared.u32 	%r2943, [%r28+21424];
	add.s32 	%r2944, %r2943, %r2942;
	min.s32 	%r2945, %r2941, %r2944;
	st.shared.u32 	[%r13+208], %r2945;
	ld.shared.u32 	%r2946, [%r13+8112];
	ld.shared.u32 	%r2947, [%r10+8384];
	ld.shared.u32 	%r2948, [%r28+21216];
	add.s32 	%r2949, %r2948, %r2947;
	min.s32 	%r2950, %r2946, %r2949;
	st.shared.u32 	[%r13+8112], %r2950;
	ld.shared.u32 	%r2951, [%r13+8216];
	ld.shared.u32 	%r2952, [%r10+8384];
	ld.shared.u32 	%r2953, [%r28+21320];
	add.s32 	%r2954, %r2953, %r2952;
	min.s32 	%r2955, %r2951, %r2954;
	st.shared.u32 	[%r13+8216], %r2955;
	ld.shared.u32 	%r2956, [%r13+8320];
	ld.shared.u32 	%r2957, [%r10+8384];
	ld.shared.u32 	%r2958, [%r28+21424];
	add.s32 	%r2959, %r2958, %r2957;
	min.s32 	%r2960, %r2956, %r2959;
	st.shared.u32 	[%r13+8320], %r2960;
	ld.shared.u32 	%r2961, [%r13+16224];
	ld.shared.u32 	%r2962, [%r10+16496];
	ld.shared.u32 	%r2963, [%r28+21216];
	add.s32 	%r2964, %r2963, %r2962;
	min.s32 	%r2965, %r2961, %r2964;
	st.shared.u32 	[%r13+16224], %r2965;
	ld.shared.u32 	%r2966, [%r13+16328];
	ld.shared.u32 	%r2967, [%r10+16496];
	ld.shared.u32 	%r2968, [%r28+21320];
	add.s32 	%r2969, %r2968, %r2967;
	min.s32 	%r2970, %r2966, %r2969;
	st.shared.u32 	[%r13+16328], %r2970;
	ld.shared.u32 	%r2971, [%r13+16432];
	ld.shared.u32 	%r2972, [%r10+16496];
	ld.shared.u32 	%r2973, [%r28+21424];
	add.s32 	%r2974, %r2973, %r2972;
	min.s32 	%r2975, %r2971, %r2974;
	st.shared.u32 	[%r13+16432], %r2975;
	bar.sync 	0;
	ld.shared.u32 	%r2976, [%r13];
	ld.shared.u32 	%r2977, [%r10+276];
	ld.shared.u32 	%r2978, [%r28+21528];
	add.s32 	%r2979, %r2978, %r2977;
	min.s32 	%r2980, %r2976, %r2979;
	st.shared.u32 	[%r13], %r2980;
	ld.shared.u32 	%r2981, [%r13+104];
	ld.shared.u32 	%r2982, [%r10+276];
	ld.shared.u32 	%r2983, [%r28+21632];
	add.s32 	%r2984, %r2983, %r2982;
	min.s32 	%r2985, %r2981, %r2984;
	st.shared.u32 	[%r13+104], %r2985;
	ld.shared.u32 	%r2986, [%r13+208];
	ld.shared.u32 	%r2987, [%r10+276];
	ld.shared.u32 	%r2988, [%r28+21736];
	add.s32 	%r2989, %r2988, %r2987;
	min.s32 	%r2990, %r2986, %r2989;
	st.shared.u32 	[%r13+208], %r2990;
	ld.shared.u32 	%r2991, [%r13+8112];
	ld.shared.u32 	%r2992, [%r10+8388];
	ld.shared.u32 	%r2993, [%r28+21528];
	add.s32 	%r2994, %r2993, %r2992;
	min.s32 	%r2995, %r2991, %r2994;
	st.shared.u32 	[%r13+8112], %r2995;
	ld.shared.u32 	%r2996, [%r13+8216];
	ld.shared.u32 	%r2997, [%r10+8388];
	ld.shared.u32 	%r2998, [%r28+21632];
	add.s32 	%r2999, %r2998, %r2997;
	min.s32 	%r3000, %r2996, %r2999;
	st.shared.u32 	[%r13+8216], %r3000;
	ld.shared.u32 	%r3001, [%r13+8320];
	ld.shared.u32 	%r3002, [%r10+8388];
	ld.shared.u32 	%r3003, [%r28+21736];
	add.s32 	%r3004, %r3003, %r3002;
	min.s32 	%r3005, %r3001, %r3004;
	st.shared.u32 	[%r13+8320], %r3005;
	ld.shared.u32 	%r3006, [%r13+16224];
	ld.shared.u32 	%r3007, [%r10+16500];
	ld.shared.u32 	%r3008, [%r28+21528];
	add.s32 	%r3009, %r3008, %r3007;
	min.s32 	%r3010, %r3006, %r3009;
	st.shared.u32 	[%r13+16224], %r3010;
	ld.shared.u32 	%r3011, [%r13+16328];
	ld.shared.u32 	%r3012, [%r10+16500];
	ld.shared.u32 	%r3013, [%r28+21632];
	add.s32 	%r3014, %r3013, %r3012;
	min.s32 	%r3015, %r3011, %r3014;
	st.shared.u32 	[%r13+16328], %r3015;
	ld.shared.u32 	%r3016, [%r13+16432];
	ld.shared.u32 	%r3017, [%r10+16500];
	ld.shared.u32 	%r3018, [%r28+21736];
	add.s32 	%r3019, %r3018, %r3017;
	min.s32 	%r3020, %r3016, %r3019;
	st.shared.u32 	[%r13+16432], %r3020;
	bar.sync 	0;
	ld.shared.u32 	%r3021, [%r13];
	ld.shared.u32 	%r3022, [%r10+280];
	ld.shared.u32 	%r3023, [%r28+21840];
	add.s32 	%r3024, %r3023, %r3022;
	min.s32 	%r3025, %r3021, %r3024;
	st.shared.u32 	[%r13], %r3025;
	ld.shared.u32 	%r3026, [%r13+104];
	ld.shared.u32 	%r3027, [%r10+280];
	ld.shared.u32 	%r3028, [%r28+21944];
	add.s32 	%r3029, %r3028, %r3027;
	min.s32 	%r3030, %r3026, %r3029;
	st.shared.u32 	[%r13+104], %r3030;
	ld.shared.u32 	%r3031, [%r13+208];
	ld.shared.u32 	%r3032, [%r10+280];
	ld.shared.u32 	%r3033, [%r28+22048];
	add.s32 	%r3034, %r3033, %r3032;
	min.s32 	%r3035, %r3031, %r3034;
	st.shared.u32 	[%r13+208], %r3035;
	ld.shared.u32 	%r3036, [%r13+8112];
	ld.shared.u32 	%r3037, [%r10+8392];
	ld.shared.u32 	%r3038, [%r28+21840];
	add.s32 	%r3039, %r3038, %r3037;
	min.s32 	%r3040, %r3036, %r3039;
	st.shared.u32 	[%r13+8112], %r3040;
	ld.shared.u32 	%r3041, [%r13+8216];
	ld.shared.u32 	%r3042, [%r10+8392];
	ld.shared.u32 	%r3043, [%r28+21944];
	add.s32 	%r3044, %r3043, %r3042;
	min.s32 	%r3045, %r3041, %r3044;
	st.shared.u32 	[%r13+8216], %r3045;
	ld.shared.u32 	%r3046, [%r13+8320];
	ld.shared.u32 	%r3047, [%r10+8392];
	ld.shared.u32 	%r3048, [%r28+22048];
	add.s32 	%r3049, %r3048, %r3047;
	min.s32 	%r3050, %r3046, %r3049;
	st.shared.u32 	[%r13+8320], %r3050;
	ld.shared.u32 	%r3051, [%r13+16224];
	ld.shared.u32 	%r3052, [%r10+16504];
	ld.shared.u32 	%r3053, [%r28+21840];
	add.s32 	%r3054, %r3053, %r3052;
	min.s32 	%r3055, %r3051, %r3054;
	st.shared.u32 	[%r13+16224], %r3055;
	ld.shared.u32 	%r3056, [%r13+16328];
	ld.shared.u32 	%r3057, [%r10+16504];
	ld.shared.u32 	%r3058, [%r28+21944];
	add.s32 	%r3059, %r3058, %r3057;
	min.s32 	%r3060, %r3056, %r3059;
	st.shared.u32 	[%r13+16328], %r3060;
	ld.shared.u32 	%r3061, [%r13+16432];
	ld.shared.u32 	%r3062, [%r10+16504];
	ld.shared.u32 	%r3063, [%r28+22048];
	add.s32 	%r3064, %r3063, %r3062;
	min.s32 	%r3065, %r3061, %r3064;
	st.shared.u32 	[%r13+16432], %r3065;
	bar.sync 	0;
	ld.shared.u32 	%r3066, [%r13];
	ld.shared.u32 	%r3067, [%r10+284];
	ld.shared.u32 	%r3068, [%r28+22152];
	add.s32 	%r3069, %r3068, %r3067;
	min.s32 	%r3070, %r3066, %r3069;
	st.shared.u32 	[%r13], %r3070;
	ld.shared.u32 	%r3071, [%r13+104];
	ld.shared.u32 	%r3072, [%r10+284];
	ld.shared.u32 	%r3073, [%r28+22256];
	add.s32 	%r3074, %r3073, %r3072;
	min.s32 	%r3075, %r3071, %r3074;
	st.shared.u32 	[%r13+104], %r3075;
	ld.shared.u32 	%r3076, [%r13+208];
	ld.shared.u32 	%r3077, [%r10+284];
	ld.shared.u32 	%r3078, [%r28+22360];
	add.s32 	%r3079, %r3078, %r3077;
	min.s32 	%r3080, %r3076, %r3079;
	st.shared.u32 	[%r13+208], %r3080;
	ld.shared.u32 	%r3081, [%r13+8112];
	ld.shared.u32 	%r3082, [%r10+8396];
	ld.shared.u32 	%r3083, [%r28+22152];
	add.s32 	%r3084, %r3083, %r3082;
	min.s32 	%r3085, %r3081, %r3084;
	st.shared.u32 	[%r13+8112], %r3085;
	ld.shared.u32 	%r3086, [%r13+8216];
	ld.shared.u32 	%r3087, [%r10+8396];
	ld.shared.u32 	%r3088, [%r28+22256];
	add.s32 	%r3089, %r3088, %r3087;
	min.s32 	%r3090, %r3086, %r3089;
	st.shared.u32 	[%r13+8216], %r3090;
	ld.shared.u32 	%r3091, [%r13+8320];
	ld.shared.u32 	%r3092, [%r10+8396];
	ld.shared.u32 	%r3093, [%r28+22360];
	add.s32 	%r3094, %r3093, %r3092;
	min.s32 	%r3095, %r3091, %r3094;
	st.shared.u32 	[%r13+8320], %r3095;
	ld.shared.u32 	%r3096, [%r13+16224];
	ld.shared.u32 	%r3097, [%r10+16508];
	ld.shared.u32 	%r3098, [%r28+22152];
	add.s32 	%r3099, %r3098, %r3097;
	min.s32 	%r3100, %r3096, %r3099;
	st.shared.u32 	[%r13+16224], %r3100;
	ld.shared.u32 	%r3101, [%r13+16328];
	ld.shared.u32 	%r3102, [%r10+16508];
	ld.shared.u32 	%r3103, [%r28+22256];
	add.s32 	%r3104, %r3103, %r3102;
	min.s32 	%r3105, %r3101, %r3104;
	st.shared.u32 	[%r13+16328], %r3105;
	ld.shared.u32 	%r3106, [%r13+16432];
	ld.shared.u32 	%r3107, [%r10+16508];
	ld.shared.u32 	%r3108, [%r28+22360];
	add.s32 	%r3109, %r3108, %r3107;
	min.s32 	%r3110, %r3106, %r3109;
	st.shared.u32 	[%r13+16432], %r3110;
	bar.sync 	0;
	ld.shared.u32 	%r3111, [%r13];
	ld.shared.u32 	%r3112, [%r10+288];
	ld.shared.u32 	%r3113, [%r28+22464];
	add.s32 	%r3114, %r3113, %r3112;
	min.s32 	%r3115, %r3111, %r3114;
	st.shared.u32 	[%r13], %r3115;
	ld.shared.u32 	%r3116, [%r13+104];
	ld.shared.u32 	%r3117, [%r10+288];
	ld.shared.u32 	%r3118, [%r28+22568];
	add.s32 	%r3119, %r3118, %r3117;
	min.s32 	%r3120, %r3116, %r3119;
	st.shared.u32 	[%r13+104], %r3120;
	ld.shared.u32 	%r3121, [%r13+208];
	ld.shared.u32 	%r3122, [%r10+288];
	ld.shared.u32 	%r3123, [%r28+22672];
	add.s32 	%r3124, %r3123, %r3122;
	min.s32 	%r3125, %r3121, %r3124;
	st.shared.u32 	[%r13+208], %r3125;
	ld.shared.u32 	%r3126, [%r13+8112];
	ld.shared.u32 	%r3127, [%r10+8400];
	ld.shared.u32 	%r3128, [%r28+22464];
	add.s32 	%r3129, %r3128, %r3127;
	min.s32 	%r3130, %r3126, %r3129;
	st.shared.u32 	[%r13+8112], %r3130;
	ld.shared.u32 	%r3131, [%r13+8216];
	ld.shared.u32 	%r3132, [%r10+8400];
	ld.shared.u32 	%r3133, [%r28+22568];
	add.s32 	%r3134, %r3133, %r3132;
	min.s32 	%r3135, %r3131, %r3134;
	st.shared.u32 	[%r13+8216], %r3135;
	ld.shared.u32 	%r3136, [%r13+8320];
	ld.shared.u32 	%r3137, [%r10+8400];
	ld.shared.u32 	%r3138, [%r28+22672];
	add.s32 	%r3139, %r3138, %r3137;
	min.s32 	%r3140, %r3136, %r3139;
	st.shared.u32 	[%r13+8320], %r3140;
	ld.shared.u32 	%r3141, [%r13+16224];
	ld.shared.u32 	%r3142, [%r10+16512];
	ld.shared.u32 	%r3143, [%r28+22464];
	add.s32 	%r3144, %r3143, %r3142;
	min.s32 	%r3145, %r3141, %r3144;
	st.shared.u32 	[%r13+16224], %r3145;
	ld.shared.u32 	%r3146, [%r13+16328];
	ld.shared.u32 	%r3147, [%r10+16512];
	ld.shared.u32 	%r3148, [%r28+22568];
	add.s32 	%r3149, %r3148, %r3147;
	min.s32 	%r3150, %r3146, %r3149;
	st.shared.u32 	[%r13+16328], %r3150;
	ld.shared.u32 	%r3151, [%r13+16432];
	ld.shared.u32 	%r3152, [%r10+16512];
	ld.shared.u32 	%r3153, [%r28+22672];
	add.s32 	%r3154, %r3153, %r3152;
	min.s32 	%r3155, %r3151, %r3154;
	st.shared.u32 	[%r13+16432], %r3155;
	bar.sync 	0;
	ld.shared.u32 	%r3156, [%r13];
	ld.shared.u32 	%r3157, [%r10+292];
	ld.shared.u32 	%r3158, [%r28+22776];
	add.s32 	%r3159, %r3158, %r3157;
	min.s32 	%r3160, %r3156, %r3159;
	st.shared.u32 	[%r13], %r3160;
	ld.shared.u32 	%r3161, [%r13+104];
	ld.shared.u32 	%r3162, [%r10+292];
	ld.shared.u32 	%r3163, [%r28+22880];
	add.s32 	%r3164, %r3163, %r3162;
	min.s32 	%r3165, %r3161, %r3164;
	st.shared.u32 	[%r13+104], %r3165;
	ld.shared.u32 	%r3166, [%r13+208];
	ld.shared.u32 	%r3167, [%r10+292];
	ld.shared.u32 	%r3168, [%r28+22984];
	add.s32 	%r3169, %r3168, %r3167;
	min.s32 	%r3170, %r3166, %r3169;
	st.shared.u32 	[%r13+208], %r3170;
	ld.shared.u32 	%r3171, [%r13+8112];
	ld.shared.u32 	%r3172, [%r10+8404];
	ld.shared.u32 	%r3173, [%r28+22776];
	add.s32 	%r3174, %r3173, %r3172;
	min.s32 	%r3175, %r3171, %r3174;
	st.shared.u32 	[%r13+8112], %r3175;
	ld.shared.u32 	%r3176, [%r13+8216];
	ld.shared.u32 	%r3177, [%r10+8404];
	ld.shared.u32 	%r3178, [%r28+22880];
	add.s32 	%r3179, %r3178, %r3177;
	min.s32 	%r3180, %r3176, %r3179;
	st.shared.u32 	[%r13+8216], %r3180;
	ld.shared.u32 	%r3181, [%r13+8320];
	ld.shared.u32 	%r3182, [%r10+8404];
	ld.shared.u32 	%r3183, [%r28+22984];
	add.s32 	%r3184, %r3183, %r3182;
	min.s32 	%r3185, %r3181, %r3184;
	st.shared.u32 	[%r13+8320], %r3185;
	ld.shared.u32 	%r3186, [%r13+16224];
	ld.shared.u32 	%r3187, [%r10+16516];
	ld.shared.u32 	%r3188, [%r28+22776];
	add.s32 	%r3189, %r3188, %r3187;
	min.s32 	%r3190, %r3186, %r3189;
	st.shared.u32 	[%r13+16224], %r3190;
	ld.shared.u32 	%r3191, [%r13+16328];
	ld.shared.u32 	%r3192, [%r10+16516];
	ld.shared.u32 	%r3193, [%r28+22880];
	add.s32 	%r3194, %r3193, %r3192;
	min.s32 	%r3195, %r3191, %r3194;
	st.shared.u32 	[%r13+16328], %r3195;
	ld.shared.u32 	%r3196, [%r13+16432];
	ld.shared.u32 	%r3197, [%r10+16516];
	ld.shared.u32 	%r3198, [%r28+22984];
	add.s32 	%r3199, %r3198, %r3197;
	min.s32 	%r3200, %r3196, %r3199;
	st.shared.u32 	[%r13+16432], %r3200;
	bar.sync 	0;
	ld.shared.u32 	%r3201, [%r13];
	ld.shared.u32 	%r3202, [%r10+296];
	ld.shared.u32 	%r3203, [%r28+23088];
	add.s32 	%r3204, %r3203, %r3202;
	min.s32 	%r3205, %r3201, %r3204;
	st.shared.u32 	[%r13], %r3205;
	ld.shared.u32 	%r3206, [%r13+104];
	ld.shared.u32 	%r3207, [%r10+296];
	ld.shared.u32 	%r3208, [%r28+23192];
	add.s32 	%r3209, %r3208, %r3207;
	min.s32 	%r3210, %r3206, %r3209;
	st.shared.u32 	[%r13+104], %r3210;
	ld.shared.u32 	%r3211, [%r13+208];
	ld.shared.u32 	%r3212, [%r10+296];
	ld.shared.u32 	%r3213, [%r28+23296];
	add.s32 	%r3214, %r3213, %r3212;
	min.s32 	%r3215, %r3211, %r3214;
	st.shared.u32 	[%r13+208], %r3215;
	ld.shared.u32 	%r3216, [%r13+8112];
	ld.shared.u32 	%r3217, [%r10+8408];
	ld.shared.u32 	%r3218, [%r28+23088];
	add.s32 	%r3219, %r3218, %r3217;
	min.s32 	%r3220, %r3216, %r3219;
	st.shared.u32 	[%r13+8112], %r3220;
	ld.shared.u32 	%r3221, [%r13+8216];
	ld.shared.u32 	%r3222, [%r10+8408];
	ld.shared.u32 	%r3223, [%r28+23192];
	add.s32 	%r3224, %r3223, %r3222;
	min.s32 	%r3225, %r3221, %r3224;
	st.shared.u32 	[%r13+8216], %r3225;
	ld.shared.u32 	%r3226, [%r13+8320];
	ld.shared.u32 	%r3227, [%r10+8408];
	ld.shared.u32 	%r3228, [%r28+23296];
	add.s32 	%r3229, %r3228, %r3227;
	min.s32 	%r3230, %r3226, %r3229;
	st.shared.u32 	[%r13+8320], %r3230;
	ld.shared.u32 	%r3231, [%r13+16224];
	ld.shared.u32 	%r3232, [%r10+16520];
	ld.shared.u32 	%r3233, [%r28+23088];
	add.s32 	%r3234, %r3233, %r3232;
	min.s32 	%r3235, %r3231, %r3234;
	st.shared.u32 	[%r13+16224], %r3235;
	ld.shared.u32 	%r3236, [%r13+16328];
	ld.shared.u32 	%r3237, [%r10+16520];
	ld.shared.u32 	%r3238, [%r28+23192];
	add.s32 	%r3239, %r3238, %r3237;
	min.s32 	%r3240, %r3236, %r3239;
	st.shared.u32 	[%r13+16328], %r3240;
	ld.shared.u32 	%r3241, [%r13+16432];
	ld.shared.u32 	%r3242, [%r10+16520];
	ld.shared.u32 	%r3243, [%r28+23296];
	add.s32 	%r3244, %r3243, %r3242;
	min.s32 	%r3245, %r3241, %r3244;
	st.shared.u32 	[%r13+16432], %r3245;
	bar.sync 	0;
	ld.shared.u32 	%r3246, [%r13];
	ld.shared.u32 	%r3247, [%r10+300];
	ld.shared.u32 	%r3248, [%r28+23400];
	add.s32 	%r3249, %r3248, %r3247;
	min.s32 	%r3250, %r3246, %r3249;
	st.shared.u32 	[%r13], %r3250;
	ld.shared.u32 	%r3251, [%r13+104];
	ld.shared.u32 	%r3252, [%r10+300];
	ld.shared.u32 	%r3253, [%r28+23504];
	add.s32 	%r3254, %r3253, %r3252;
	min.s32 	%r3255, %r3251, %r3254;
	st.shared.u32 	[%r13+104], %r3255;
	ld.shared.u32 	%r3256, [%r13+208];
	ld.shared.u32 	%r3257, [%r10+300];
	ld.shared.u32 	%r3258, [%r28+23608];
	add.s32 	%r3259, %r3258, %r3257;
	min.s32 	%r3260, %r3256, %r3259;
	st.shared.u32 	[%r13+208], %r3260;
	ld.shared.u32 	%r3261, [%r13+8112];
	ld.shared.u32 	%r3262, [%r10+8412];
	ld.shared.u32 	%r3263, [%r28+23400];
	add.s32 	%r3264, %r3263, %r3262;
	min.s32 	%r3265, %r3261, %r3264;
	st.shared.u32 	[%r13+8112], %r3265;
	ld.shared.u32 	%r3266, [%r13+8216];
	ld.shared.u32 	%r3267, [%r10+8412];
	ld.shared.u32 	%r3268, [%r28+23504];
	add.s32 	%r3269, %r3268, %r3267;
	min.s32 	%r3270, %r3266, %r3269;
	st.shared.u32 	[%r13+8216], %r3270;
	ld.shared.u32 	%r3271, [%r13+8320];
	ld.shared.u32 	%r3272, [%r10+8412];
	ld.shared.u32 	%r3273, [%r28+23608];
	add.s32 	%r3274, %r3273, %r3272;
	min.s32 	%r3275, %r3271, %r3274;
	st.shared.u32 	[%r13+8320], %r3275;
	ld.shared.u32 	%r3276, [%r13+16224];
	ld.shared.u32 	%r3277, [%r10+16524];
	ld.shared.u32 	%r3278, [%r28+23400];
	add.s32 	%r3279, %r3278, %r3277;
	min.s32 	%r3280, %r3276, %r3279;
	st.shared.u32 	[%r13+16224], %r3280;
	ld.shared.u32 	%r3281, [%r13+16328];
	ld.shared.u32 	%r3282, [%r10+16524];
	ld.shared.u32 	%r3283, [%r28+23504];
	add.s32 	%r3284, %r3283, %r3282;
	min.s32 	%r3285, %r3281, %r3284;
	st.shared.u32 	[%r13+16328], %r3285;
	ld.shared.u32 	%r3286, [%r13+16432];
	ld.shared.u32 	%r3287, [%r10+16524];
	ld.shared.u32 	%r3288, [%r28+23608];
	add.s32 	%r3289, %r3288, %r3287;
	min.s32 	%r3290, %r3286, %r3289;
	st.shared.u32 	[%r13+16432], %r3290;
	bar.sync 	0;
	ld.shared.u32 	%r3291, [%r13];
	ld.shared.u32 	%r3292, [%r10+304];
	ld.shared.u32 	%r3293, [%r28+23712];
	add.s32 	%r3294, %r3293, %r3292;
	min.s32 	%r3295, %r3291, %r3294;
	st.shared.u32 	[%r13], %r3295;
	ld.shared.u32 	%r3296, [%r13+104];
	ld.shared.u32 	%r3297, [%r10+304];
	ld.shared.u32 	%r3298, [%r28+23816];
	add.s32 	%r3299, %r3298, %r3297;
	min.s32 	%r3300, %r3296, %r3299;
	st.shared.u32 	[%r13+104], %r3300;
	ld.shared.u32 	%r3301, [%r13+208];
	ld.shared.u32 	%r3302, [%r10+304];
	ld.shared.u32 	%r3303, [%r28+23920];
	add.s32 	%r3304, %r3303, %r3302;
	min.s32 	%r3305, %r3301, %r3304;
	st.shared.u32 	[%r13+208], %r3305;
	ld.shared.u32 	%r3306, [%r13+8112];
	ld.shared.u32 	%r3307, [%r10+8416];
	ld.shared.u32 	%r3308, [%r28+23712];
	add.s32 	%r3309, %r3308, %r3307;
	min.s32 	%r3310, %r3306, %r3309;
	st.shared.u32 	[%r13+8112], %r3310;
	ld.shared.u32 	%r3311, [%r13+8216];
	ld.shared.u32 	%r3312, [%r10+8416];
	ld.shared.u32 	%r3313, [%r28+23816];
	add.s32 	%r3314, %r3313, %r3312;
	min.s32 	%r3315, %r3311, %r3314;
	st.shared.u32 	[%r13+8216], %r3315;
	ld.shared.u32 	%r3316, [%r13+8320];
	ld.shared.u32 	%r3317, [%r10+8416];
	ld.shared.u32 	%r3318, [%r28+23920];
	add.s32 	%r3319, %r3318, %r3317;
	min.s32 	%r3320, %r3316, %r3319;
	st.shared.u32 	[%r13+8320], %r3320;
	ld.shared.u32 	%r3321, [%r13+16224];
	ld.shared.u32 	%r3322, [%r10+16528];
	ld.shared.u32 	%r3323, [%r28+23712];
	add.s32 	%r3324, %r3323, %r3322;
	min.s32 	%r3325, %r3321, %r3324;
	st.shared.u32 	[%r13+16224], %r3325;
	ld.shared.u32 	%r3326, [%r13+16328];
	ld.shared.u32 	%r3327, [%r10+16528];
	ld.shared.u32 	%r3328, [%r28+23816];
	add.s32 	%r3329, %r3328, %r3327;
	min.s32 	%r3330, %r3326, %r3329;
	st.shared.u32 	[%r13+16328], %r3330;
	ld.shared.u32 	%r3331, [%r13+16432];
	ld.shared.u32 	%r3332, [%r10+16528];
	ld.shared.u32 	%r3333, [%r28+23920];
	add.s32 	%r3334, %r3333, %r3332;
	min.s32 	%r3335, %r3331, %r3334;
	st.shared.u32 	[%r13+16432], %r3335;
	bar.sync 	0;
	ld.shared.u32 	%r3336, [%r13];
	ld.shared.u32 	%r3337, [%r10+308];
	ld.shared.u32 	%r3338, [%r28+24024];
	add.s32 	%r3339, %r3338, %r3337;
	min.s32 	%r3340, %r3336, %r3339;
	st.shared.u32 	[%r13], %r3340;
	ld.shared.u32 	%r3341, [%r13+104];
	ld.shared.u32 	%r3342, [%r10+308];
	ld.shared.u32 	%r3343, [%r28+24128];
	add.s32 	%r3344, %r3343, %r3342;
	min.s32 	%r3345, %r3341, %r3344;
	st.shared.u32 	[%r13+104], %r3345;
	ld.shared.u32 	%r3346, [%r13+208];
	ld.shared.u32 	%r3347, [%r10+308];
	ld.shared.u32 	%r3348, [%r28+24232];
	add.s32 	%r3349, %r3348, %r3347;
	min.s32 	%r3350, %r3346, %r3349;
	st.shared.u32 	[%r13+208], %r3350;
	ld.shared.u32 	%r3351, [%r13+8112];
	ld.shared.u32 	%r3352, [%r10+8420];
	ld.shared.u32 	%r3353, [%r28+24024];
	add.s32 	%r3354, %r3353, %r3352;
	min.s32 	%r3355, %r3351, %r3354;
	st.shared.u32 	[%r13+8112], %r3355;
	ld.shared.u32 	%r3356, [%r13+8216];
	ld.shared.u32 	%r3357, [%r10+8420];
	ld.shared.u32 	%r3358, [%r28+24128];
	add.s32 	%r3359, %r3358, %r3357;
	min.s32 	%r3360, %r3356, %r3359;
	st.shared.u32 	[%r13+8216], %r3360;
	ld.shared.u32 	%r3361, [%r13+8320];
	ld.shared.u32 	%r3362, [%r10+8420];
	ld.shared.u32 	%r3363, [%r28+24232];
	add.s32 	%r3364, %r3363, %r3362;
	min.s32 	%r3365, %r3361, %r3364;
	st.shared.u32 	[%r13+8320], %r3365;
	ld.shared.u32 	%r3366, [%r13+16224];
	ld.shared.u32 	%r3367, [%r10+16532];
	ld.shared.u32 	%r3368, [%r28+24024];
	add.s32 	%r3369, %r3368, %r3367;
	min.s32 	%r3370, %r3366, %r3369;
	st.shared.u32 	[%r13+16224], %r3370;
	ld.shared.u32 	%r3371, [%r13+16328];
	ld.shared.u32 	%r3372, [%r10+16532];
	ld.shared.u32 	%r3373, [%r28+24128];
	add.s32 	%r3374, %r3373, %r3372;
	min.s32 	%r3375, %r3371, %r3374;
	st.shared.u32 	[%r13+16328], %r3375;
	ld.shared.u32 	%r3376, [%r13+16432];
	ld.shared.u32 	%r3377, [%r10+16532];
	ld.shared.u32 	%r3378, [%r28+24232];
	add.s32 	%r3379, %r3378, %r3377;
	min.s32 	%r3380, %r3376, %r3379;
	st.shared.u32 	[%r13+16432], %r3380;
	bar.sync 	0;
	ld.shared.u32 	%r3381, [%r13];
	st.global.u32 	[%rd4], %r3381;
	ld.shared.u32 	%r3382, [%r13+104];
	st.global.u32 	[%rd4+104], %r3382;
	ld.shared.u32 	%r3383, [%r13+208];
	st.global.u32 	[%rd4+208], %r3383;
	ld.shared.u32 	%r3384, [%r13+8112];
	st.global.u32 	[%rd6], %r3384;
	ld.shared.u32 	%r3385, [%r13+8216];
	st.global.u32 	[%rd6+104], %r3385;
	ld.shared.u32 	%r3386, [%r13+8320];
	st.global.u32 	[%rd6+208], %r3386;
	ld.shared.u32 	%r3387, [%r13+16224];
	st.global.u32 	[%rd8], %r3387;
	ld.shared.u32 	%r3388, [%r13+16328];
	st.global.u32 	[%rd8+104], %r3388;
	ld.shared.u32 	%r3389, [%r13+16432];
	st.global.u32 	[%rd8+208], %r3389;
	ret;

}
	// .globl	_Z11proc_2_globPiiii
.visible .entry _Z11proc_2_globPiiii(
	.param .u64 .ptr .align 1 _Z11proc_2_globPiiii_param_0,
	.param .u32 _Z11proc_2_globPiiii_param_1,
	.param .u32 _Z11proc_2_globPiiii_param_2,
	.param .u32 _Z11proc_2_globPiiii_param_3
)
{
	.reg .pred 	%p<4>;
	.reg .b32 	%r<6034>;
	.reg .b64 	%rd<25>;
	// demoted variable
	.shared .align 4 .b8 _ZZ11proc_2_globPiiiiE6k_k_sm[24336];
	// demoted variable
	.shared .align 4 .b8 _ZZ11proc_2_globPiiiiE2sm[24336];
	ld.param.u64 	%rd1, [_Z11proc_2_globPiiii_param_0];
	ld.param.u32 	%r6, [_Z11proc_2_globPiiii_param_2];
	ld.param.u32 	%r7, [_Z11proc_2_globPiiii_param_3];
	cvta.to.global.u64 	%rd2, %rd1;
	mov.u32 	%r1, %tid.y;
	mov.u32 	%r8, %tid.x;
	mul.lo.s32 	%r9, %r6, 78;
	add.s32 	%r10, %r9, %r8;
	add.s32 	%r11, %r1, %r9;
	mul.lo.s32 	%r2, %r11, %r7;
	add.s32 	%r12, %r10, %r2;
	mov.u32 	%r13, _ZZ11proc_2_globPiiiiE6k_k_sm;
	mad.lo.s32 	%r14, %r1, 312, %r13;
	mul.wide.s32 	%rd3, %r12, 4;
	add.s64 	%rd4, %rd2, %rd3;
	ld.global.u32 	%r15, [%rd4];
	shl.b32 	%r16, %r8, 2;
	add.s32 	%r17, %r14, %r16;
	st.shared.u32 	[%r17], %r15;
	ld.global.u32 	%r18, [%rd4+104];
	st.shared.u32 	[%r17+104], %r18;
	ld.global.u32 	%r19, [%rd4+208];
	st.shared.u32 	[%r17+208], %r19;
	add.s32 	%r20, %r11, 26;
	mul.lo.s32 	%r3, %r20, %r7;
	add.s32 	%r21, %r10, %r3;
	mul.wide.s32 	%rd5, %r21, 4;
	add.s64 	%rd6, %rd2, %rd5;
	ld.global.u32 	%r22, [%rd6];
	st.shared.u32 	[%r17+8112], %r22;
	ld.global.u32 	%r23, [%rd6+104];
	st.shared.u32 	[%r17+8216], %r23;
	ld.global.u32 	%r24, [%rd6+208];
	st.shared.u32 	[%r17+8320], %r24;
	add.s32 	%r25, %r11, 52;
	mul.lo.s32 	%r4, %r25, %r7;
	add.s32 	%r26, %r10, %r4;
	mul.wide.s32 	%rd7, %r26, 4;
	add.s64 	%rd8, %rd2, %rd7;
	ld.global.u32 	%r27, [%rd8];
	st.shared.u32 	[%r17+16224], %r27;
	ld.global.u32 	%r28, [%rd8+104];
	st.shared.u32 	[%r17+16328], %r28;
	ld.global.u32 	%r29, [%rd8+208];
	st.shared.u32 	[%r17+16432], %r29;
	mov.u32 	%r30, %ctaid.y;
	setp.eq.s32 	%p1, %r30, 0;
	@%p1 bra 	$L__BB1_2;
	ld.param.u32 	%r6031, [_Z11proc_2_globPiiii_param_2];
	ld.param.u32 	%r6029, [_Z11proc_2_globPiiii_param_1];
	ld.param.u64 	%rd23, [_Z11proc_2_globPiiii_param_0];
	mul.lo.s32 	%r31, %r1, 312;
	add.s32 	%r33, %r13, %r31;
	mov.u32 	%r34, %ctaid.x;
	add.s32 	%r35, %r6029, %r34;
	setp.ge.s32 	%p2, %r35, %r6031;
	selp.u32 	%r36, 1, 0, %p2;
	add.s32 	%r37, %r35, %r36;
	mad.lo.s32 	%r39, %r37, 78, %r8;
	add.s32 	%r40, %r39, %r2;
	mov.u32 	%r41, _ZZ11proc_2_globPiiiiE2sm;
	cvta.to.global.u64 	%rd9, %rd23;
	mul.wide.s32 	%rd10, %r40, 4;
	add.s64 	%rd11, %rd9, %rd10;
	ld.global.u32 	%r42, [%rd11];
	add.s32 	%r44, %r41, %r16;
	add.s32 	%r45, %r44, %r31;
	st.shared.u32 	[%r45], %r42;
	ld.global.u32 	%r46, [%rd11+104];
	st.shared.u32 	[%r45+104], %r46;
	ld.global.u32 	%r47, [%rd11+208];
	st.shared.u32 	[%r45+208], %r47;
	add.s32 	%r48, %r39, %r3;
	mul.wide.s32 	%rd12, %r48, 4;
	add.s64 	%rd13, %rd9, %rd12;
	ld.global.u32 	%r49, [%rd13];
	st.shared.u32 	[%r45+8112], %r49;
	ld.global.u32 	%r50, [%rd13+104];
	st.shared.u32 	[%r45+8216], %r50;
	ld.global.u32 	%r51, [%rd13+208];
	st.shared.u32 	[%r45+8320], %r51;
	add.s32 	%r52, %r39, %r4;
	mul.wide.s32 	%rd14, %r52, 4;
	add.s64 	%rd15, %rd9, %rd14;
	ld.global.u32 	%r53, [%rd15];
	st.shared.u32 	[%r45+16224], %r53;
	ld.global.u32 	%r54, [%rd15+104];
	st.shared.u32 	[%r45+16328], %r54;
	ld.global.u32 	%r55, [%rd15+208];
	st.shared.u32 	[%r45+16432], %r55;
	bar.sync 	0;
	ld.shared.u32 	%r56, [%r33];
	ld.shared.u32 	%r57, [%r45];
	ld.shared.u32 	%r58, [%r44];
	add.s32 	%r59, %r58, %r56;
	min.s32 	%r60, %r57, %r59;
	st.shared.u32 	[%r45], %r60;
	ld.shared.u32 	%r61, [%r45+104];
	ld.shared.u32 	%r62, [%r44+104];
	add.s32 	%r63, %r62, %r56;
	min.s32 	%r64, %r61, %r63;
	st.shared.u32 	[%r45+104], %r64;
	ld.shared.u32 	%r65, [%r45+208];
	ld.shared.u32 	%r66, [%r44+208];
	add.s32 	%r67, %r66, %r56;
	min.s32 	%r68, %r65, %r67;
	st.shared.u32 	[%r45+208], %r68;
	ld.shared.u32 	%r69, [%r33+8112];
	ld.shared.u32 	%r70, [%r45+8112];
	ld.shared.u32 	%r71, [%r44];
	add.s32 	%r72, %r71, %r69;
	min.s32 	%r73, %r70, %r72;
	st.shared.u32 	[%r45+8112], %r73;
	ld.shared.u32 	%r74, [%r45+8216];
	ld.shared.u32 	%r75, [%r44+104];
	add.s32 	%r76, %r75, %r69;
	min.s32 	%r77, %r74, %r76;
	st.shared.u32 	[%r45+8216], %r77;
	ld.shared.u32 	%r78, [%r45+8320];
	ld.shared.u32 	%r79, [%r44+208];
	add.s32 	%r80, %r79, %r69;
	min.s32 	%r81, %r78, %r80;
	st.shared.u32 	[%r45+8320], %r81;
	ld.shared.u32 	%r82, [%r33+16224];
	ld.shared.u32 	%r83, [%r45+16224];
	add.s32 	%r84, %r71, %r82;
	min.s32 	%r85, %r83, %r84;
	st.shared.u32 	[%r45+16224], %r85;
	ld.shared.u32 	%r86, [%r45+16328];
	add.s32 	%r87, %r75, %r82;
	min.s32 	%r88, %r86, %r87;
	st.shared.u32 	[%r45+16328], %r88;
	ld.shared.u32 	%r89, [%r45+16432];
	add.s32 	%r90, %r79, %r82;
	min.s32 	%r91, %r89, %r90;
	st.shared.u32 	[%r45+16432], %r91;
	bar.sync 	0;
	ld.shared.u32 	%r92, [%r33+4];
	ld.shared.u32 	%r93, [%r45];
	ld.shared.u32 	%r94, [%r44+312];
	add.s32 	%r95, %r94, %r92;
	min.s32 	%r96, %r93, %r95;
	st.shared.u32 	[%r45], %r96;
	ld.shared.u32 	%r97, [%r45+104];
	ld.shared.u32 	%r98, [%r44+416];
	add.s32 	%r99, %r98, %r92;
	min.s32 	%r100, %r97, %r99;
	st.shared.u32 	[%r45+104], %r100;
	ld.shared.u32 	%r101, [%r45+208];
	ld.shared.u32 	%r102, [%r44+520];
	add.s32 	%r103, %r102, %r92;
	min.s32 	%r104, %r101, %r103;
	st.shared.u32 	[%r45+208], %r104;
	ld.shared.u32 	%r105, [%r33+8116];
	ld.shared.u32 	%r106, [%r45+8112];
	ld.shared.u32 	%r107, [%r44+312];
	add.s32 	%r108, %r107, %r105;
	min.s32 	%r109, %r106, %r108;
	st.shared.u32 	[%r45+8112], %r109;
	ld.shared.u32 	%r110, [%r45+8216];
	ld.shared.u32 	%r111, [%r44+416];
	add.s32 	%r112, %r111, %r105;
	min.s32 	%r113, %r110, %r112;
	st.shared.u32 	[%r45+8216], %r113;
	ld.shared.u32 	%r114, [%r45+8320];
	ld.shared.u32 	%r115, [%r44+520];
	add.s32 	%r116, %r115, %r105;
	min.s32 	%r117, %r114, %r116;
	st.shared.u32 	[%r45+8320], %r117;
	ld.shared.u32 	%r118, [%r33+16228];
	ld.shared.u32 	%r119, [%r45+16224];
	add.s32 	%r120, %r107, %r118;
	min.s32 	%r121, %r119, %r120;
	st.shared.u32 	[%r45+16224], %r121;
	ld.shared.u32 	%r122, [%r45+16328];
	add.s32 	%r123, %r111, %r118;
	min.s32 	%r124, %r122, %r123;
	st.shared.u32 	[%r45+16328], %r124;
	ld.shared.u32 	%r125, [%r45+16432];
	add.s32 	%r126, %r115, %r118;
	min.s32 	%r127, %r125, %r126;
	st.shared.u32 	[%r45+16432], %r127;
	bar.sync 	0;
	ld.shared.u32 	%r128, [%r33+8];
	ld.shared.u32 	%r129, [%r45];
	ld.shared.u32 	%r130, [%r44+624];
	add.s32 	%r131, %r130, %r128;
	min.s32 	%r132, %r129, %r131;
	st.shared.u32 	[%r45], %r132;
	ld.shared.u32 	%r133, [%r45+104];
	ld.shared.u32 	%r134, [%r44+728];
	add.s32 	%r135, %r134, %r128;
	min.s32 	%r136, %r133, %r135;
	st.shared.u32 	[%r45+104], %r136;
	ld.shared.u32 	%r137, [%r45+208];
	ld.shared.u32 	%r138, [%r44+832];
	add.s32 	%r139, %r138, %r128;
	min.s32 	%r140, %r137, %r139;
	st.shared.u32 	[%r45+208], %r140;
	ld.shared.u32 	%r141, [%r33+8120];
	ld.shared.u32 	%r142, [%r45+8112];
	ld.shared.u32 	%r143, [%r44+624];
	add.s32 	%r144, %r143, %r141;
	min.s32 	%r145, %r142, %r144;
	st.shared.u32 	[%r45+8112], %r145;
	ld.shared.u32 	%r146, [%r45+8216];
	ld.shared.u32 	%r147, [%r44+728];
	add.s32 	%r148, %r147, %r141;
	min.s32 	%r149, %r146, %r148;
	st.shared.u32 	[%r45+8216], %r149;
	ld.shared.u32 	%r150, [%r45+8320];
	ld.shared.u32 	%r151, [%r44+832];
	add.s32 	%r152, %r151, %r141;
	min.s32 	%r153, %r150, %r152;
	st.shared.u32 	[%r45+8320], %r153;
	ld.shared.u32 	%r154, [%r33+16232];
	ld.shared.u32 	%r155, [%r45+16224];
	add.s32 	%r156, %r143, %r154;
	min.s32 	%r157, %r155, %r156;
	st.shared.u32 	[%r45+16224], %r157;
	ld.shared.u32 	%r158, [%r45+16328];
	add.s32 	%r159, %r147, %r154;
	min.s32 	%r160, %r158, %r159;
	st.shared.u32 	[%r45+16328], %r160;
	ld.shared.u32 	%r161, [%r45+16432];
	add.s32 	%r162, %r151, %r154;
	min.s32 	%r163, %r161, %r162;
	st.shared.u32 	[%r45+16432], %r163;
	bar.sync 	0;
	ld.shared.u32 	%r164, [%r33+12];
	ld.shared.u32 	%r165, [%r45];
	ld.shared.u32 	%r166, [%r44+936];
	add.s32 	%r167, %r166, %r164;
	min.s32 	%r168, %r165, %r167;
	st.shared.u32 	[%r45], %r168;
	ld.shared.u32 	%r169, [%r45+104];
	ld.shared.u32 	%r170, [%r44+1040];
	add.s32 	%r171, %r170, %r164;
	min.s32 	%r172, %r169, %r171;
	st.shared.u32 	[%r45+104], %r172;
	ld.shared.u32 	%r173, [%r45+208];
	ld.shared.u32 	%r174, [%r44+1144];
	add.s32 	%r175, %r174, %r164;
	min.s32 	%r176, %r173, %r175;
	st.shared.u32 	[%r45+208], %r176;
	ld.shared.u32 	%r177, [%r33+8124];
	ld.shared.u32 	%r178, [%r45+8112];
	ld.shared.u32 	%r179, [%r44+936];
	add.s32 	%r180, %r179, %r177;
	min.s32 	%r181, %r178, %r180;
	st.shared.u32 	[%r45+8112], %r181;
	ld.shared.u32 	%r182, [%r45+8216];
	ld.shared.u32 	%r183, [%r44+1040];
	add.s32 	%r184, %r183, %r177;
	min.s32 	%r185, %r182, %r184;
	st.shared.u32 	[%r45+8216], %r185;
	ld.shared.u32 	%r186, [%r45+8320];
	ld.shared.u32 	%r187, [%r44+1144];
	add.s32 	%r188, %r187, %r177;
	min.s32 	%r189, %r186, %r188;
	st.shared.u32 	[%r45+8320], %r189;
	ld.shared.u32 	%r190, [%r33+16236];
	ld.shared.u32 	%r191, [%r45+16224];
	add.s32 	%r192, %r179, %r190;
	min.s32 	%r193, %r191, %r192;
	st.shared.u32 	[%r45+16224], %r193;
	ld.shared.u32 	%r194, [%r45+16328];
	add.s32 	%r195, %r183, %r190;
	min.s32 	%r196, %r194, %r195;
	st.shared.u32 	[%r45+16328], %r196;
	ld.shared.u32 	%r197, [%r45+16432];
	add.s32 	%r198, %r187, %r190;
	min.s32 	%r199, %r197, %r198;
	st.shared.u32 	[%r45+16432], %r199;
	bar.sync 	0;
	ld.shared.u32 	%r200, [%r33+16];
	ld.shared.u32 	%r201, [%r45];
	ld.shared.u32 	%r202, [%r44+1248];
	add.s32 	%r203, %r202, %r200;
	min.s32 	%r204, %r201, %r203;
	st.shared.u32 	[%r45], %r204;
	ld.shared.u32 	%r205, [%r45+104];
	ld.shared.u32 	%r206, [%r44+1352];
	add.s32 	%r207, %r206, %r200;
	min.s32 	%r208, %r205, %r207;
	st.shared.u32 	[%r45+104], %r208;
	ld.shared.u32 	%r209, [%r45+208];
	ld.shared.u32 	%r210, [%r44+1456];
	add.s32 	%r211, %r210, %r200;
	min.s32 	%r212, %r209, %r211;
	st.shared.u32 	[%r45+208], %r212;
	ld.shared.u32 	%r213, [%r33+8128];
	ld.shared.u32 	%r214, [%r45+8112];
	ld.shared.u32 	%r215, [%r44+1248];
	add.s32 	%r216, %r215, %r213;
	min.s32 	%r217, %r214, %r216;
	st.shared.u32 	[%r45+8112], %r217;
	ld.shared.u32 	%r218, [%r45+8216];
	ld.shared.u32 	%r219, [%r44+1352];
	add.s32 	%r220, %r219, %r213;
	min.s32 	%r221, %r218, %r220;
	st.shared.u32 	[%r45+8216], %r221;
	ld.shared.u32 	%r222, [%r45+8320];
	ld.shared.u32 	%r223, [%r44+1456];
	add.s32 	%r224, %r223, %r213;
	min.s32 	%r225, %r222, %r224;
	st.shared.u32 	[%r45+8320], %r225;
	ld.shared.u32 	%r226, [%r33+16240];
	ld.shared.u32 	%r227, [%r45+16224];
	add.s32 	%r228, %r215, %r226;
	min.s32 	%r229, %r227, %r228;
	st.shared.u32 	[%r45+16224], %r229;
	ld.shared.u32 	%r230, [%r45+16328];
	add.s32 	%r231, %r219, %r226;
	min.s32 	%r232, %r230, %r231;
	st.shared.u32 	[%r45+16328], %r232;
	ld.shared.u32 	%r233, [%r45+16432];
	add.s32 	%r234, %r223, %r226;
	min.s32 	%r235, %r233, %r234;
	st.shared.u32 	[%r45+16432], %r235;
	bar.sync 	0;
	ld.shared.u32 	%r236, [%r33+20];
	ld.shared.u32 	%r237, [%r45];
	ld.shared.u32 	%r238, [%r44+1560];
	add.s32 	%r239, %r238, %r236;
	min.s32 	%r240, %r237, %r239;
	st.shared.u32 	[%r45], %r240;
	ld.shared.u32 	%r241, [%r45+104];
	ld.shared.u32 	%r242, [%r44+1664];
	add.s32 	%r243, %r242, %r236;
	min.s32 	%r244, %r241, %r243;
	st.shared.u32 	[%r45+104], %r244;
	ld.shared.u32 	%r245, [%r45+208];
	ld.shared.u32 	%r246, [%r44+1768];
	add.s32 	%r247, %r246, %r236;
	min.s32 	%r248, %r245, %r247;
	st.shared.u32 	[%r45+208], %r248;
	ld.shared.u32 	%r249, [%r33+8132];
	ld.shared.u32 	%r250, [%r45+8112];
	ld.shared.u32 	%r251, [%r44+1560];
	add.s32 	%r252, %r251, %r249;
	min.s32 	%r253, %r250, %r252;
	st.shared.u32 	[%r45+8112], %r253;
	ld.shared.u32 	%r254, [%r45+8216];
	ld.shared.u32 	%r255, [%r44+1664];
	add.s32 	%r256, %r255, %r249;
	min.s32 	%r257, %r254, %r256;
	st.shared.u32 	[%r45+8216], %r257;
	ld.shared.u32 	%r258, [%r45+8320];
	ld.shared.u32 	%r259, [%r44+1768];
	add.s32 	%r260, %r259, %r249;
	min.s32 	%r261, %r258, %r260;
	st.shared.u32 	[%r45+8320], %r261;
	ld.shared.u32 	%r262, [%r33+16244];
	ld.shared.u32 	%r263, [%r45+16224];
	add.s32 	%r264, %r251, %r262;
	min.s32 	%r265, %r263, %r264;
	st.shared.u32 	[%r45+16224], %r265;
	ld.shared.u32 	%r266, [%r45+16328];
	add.s32 	%r267, %r255, %r262;
	min.s32 	%r268, %r266, %r267;
	st.shared.u32 	[%r45+16328], %r268;
	ld.shared.u32 	%r269, [%r45+16432];
	add.s32 	%r270, %r259, %r262;
	min.s32 	%r271, %r269, %r270;
	st.shared.u32 	[%r45+16432], %r271;
	bar.sync 	0;
	ld.shared.u32 	%r272, [%r33+24];
	ld.shared.u32 	%r273, [%r45];
	ld.shared.u32 	%r274, [%r44+1872];
	add.s32 	%r275, %r274, %r272;
	min.s32 	%r276, %r273, %r275;
	st.shared.u32 	[%r45], %r276;
	ld.shared.u32 	%r277, [%r45+104];
	ld.shared.u32 	%r278, [%r44+1976];
	add.s32 	%r279, %r278, %r272;
	min.s32 	%r280, %r277, %r279;
	st.shared.u32 	[%r45+104], %r280;
	ld.shared.u32 	%r281, [%r45+208];
	ld.shared.u32 	%r282, [%r44+2080];
	add.s32 	%r283, %r282, %r272;
	min.s32 	%r284, %r281, %r283;
	st.shared.u32 	[%r45+208], %r284;
	ld.shared.u32 	%r285, [%r33+8136];
	ld.shared.u32 	%r286, [%r45+8112];
	ld.shared.u32 	%r287, [%r44+1872];
	add.s32 	%r288, %r287, %r285;
	min.s32 	%r289, %r286, %r288;
	st.shared.u32 	[%r45+8112], %r289;
	ld.shared.u32 	%r290, [%r45+8216];
	ld.shared.u32 	%r291, [%r44+1976];
	add.s32 	%r292, %r291, %r285;
	min.s32 	%r293, %r290, %r292;
	st.shared.u32 	[%r45+8216], %r293;
	ld.shared.u32 	%r294, [%r45+8320];
	ld.shared.u32 	%r295, [%r44+2080];
	add.s32 	%r296, %r295, %r285;
	min.s32 	%r297, %r294, %r296;
	st.shared.u32 	[%r45+8320], %r297;
	ld.shared.u32 	%r298, [%r33+16248];
	ld.shared.u32 	%r299, [%r45+16224];
	add.s32 	%r300, %r287, %r298;
	min.s32 	%r301, %r299, %r300;
	st.shared.u32 	[%r45+16224], %r301;
	ld.shared.u32 	%r302, [%r45+16328];
	add.s32 	%r303, %r291, %r298;
	min.s32 	%r304, %r302, %r303;
	st.shared.u32 	[%r45+16328], %r304;
	ld.shared.u32 	%r305, [%r45+16432];
	add.s32 	%r306, %r295, %r298;
	min.s32 	%r307, %r305, %r306;
	st.shared.u32 	[%r45+16432], %r307;
	bar.sync 	0;
	ld.shared.u32 	%r308, [%r33+28];
	ld.shared.u32 	%r309, [%r45];
	ld.shared.u32 	%r310, [%r44+2184];
	add.s32 	%r311, %r310, %r308;
	min.s32 	%r312, %r309, %r311;
	st.shared.u32 	[%r45], %r312;
	ld.shared.u32 	%r313, [%r45+104];
	ld.shared.u32 	%r314, [%r44+2288];
	add.s32 	%r315, %r314, %r308;
	min.s32 	%r316, %r313, %r315;
	st.shared.u32 	[%r45+104], %r316;
	ld.shared.u32 	%r317, [%r45+208];
	ld.shared.u32 	%r318, [%r44+2392];
	add.s32 	%r319, %r318, %r308;
	min.s32 	%r320, %r317, %r319;
	st.shared.u32 	[%r45+208], %r320;
	ld.shared.u32 	%r321, [%r33+8140];
	ld.shared.u32 	%r322, [%r45+8112];
	ld.shared.u32 	%r323, [%r44+2184];
	add.s32 	%r324, %r323, %r321;
	min.s32 	%r325, %r322, %r324;
	st.shared.u32 	[%r45+8112], %r325;
	ld.shared.u32 	%r326, [%r45+8216];
	ld.shared.u32 	%r327, [%r44+2288];
	add.s32 	%r328, %r327, %r321;
	min.s32 	%r329, %r326, %r328;
	st.shared.u32 	[%r45+8216], %r329;
	ld.shared.u32 	%r330, [%r45+8320];
	ld.shared.u32 	%r331, [%r44+2392];
	add.s32 	%r332, %r331, %r321;
	min.s32 	%r333, %r330, %r332;
	st.shared.u32 	[%r45+8320], %r333;
	ld.shared.u32 	%r334, [%r33+16252];
	ld.shared.u32 	%r335, [%r45+16224];
	add.s32 	%r336, %r323, %r334;
	min.s32 	%r337, %r335, %r336;
	st.shared.u32 	[%r45+16224], %r337;
	ld.shared.u32 	%r338, [%r45+16328];
	add.s32 	%r339, %r327, %r334;
	min.s32 	%r340, %r338, %r339;
	st.shared.u32 	[%r45+16328], %r340;
	ld.shared.u32 	%r341, [%r45+16432];
	add.s32 	%r342, %r331, %r334;
	min.s32 	%r343, %r341, %r342;
	st.shared.u32 	[%r45+16432], %r343;
	bar.sync 	0;
	ld.shared.u32 	%r344, [%r33+32];
	ld.shared.u32 	%r345, [%r45];
	ld.shared.u32 	%r346, [%r44+2496];
	add.s32 	%r347, %r346, %r344;
	min.s32 	%r348, %r345, %r347;
	st.shared.u32 	[%r45], %r348;
	ld.shared.u32 	%r349, [%r45+104];
	ld.shared.u32 	%r350, [%r44+2600];
	add.s32 	%r351, %r350, %r344;
	min.s32 	%r352, %r349, %r351;
	st.shared.u32 	[%r45+104], %r352;
	ld.shared.u32 	%r353, [%r45+208];
	ld.shared.u32 	%r354, [%r44+2704];
	add.s32 	%r355, %r354, %r344;
	min.s32 	%r356, %r353, %r355;
	st.shared.u32 	[%r45+208], %r356;
	ld.shared.u32 	%r357, [%r33+8144];
	ld.shared.u32 	%r358, [%r45+8112];
	ld.shared.u32 	%r359, [%r44+2496];
	add.s32 	%r360, %r359, %r357;
	min.s32 	%r361, %r358, %r360;
	st.shared.u32 	[%r45+8112], %r361;
	ld.shared.u32 	%r362, [%r45+8216];
	ld.shared.u32 	%r363, [%r44+2600];
	add.s32 	%r364, %r363, %r357;
	min.s32 	%r365, %r362, %r364;
	st.shared.u32 	[%r45+8216], %r365;
	ld.shared.u32 	%r366, [%r45+8320];
	ld.shared.u32 	%r367, [%r44+2704];
	add.s32 	%r368, %r367, %r357;
	min.s32 	%r369, %r366, %r368;
	st.shared.u32 	[%r45+8320], %r369;
	ld.shared.u32 	%r370, [%r33+16256];
	ld.shared.u32 	%r371, [%r45+16224];
	add.s32 	%r372, %r359, %r370;
	min.s32 	%r373, %r371, %r372;
	st.shared.u32 	[%r45+16224], %r373;
	ld.shared.u32 	%r374, [%r45+16328];
	add.s32 	%r375, %r363, %r370;
	min.s32 	%r376, %r374, %r375;
	st.shared.u32 	[%r45+16328], %r376;
	ld.shared.u32 	%r377, [%r45+16432];
	add.s32 	%r378, %r367, %r370;
	min.s32 	%r379, %r377, %r378;
	st.shared.u32 	[%r45+16432], %r379;
	bar.sync 	0;
	ld.shared.u32 	%r380, [%r33+36];
	ld.shared.u32 	%r381, [%r45];
	ld.shared.u32 	%r382, [%r44+2808];
	add.s32 	%r383, %r382, %r380;
	min.s32 	%r384, %r381, %r383;
	st.shared.u32 	[%r45], %r384;
	ld.shared.u32 	%r385, [%r45+104];
	ld.shared.u32 	%r386, [%r44+2912];
	add.s32 	%r387, %r386, %r380;
	min.s32 	%r388, %r385, %r387;
	st.shared.u32 	[%r45+104], %r388;
	ld.shared.u32 	%r389, [%r45+208];
	ld.shared.u32 	%r390, [%r44+3016];
	add.s32 	%r391, %r390, %r380;
	min.s32 	%r392, %r389, %r391;
	st.shared.u32 	[%r45+208], %r392;
	ld.shared.u32 	%r393, [%r33+8148];
	ld.shared.u32 	%r394, [%r45+8112];
	ld.shared.u32 	%r395, [%r44+2808];
	add.s32 	%r396, %r395, %r393;
	min.s32 	%r397, %r394, %r396;
	st.shared.u32 	[%r45+8112], %r397;
	ld.shared.u32 	%r398, [%r45+8216];
	ld.shared.u32 	%r399, [%r44+2912];
	add.s32 	%r400, %r399, %r393;
	min.s32 	%r401, %r398, %r400;
	st.shared.u32 	[%r45+8216], %r401;
	ld.shared.u32 	%r402, [%r45+8320];
	ld.shared.u32 	%r403, [%r44+3016];
	add.s32 	%r404, %r403, %r393;
	min.s32 	%r405, %r402, %r404;
	st.shared.u32 	[%r45+8320], %r405;
	ld.shared.u32 	%r406, [%r33+16260];
	ld.shared.u32 	%r407, [%r45+16224];
	add.s32 	%r408, %r395, %r406;
	min.s32 	%r409, %r407, %r408;
	st.shared.u32 	[%r45+16224], %r409;
	ld.shared.u32 	%r410, [%r45+16328];
	add.s32 	%r411, %r399, %r406;
	min.s32 	%r412, %r410, %r411;
	st.shared.u32 	[%r45+16328], %r412;
	ld.shared.u32 	%r413, [%r45+16432];
	add.s32 	%r414, %r403, %r406;
	min.s32 	%r415, %r413, %r414;
	st.shared.u32 	[%r45+16432], %r415;
	bar.sync 	0;
	ld.shared.u32 	%r416, [%r33+40];
	ld.shared.u32 	%r417, [%r45];
	ld.shared.u32 	%r418, [%r44+3120];
	add.s32 	%r419, %r418, %r416;
	min.s32 	%r420, %r417, %r419;
	st.shared.u32 	[%r45], %r420;
	ld.shared.u32 	%r421, [%r45+104];
	ld.shared.u32 	%r422, [%r44+3224];
	add.s32 	%r423, %r422, %r416;
	min.s32 	%r424, %r421, %r423;
	st.shared.u32 	[%r45+104], %r424;
	ld.shared.u32 	%r425, [%r45+208];
	ld.shared.u32 	%r426, [%r44+3328];
	add.s32 	%r427, %r426, %r416;
	min.s32 	%r428, %r425, %r427;
	st.shared.u32 	[%r45+208], %r428;
	ld.shared.u32 	%r429, [%r33+8152];
	ld.shared.u32 	%r430, [%r45+8112];
	ld.shared.u32 	%r431, [%r44+3120];
	add.s32 	%r432, %r431, %r429;
	min.s32 	%r433, %r430, %r432;
	st.shared.u32 	[%r45+8112], %r433;
	ld.shared.u32 	%r434, [%r45+8216];
	ld.shared.u32 	%r435, [%r44+3224];
	add.s32 	%r436, %r435, %r429;
	min.s32 	%r437, %r434, %r436;
	st.shared.u32 	[%r45+8216], %r437;
	ld.shared.u32 	%r438, [%r45+8320];
	ld.shared.u32 	%r439, [%r44+3328];
	add.s32 	%r440, %r439, %r429;
	min.s32 	%r441, %r438, %r440;
	st.shared.u32 	[%r45+8320], %r441;
	ld.shared.u32 	%r442, [%r33+16264];
	ld.shared.u32 	%r443, [%r45+16224];
	add.s32 	%r444, %r431, %r442;
	min.s32 	%r445, %r443, %r444;
	st.shared.u32 	[%r45+16224], %r445;
	ld.shared.u32 	%r446, [%r45+16328];
	add.s32 	%r447, %r435, %r442;
	min.s32 	%r448, %r446, %r447;
	st.shared.u32 	[%r45+16328], %r448;
	ld.shared.u32 	%r449, [%r45+16432];
	add.s32 	%r450, %r439, %r442;
	min.s32 	%r451, %r449, %r450;
	st.shared.u32 	[%r45+16432], %r451;
	bar.sync 	0;
	ld.shared.u32 	%r452, [%r33+44];
	ld.shared.u32 	%r453, [%r45];
	ld.shared.u32 	%r454, [%r44+3432];
	add.s32 	%r455, %r454, %r452;
	min.s32 	%r456, %r453, %r455;
	st.shared.u32 	[%r45], %r456;
	ld.shared.u32 	%r457, [%r45+104];
	ld.shared.u32 	%r458, [%r44+3536];
	add.s32 	%r459, %r458, %r452;
	min.s32 	%r460, %r457, %r459;
	st.shared.u32 	[%r45+104], %r460;
	ld.shared.u32 	%r461, [%r45+208];
	ld.shared.u32 	%r462, [%r44+3640];
	add.s32 	%r463, %r462, %r452;
	min.s32 	%r464, %r461, %r463;
	st.shared.u32 	[%r45+208], %r464;
	ld.shared.u32 	%r465, [%r33+8156];
	ld.shared.u32 	%r466, [%r45+8112];
	ld.shared.u32 	%r467, [%r44+3432];
	add.s32 	%r468, %r467, %r465;
	min.s32 	%r469, %r466, %r468;
	st.shared.u32 	[%r45+8112], %r469;
	ld.shared.u32 	%r470, [%r45+8216];
	ld.shared.u32 	%r471, [%r44+3536];
	add.s32 	%r472, %r471, %r465;
	min.s32 	%r473, %r470, %r472;
	st.shared.u32 	[%r45+8216], %r473;
	ld.shared.u32 	%r474, [%r45+8320];
	ld.shared.u32 	%r475, [%r44+3640];
	add.s32 	%r476, %r475, %r465;
	min.s32 	%r477, %r474, %r476;
	st.shared.u32 	[%r45+8320], %r477;
	ld.shared.u32 	%r478, [%r33+16268];
	ld.shared.u32 	%r479, [%r45+16224];
	add.s32 	%r480, %r467, %r478;
	min.s32 	%r481, %r479, %r480;
	st.shared.u32 	[%r45+16224], %r481;
	ld.shared.u32 	%r482, [%r45+16328];
	add.s32 	%r483, %r471, %r478;
	min.s32 	%r484, %r482, %r483;
	st.shared.u32 	[%r45+16328], %r484;
	ld.shared.u32 	%r485, [%r45+16432];
	add.s32 	%r486, %r475, %r478;
	min.s32 	%r487, %r485, %r486;
	st.shared.u32 	[%r45+16432], %r487;
	bar.sync 	0;
	ld.shared.u32 	%r488, [%r33+48];
	ld.shared.u32 	%r489, [%r45];
	ld.shared.u32 	%r490, [%r44+3744];
	add.s32 	%r491, %r490, %r488;
	min.s32 	%r492, %r489, %r491;
	st.shared.u32 	[%r45], %r492;
	ld.shared.u32 	%r493, [%r45+104];
	ld.shared.u32 	%r494, [%r44+3848];
	add.s32 	%r495, %r494, %r488;
	min.s32 	%r496, %r493, %r495;
	st.shared.u32 	[%r45+104], %r496;
	ld.shared.u32 	%r497, [%r45+208];
	ld.shared.u32 	%r498, [%r44+3952];
	add.s32 	%r499, %r498, %r488;
	min.s32 	%r500, %r497, %r499;
	st.shared.u32 	[%r45+208], %r500;
	ld.shared.u32 	%r501, [%r33+8160];
	ld.shared.u32 	%r502, [%r45+8112];
	ld.shared.u32 	%r503, [%r44+3744];
	add.s32 	%r504, %r503, %r501;
	min.s32 	%r505, %r502, %r504;
	st.shared.u32 	[%r45+8112], %r505;
	ld.shared.u32 	%r506, [%r45+8216];
	ld.shared.u32 	%r507, [%r44+3848];
	add.s32 	%r508, %r507, %r501;
	min.s32 	%r509, %r506, %r508;
	st.shared.u32 	[%r45+8216], %r509;
	ld.shared.u32 	%r510, [%r45+8320];
	ld.shared.u32 	%r511, [%r44+3952];
	add.s32 	%r512, %r511, %r501;
	min.s32 	%r513, %r510, %r512;
	st.shared.u32 	[%r45+8320], %r513;
	ld.shared.u32 	%r514, [%r33+16272];
	ld.shared.u32 	%r515, [%r45+16224];
	add.s32 	%r516, %r503, %r514;
	min.s32 	%r517, %r515, %r516;
	st.shared.u32 	[%r45+16224], %r517;
	ld.shared.u32 	%r518, [%r45+16328];
	add.s32 	%r519, %r507, %r514;
	min.s32 	%r520, %r518, %r519;
	st.shared.u32 	[%r45+16328], %r520;
	ld.shared.u32 	%r521, [%r45+16432];
	add.s32 	%r522, %r511, %r514;
	min.s32 	%r523, %r521, %r522;
	st.shared.u32 	[%r45+16432], %r523;
	bar.sync 	0;
	ld.shared.u32 	%r524, [%r33+52];
	ld.shared.u32 	%r525, [%r45];
	ld.shared.u32 	%r526, [%r44+4056];
	add.s32 	%r527, %r526, %r524;
	min.s32 	%r528, %r525, %r527;
	st.shared.u32 	[%r45], %r528;
	ld.shared.u32 	%r529, [%r45+104];
	ld.shared.u32 	%r530, [%r44+4160];
	add.s32 	%r531, %r530, %r524;
	min.s32 	%r532, %r529, %r531;
	st.shared.u32 	[%r45+104], %r532;
	ld.shared.u32 	%r533, [%r45+208];
	ld.shared.u32 	%r534, [%r44+4264];
	add.s32 	%r535, %r534, %r524;
	min.s32 	%r536, %r533, %r535;
	st.shared.u32 	[%r45+208], %r536;
	ld.shared.u32 	%r537, [%r33+8164];
	ld.shared.u32 	%r538, [%r45+8112];
	ld.shared.u32 	%r539, [%r44+4056];
	add.s32 	%r540, %r539, %r537;
	min.s32 	%r541, %r538, %r540;
	st.shared.u32 	[%r45+8112], %r541;
	ld.shared.u32 	%r542, [%r45+8216];
	ld.shared.u32 	%r543, [%r44+4160];
	add.s32 	%r544, %r543, %r537;
	min.s32 	%r545, %r542, %r544;
	st.shared.u32 	[%r45+8216], %r545;
	ld.shared.u32 	%r546, [%r45+8320];
	ld.shared.u32 	%r547, [%r44+4264];
	add.s32 	%r548, %r547, %r537;
	min.s32 	%r549, %r546, %r548;
	st.shared.u32 	[%r45+8320], %r549;
	ld.shared.u32 	%r550, [%r33+16276];
	ld.shared.u32 	%r551, [%r45+16224];
	add.s32 	%r552, %r539, %r550;
	min.s32 	%r553, %r551, %r552;
	st.shared.u32 	[%r45+16224], %r553;
	ld.shared.u32 	%r554, [%r45+16328];
	add.s32 	%r555, %r543, %r550;
	min.s32 	%r556, %r554, %r555;
	st.shared.u32 	[%r45+16328], %r556;
	ld.shared.u32 	%r557, [%r45+16432];
	add.s32 	%r558, %r547, %r550;
	min.s32 	%r559, %r557, %r558;
	st.shared.u32 	[%r45+16432], %r559;
	bar.sync 	0;
	ld.shared.u32 	%r560, [%r33+56];
	ld.shared.u32 	%r561, [%r45];
	ld.shared.u32 	%r562, [%r44+4368];
	add.s32 	%r563, %r562, %r560;
	min.s32 	%r564, %r561, %r563;
	st.shared.u32 	[%r45], %r564;
	ld.shared.u32 	%r565, [%r45+104];
	ld.shared.u32 	%r566, [%r44+4472];
	add.s32 	%r567, %r566, %r560;
	min.s32 	%r568, %r565, %r567;
	st.shared.u32 	[%r45+104], %r568;
	ld.shared.u32 	%r569, [%r45+208];
	ld.shared.u32 	%r570, [%r44+4576];
	add.s32 	%r571, %r570, %r560;
	min.s32 	%r572, %r569, %r571;
	st.shared.u32 	[%r45+208], %r572;
	ld.shared.u32 	%r573, [%r33+8168];
	ld.shared.u32 	%r574, [%r45+8112];
	ld.shared.u32 	%r575, [%r44+4368];
	add.s32 	%r576, %r575, %r573;
	min.s32 	%r577, %r574, %r576;
	st.shared.u32 	[%r45+8112], %r577;
	ld.shared.u32 	%r578, [%r45+8216];
	ld.shared.u32 	%r579, [%r44+4472];
	add.s32 	%r580, %r579, %r573;
	min.s32 	%r581, %r578, %r580;
	st.shared.u32 	[%r45+8216], %r581;
	ld.shared.u32 	%r582, [%r45+8320];
	ld.shared.u32 	%r583, [%r44+4576];
	add.s32 	%r584, %r583, %r573;
	min.s32 	%r585, %r582, %r584;
	st.shared.u32 	[%r45+8320], %r585;
	ld.shared.u32 	%r586, [%r33+16280];
	ld.shared.u32 	%r587, [%r45+16224];
	add.s32 	%r588, %r575, %r586;
	min.s32 	%r589, %r587, %r588;
	st.shared.u32 	[%r45+16224], %r589;
	ld.shared.u32 	%r590, [%r45+16328];
	add.s32 	%r591, %r579, %r586;
	min.s32 	%r592, %r590, %r591;
	st.shared.u32 	[%r45+16328], %r592;
	ld.shared.u32 	%r593, [%r45+16432];
	add.s32 	%r594, %r583, %r586;
	min.s32 	%r595, %r593, %r594;
	st.shared.u32 	[%r45+16432], %r595;
	bar.sync 	0;
	ld.shared.u32 	%r596, [%r33+60];
	ld.shared.u32 	%r597, [%r45];
	ld.shared.u32 	%r598, [%r44+4680];
	add.s32 	%r599, %r598, %r596;
	min.s32 	%r600, %r597, %r599;
	st.shared.u32 	[%r45], %r600;
	ld.shared.u32 	%r601, [%r45+104];
	ld.shared.u32 	%r602, [%r44+4784];
	add.s32 	%r603, %r602, %r596;
	min.s32 	%r604, %r601, %r603;
	st.shared.u32 	[%r45+104], %r604;
	ld.shared.u32 	%r605, [%r45+208];
	ld.shared.u32 	%r606, [%r44+4888];
	add.s32 	%r607, %r606, %r596;
	min.s32 	%r608, %r605, %r607;
	st.shared.u32 	[%r45+208], %r608;
	ld.shared.u32 	%r609, [%r33+8172];
	ld.shared.u32 	%r610, [%r45+8112];
	ld.shared.u32 	%r611, [%r44+4680];
	add.s32 	%r612, %r611, %r609;
	min.s32 	%r613, %r610, %r612;
	st.shared.u32 	[%r45+8112], %r613;
	ld.shared.u32 	%r614, [%r45+8216];
	ld.shared.u32 	%r615, [%r44+4784];
	add.s32 	%r616, %r615, %r609;
	min.s32 	%r617, %r614, %r616;
	st.shared.u32 	[%r45+8216], %r617;
	ld.shared.u32 	%r618, [%r45+8320];
	ld.shared.u32 	%r619, [%r44+4888];
	add.s32 	%r620, %r619, %r609;
	min.s32 	%r621, %r618, %r620;
	st.shared.u32 	[%r45+8320], %r621;
	ld.shared.u32 	%r622, [%r33+16284];
	ld.shared.u32 	%r623, [%r45+16224];
	add.s32 	%r624, %r611, %r622;
	min.s32 	%r625, %r623, %r624;
	st.shared.u32 	[%r45+16224], %r625;
	ld.shared.u32 	%r626, [%r45+16328];
	add.s32 	%r627, %r615, %r622;
	min.s32 	%r628, %r626, %r627;
	st.shared.u32 	[%r45+16328], %r628;
	ld.shared.u32 	%r629, [%r45+16432];
	add.s32 	%r630, %r619, %r622;
	min.s32 	%r631, %r629, %r630;
	st.shared.u32 	[%r45+16432], %r631;
	bar.sync 	0;
	ld.shared.u32 	%r632, [%r33+64];
	ld.shared.u32 	%r633, [%r45];
	ld.shared.u32 	%r634, [%r44+4992];
	add.s32 	%r635, %r634, %r632;
	min.s32 	%r636, %r633, %r635;
	st.shared.u32 	[%r45], %r636;
	ld.shared.u32 	%r637, [%r45+104];
	ld.shared.u32 	%r638, [%r44+5096];
	add.s32 	%r639, %r638, %r632;
	min.s32 	%r640, %r637, %r639;
	st.shared.u32 	[%r45+104], %r640;
	ld.shared.u32 	%r641, [%r45+208];
	ld.shared.u32 	%r642, [%r44+5200];
	add.s32 	%r643, %r642, %r632;
	min.s32 	%r644, %r641, %r643;
	st.shared.u32 	[%r45+208], %r644;
	ld.shared.u32 	%r645, [%r33+8176];
	ld.shared.u32 	%r646, [%r45+8112];
	ld.shared.u32 	%r647, [%r44+4992];
	add.s32 	%r648, %r647, %r645;
	min.s32 	%r649, %r646, %r648;
	st.shared.u32 	[%r45+8112], %r649;
	ld.shared.u32 	%r650, [%r45+8216];
	ld.shared.u32 	%r651, [%r44+5096];
	add.s32 	%r652, %r651, %r645;
	min.s32 	%r653, %r650, %r652;
	st.shared.u32 	[%r45+8216], %r653;
	ld.shared.u32 	%r654, [%r45+8320];
	ld.shared.u32 	%r655, [%r44+5200];
	add.s32 	%r656, %r655, %r645;
	min.s32 	%r657, %r654, %r656;
	st.shared.u32 	[%r45+8320], %r657;
	ld.shared.u32 	%r658, [%r33+16288];
	ld.shared.u32 	%r659, [%r45+16224];
	add.s32 	%r660, %r647, %r658;
	min.s32 	%r661, %r659, %r660;
	st.shared.u32 	[%r45+16224], %r661;
	ld.shared.u32 	%r662, [%r45+16328];
	add.s32 	%r663, %r651, %r658;
	min.s32 	%r664, %r662, %r663;
	st.shared.u32 	[%r45+16328], %r664;
	ld.shared.u32 	%r665, [%r45+16432];
	add.s32 	%r666, %r655, %r658;
	min.s32 	%r667, %r665, %r666;
	st.shared.u32 	[%r45+16432], %r667;
	bar.sync 	0;
	ld.shared.u32 	%r668, [%r33+68];
	ld.shared.u32 	%r669, [%r45];
	ld.shared.u32 	%r670, [%r44+5304];
	add.s32 	%r671, %r670, %r668;
	min.s32 	%r672, %r669, %r671;
	st.shared.u32 	[%r45], %r672;
	ld.shared.u32 	%r673, [%r45+104];
	ld.shared.u32 	%r674, [%r44+5408];
	add.s32 	%r675, %r674, %r668;
	min.s32 	%r676, %r673, %r675;
	st.shared.u32 	[%r45+104], %r676;
	ld.shared.u32 	%r677, [%r45+208];
	ld.shared.u32 	%r678, [%r44+5512];
	add.s32 	%r679, %r678, %r668;
	min.s32 	%r680, %r677, %r679;
	st.shared.u32 	[%r45+208], %r680;
	ld.shared.u32 	%r681, [%r33+8180];
	ld.shared.u32 	%r682, [%r45+8112];
	ld.shared.u32 	%r683, [%r44+5304];
	add.s32 	%r684, %r683, %r681;
	min.s32 	%r685, %r682, %r684;
	st.shared.u32 	[%r45+8112], %r685;
	ld.shared.u32 	%r686, [%r45+8216];
	ld.shared.u32 	%r687, [%r44+5408];
	add.s32 	%r688, %r687, %r681;
	min.s32 	%r689, %r686, %r688;
	st.shared.u32 	[%r45+8216], %r689;
	ld.shared.u32 	%r690, [%r45+8320];
	ld.shared.u32 	%r691, [%r44+5512];
	add.s32 	%r692, %r691, %r681;
	min.s32 	%r693, %r690, %r692;
	st.shared.u32 	[%r45+8320], %r693;
	ld.shared.u32 	%r694, [%r33+16292];
	ld.shared.u32 	%r695, [%r45+16224];
	add.s32 	%r696, %r683, %r694;
	min.s32 	%r697, %r695, %r696;
	st.shared.u32 	[%r45+16224], %r697;
	ld.shared.u32 	%r698, [%r45+16328];
	add.s32 	%r699, %r687, %r694;
	min.s32 	%r700, %r698, %r699;
	st.shared.u32 	[%r45+16328], %r700;
	ld.shared.u32 	%r701, [%r45+16432];
	add.s32 	%r702, %r691, %r694;
	min.s32 	%r703, %r701, %r702;
	st.shared.u32 	[%r45+16432], %r703;
	bar.sync 	0;
	ld.shared.u32 	%r704, [%r33+72];
	ld.shared.u32 	%r705, [%r45];
	ld.shared.u32 	%r706, [%r44+5616];
	add.s32 	%r707, %r706, %r704;
	min.s32 	%r708, %r705, %r707;
	st.shared.u32 	[%r45], %r708;
	ld.shared.u32 	%r709, [%r45+104];
	ld.shared.u32 	%r710, [%r44+5720];
	add.s32 	%r711, %r710, %r704;
	min.s32 	%r712, %r709, %r711;
	st.shared.u32 	[%r45+104], %r712;
	ld.shared.u32 	%r713, [%r45+208];
	ld.shared.u32 	%r714, [%r44+5824];
	add.s32 	%r715, %r714, %r704;
	min.s32 	%r716, %r713, %r715;
	st.shared.u32 	[%r45+208], %r716;
	ld.shared.u32 	%r717, [%r33+8184];
	ld.shared.u32 	%r718, [%r45+8112];
	ld.shared.u32 	%r719, [%r44+5616];
	add.s32 	%r720, %r719, %r717;
	min.s32 	%r721, %r718, %r720;
	st.shared.u32 	[%r45+8112], %r721;
	ld.shared.u32 	%r722, [%r45+8216];
	ld.shared.u32 	%r723, [%r44+5720];
	add.s32 	%r724, %r723, %r717;
	min.s32 	%r725, %r722, %r724;
	st.shared.u32 	[%r45+8216], %r725;
	ld.shared.u32 	%r726, [%r45+8320];
	ld.shared.u32 	%r727, [%r44+5824];
	add.s32 	%r728, %r727, %r717;
	min.s32 	%r729, %r726, %r728;
	st.shared.u32 	[%r45+8320], %r729;
	ld.shared.u32 	%r730, [%r33+16296];
	ld.shared.u32 	%r731, [%r45+16224];
	add.s32 	%r732, %r719, %r730;
	min.s32 	%r733, %r731, %r732;
	st.shared.u32 	[%r45+16224], %r733;
	ld.shared.u32 	%r734, [%r45+16328];
	add.s32 	%r735, %r723, %r730;
	min.s32 	%r736, %r734, %r735;
	st.shared.u32 	[%r45+16328], %r736;
	ld.shared.u32 	%r737, [%r45+16432];
	add.s32 	%r738, %r727, %r730;
	min.s32 	%r739, %r737, %r738;
	st.shared.u32 	[%r45+16432], %r739;
	bar.sync 	0;
	ld.shared.u32 	%r740, [%r33+76];
	ld.shared.u32 	%r741, [%r45];
	ld.shared.u32 	%r742, [%r44+5928];
	add.s32 	%r743, %r742, %r740;
	min.s32 	%r744, %r741, %r743;
	st.shared.u32 	[%r45], %r744;
	ld.shared.u32 	%r745, [%r45+104];
	ld.shared.u32 	%r746, [%r44+6032];
	add.s32 	%r747, %r746, %r740;
	min.s32 	%r748, %r745, %r747;
	st.shared.u32 	[%r45+104], %r748;
	ld.shared.u32 	%r749, [%r45+208];
	ld.shared.u32 	%r750, [%r44+6136];
	add.s32 	%r751, %r750, %r740;
	min.s32 	%r752, %r749, %r751;
	st.shared.u32 	[%r45+208], %r752;
	ld.shared.u32 	%r753, [%r33+8188];
	ld.shared.u32 	%r754, [%r45+8112];
	ld.shared.u32 	%r755, [%r44+5928];
	add.s32 	%r756, %r755, %r753;
	min.s32 	%r757, %r754, %r756;
	st.shared.u32 	[%r45+8112], %r757;
	ld.shared.u32 	%r758, [%r45+8216];
	ld.shared.u32 	%r759, [%r44+6032];
	add.s32 	%r760, %r759, %r753;
	min.s32 	%r761, %r758, %r760;
	st.shared.u32 	[%r45+8216], %r761;
	ld.shared.u32 	%r762, [%r45+8320];
	ld.shared.u32 	%r763, [%r44+6136];
	add.s32 	%r764, %r763, %r753;
	min.s32 	%r765, %r762, %r764;
	st.shared.u32 	[%r45+8320], %r765;
	ld.shared.u32 	%r766, [%r33+16300];
	ld.shared.u32 	%r767, [%r45+16224];
	add.s32 	%r768, %r755, %r766;
	min.s32 	%r769, %r767, %r768;
	st.shared.u32 	[%r45+16224], %r769;
	ld.shared.u32 	%r770, [%r45+16328];
	add.s32 	%r771, %r759, %r766;
	min.s32 	%r772, %r770, %r771;
	st.shared.u32 	[%r45+16328], %r772;
	ld.shared.u32 	%r773, [%r45+16432];
	add.s32 	%r774, %r763, %r766;
	min.s32 	%r775, %r773, %r774;
	st.shared.u32 	[%r45+16432], %r775;
	bar.sync 	0;
	ld.shared.u32 	%r776, [%r33+80];
	ld.shared.u32 	%r777, [%r45];
	ld.shared.u32 	%r778, [%r44+6240];
	add.s32 	%r779, %r778, %r776;
	min.s32 	%r780, %r777, %r779;
	st.shared.u32 	[%r45], %r780;
	ld.shared.u32 	%r781, [%r45+104];
	ld.shared.u32 	%r782, [%r44+6344];
	add.s32 	%r783, %r782, %r776;
	min.s32 	%r784, %r781, %r783;
	st.shared.u32 	[%r45+104], %r784;
	ld.shared.u32 	%r785, [%r45+208];
	ld.shared.u32 	%r786, [%r44+6448];
	add.s32 	%r787, %r786, %r776;
	min.s32 	%r788, %r785, %r787;
	st.shared.u32 	[%r45+208], %r788;
	ld.shared.u32 	%r789, [%r33+8192];
	ld.shared.u32 	%r790, [%r45+8112];
	ld.shared.u32 	%r791, [%r44+6240];
	add.s32 	%r792, %r791, %r789;
	min.s32 	%r793, %r790, %r792;
	st.shared.u32 	[%r45+8112], %r793;
	ld.shared.u32 	%r794, [%r45+8216];
	ld.shared.u32 	%r795, [%r44+6344];
	add.s32 	%r796, %r795, %r789;
	min.s32 	%r797, %r794, %r796;
	st.shared.u32 	[%r45+8216], %r797;
	ld.shared.u32 	%r798, [%r45+8320];
	ld.shared.u32 	%r799, [%r44+6448];
	add.s32 	%r800, %r799, %r789;
	min.s32 	%r801, %r798, %r800;
	st.shared.u32 	[%r45+8320], %r801;
	ld.shared.u32 	%r802, [%r33+16304];
	ld.shared.u32 	%r803, [%r45+16224];
	add.s32 	%r804, %r791, %r802;
	min.s32 	%r805, %r803, %r804;
	st.shared.u32 	[%r45+16224], %r805;
	ld.shared.u32 	%r806, [%r45+16328];
	add.s32 	%r807, %r795, %r802;
	min.s32 	%r808, %r806, %r807;
	st.shared.u32 	[%r45+16328], %r808;
	ld.shared.u32 	%r809, [%r45+16432];
	add.s32 	%r810, %r799, %r802;
	min.s32 	%r811, %r809, %r810;
	st.shared.u32 	[%r45+16432], %r811;
	bar.sync 	0;
	ld.shared.u32 	%r812, [%r33+84];
	ld.shared.u32 	%r813, [%r45];
	ld.shared.u32 	%r814, [%r44+6552];
	add.s32 	%r815, %r814, %r812;
	min.s32 	%r816, %r813, %r815;
	st.shared.u32 	[%r45], %r816;
	ld.shared.u32 	%r817, [%r45+104];
	ld.shared.u32 	%r818, [%r44+6656];
	add.s32 	%r819, %r818, %r812;
	min.s32 	%r820, %r817, %r819;
	st.shared.u32 	[%r45+104], %r820;
	ld.shared.u32 	%r821, [%r45+208];
	ld.shared.u32 	%r822, [%r44+6760];
	add.s32 	%r823, %r822, %r812;
	min.s32 	%r824, %r821, %r823;
	st.shared.u32 	[%r45+208], %r824;
	ld.shared.u32 	%r825, [%r33+8196];
	ld.shared.u32 	%r826, [%r45+8112];
	ld.shared.u32 	%r827, [%r44+6552];
	add.s32 	%r828, %r827, %r825;
	min.s32 	%r829, %r826, %r828;
	st.shared.u32 	[%r45+8112], %r829;
	ld.shared.u32 	%r830, [%r45+8216];
	ld.shared.u32 	%r831, [%r44+6656];
	add.s32 	%r832, %r831, %r825;
	min.s32 	%r833, %r830, %r832;
	st.shared.u32 	[%r45+8216], %r833;
	ld.shared.u32 	%r834, [%r45+8320];
	ld.shared.u32 	%r835, [%r44+6760];
	add.s32 	%r836, %r835, %r825;
	min.s32 	%r837, %r834, %r836;
	st.shared.u32 	[%r45+8320], %r837;
	ld.shared.u32 	%r838, [%r33+16308];
	ld.shared.u32 	%r839, [%r45+16224];
	add.s32 	%r840, %r827, %r838;
	min.s32 	%r841, %r839, %r840;
	st.shared.u32 	[%r45+16224], %r841;
	ld.shared.u32 	%r842, [%r45+16328];
	add.s32 	%r843, %r831, %r838;
	min.s32 	%r844, %r842, %r843;
	st.shared.u32 	[%r45+16328], %r844;
	ld.shared.u32 	%r845, [%r45+16432];
	add.s32 	%r846, %r835, %r838;
	min.s32 	%r847, %r845, %r846;
	st.shared.u32 	[%r45+16432], %r847;
	bar.sync 	0;
	ld.shared.u32 	%r848, [%r33+88];
	ld.shared.u32 	%r849, [%r45];
	ld.shared.u32 	%r850, [%r44+6864];
	add.s32 	%r851, %r850, %r848;
	min.s32 	%r852, %r849, %r851;
	st.shared.u32 	[%r45], %r852;
	ld.shared.u32 	%r853, [%r45+104];
	ld.shared.u32 	%r854, [%r44+6968];
	add.s32 	%r855, %r854, %r848;
	min.s32 	%r856, %r853, %r855;
	st.shared.u32 	[%r45+104], %r856;
	ld.shared.u32 	%r857, [%r45+208];
	ld.shared.u32 	%r858, [%r44+7072];
	add.s32 	%r859, %r858, %r848;
	min.s32 	%r860, %r857, %r859;
	st.shared.u32 	[%r45+208], %r860;
	ld.shared.u32 	%r861, [%r33+8200];
	ld.shared.u32 	%r862, [%r45+8112];
	ld.shared.u32 	%r863, [%r44+6864];
	add.s32 	%r864, %r863, %r861;
	min.s32 	%r865, %r862, %r864;
	st.shared.u32 	[%r45+8112], %r865;
	ld.shared.u32 	%r866, [%r45+8216];
	ld.shared.u32 	%r867, [%r44+6968];
	add.s32 	%r868, %r867, %r861;
	min.s32 	%r869, %r866, %r868;
	st.shared.u32 	[%r45+8216], %r869;
	ld.shared.u32 	%r870, [%r45+8320];
	ld.shared.u32 	%r871, [%r44+7072];
	add.s32 	%r872, %r871, %r861;
	min.s32 	%r873, %r870, %r872;
	st.shared.u32 	[%r45+8320], %r873;
	ld.shared.u32 	%r874, [%r33+16312];
	ld.shared.u32 	%r875, [%r45+16224];
	add.s32 	%r876, %r863, %r874;
	min.s32 	%r877, %r875, %r876;
	st.shared.u32 	[%r45+16224], %r877;
	ld.shared.u32 	%r878, [%r45+16328];
	add.s32 	%r879, %r867, %r874;
	min.s32 	%r880, %r878, %r879;
	st.shared.u32 	[%r45+16328], %r880;
	ld.shared.u32 	%r881, [%r45+16432];
	add.s32 	%r882, %r871, %r874;
	min.s32 	%r883, %r881, %r882;
	st.shared.u32 	[%r45+16432], %r883;
	bar.sync 	0;
	ld.shared.u32 	%r884, [%r33+92];
	ld.shared.u32 	%r885, [%r45];
	ld.shared.u32 	%r886, [%r44+7176];
	add.s32 	%r887, %r886, %r884;
	min.s32 	%r888, %r885, %r887;
	st.shared.u32 	[%r45], %r888;
	ld.shared.u32 	%r889, [%r45+104];
	ld.shared.u32 	%r890, [%r44+7280];
	add.s32 	%r891, %r890, %r884;
	min.s32 	%r892, %r889, %r891;
	st.shared.u32 	[%r45+104], %r892;
	ld.shared.u32 	%r893, [%r45+208];
	ld.shared.u32 	%r894, [%r44+7384];
	add.s32 	%r895, %r894, %r884;
	min.s32 	%r896, %r893, %r895;
	st.shared.u32 	[%r45+208], %r896;
	ld.shared.u32 	%r897, [%r33+8204];
	ld.shared.u32 	%r898, [%r45+8112];
	ld.shared.u32 	%r899, [%r44+7176];
	add.s32 	%r900, %r899, %r897;
	min.s32 	%r901, %r898, %r900;
	st.shared.u32 	[%r45+8112], %r901;
	ld.shared.u32 	%r902, [%r45+8216];
	ld.shared.u32 	%r903, [%r44+7280];
	add.s32 	%r904, %r903, %r897;
	min.s32 	%r905, %r902, %r904;
	st.shared.u32 	[%r45+8216], %r905;
	ld.shared.u32 	%r906, [%r45+8320];
	ld.shared.u32 	%r907, [%r44+7384];
	add.s32 	%r908, %r907, %r897;
	min.s32 	%r909, %r906, %r908;
	st.shared.u32 	[%r45+8320], %r909;
	ld.shared.u32 	%r910, [%r33+16316];
	ld.shared.u32 	%r911, [%r45+16224];
	add.s32 	%r912, %r899, %r910;
	min.s32 	%r913, %r911, %r912;
	st.shared.u32 	[%r45+16224], %r913;
	ld.shared.u32 	%r914, [%r45+16328];
	add.s32 	%r915, %r903, %r910;
	min.s32 	%r916, %r914, %r915;
	st.shared.u32 	[%r45+16328], %r916;
	ld.shared.u32 	%r917, [%r45+16432];
	add.s32 	%r918, %r907, %r910;
	min.s32 	%r919, %r917, %r918;
	st.shared.u32 	[%r45+16432], %r919;
	bar.sync 	0;
	ld.shared.u32 	%r920, [%r33+96];
	ld.shared.u32 	%r921, [%r45];
	ld.shared.u32 	%r922, [%r44+7488];
	add.s32 	%r923, %r922, %r920;
	min.s32 	%r924, %r921, %r923;
	st.shared.u32 	[%r45], %r924;
	ld.shared.u32 	%r925, [%r45+104];
	ld.shared.u32 	%r926, [%r44+7592];
	add.s32 	%r927, %r926, %r920;
	min.s32 	%r928, %r925, %r927;
	st.shared.u32 	[%r45+104], %r928;
	ld.shared.u32 	%r929, [%r45+208];
	ld.shared.u32 	%r930, [%r44+7696];
	add.s32 	%r931, %r930, %r920;
	min.s32 	%r932, %r929, %r931;
	st.shared.u32 	[%r45+208], %r932;
	ld.shared.u32 	%r933, [%r33+8208];
	ld.shared.u32 	%r934, [%r45+8112];
	ld.shared.u32 	%r935, [%r44+7488];
	add.s32 	%r936, %r935, %r933;
	min.s32 	%r937, %r934, %r936;
	st.shared.u32 	[%r45+8112], %r937;
	ld.shared.u32 	%r938, [%r45+8216];
	ld.shared.u32 	%r939, [%r44+7592];
	add.s32 	%r940, %r939, %r933;
	min.s32 	%r941, %r938, %r940;
	st.shared.u32 	[%r45+8216], %r941;
	ld.shared.u32 	%r942, [%r45+8320];
	ld.shared.u32 	%r943, [%r44+7696];
	add.s32 	%r944, %r943, %r933;
	min.s32 	%r945, %r942, %r944;
	st.shared.u32 	[%r45+8320], %r945;
	ld.shared.u32 	%r946, [%r33+16320];
	ld.shared.u32 	%r947, [%r45+16224];
	add.s32 	%r948, %r935, %r946;
	min.s32 	%r949, %r947, %r948;
	st.shared.u32 	[%r45+16224], %r949;
	ld.shared.u32 	%r950, [%r45+16328];
	add.s32 	%r951, %r939, %r946;
	min.s32 	%r952, %r950, %r951;
	st.shared.u32 	[%r45+16328], %r952;
	ld.shared.u32 	%r953, [%r45+16432];
	add.s32 	%r954, %r943, %r946;
	min.s32 	%r955, %r953, %r954;
	st.shared.u32 	[%r45+16432], %r955;
	bar.sync 	0;
	ld.shared.u32 	%r956, [%r33+100];
	ld.shared.u32 	%r957, [%r45];
	ld.shared.u32 	%r958, [%r44+7800];
	add.s32 	%r959, %r958, %r956;
	min.s32 	%r960, %r957, %r959;
	st.shared.u32 	[%r45], %r960;
	ld.shared.u32 	%r961, [%r45+104];
	ld.shared.u32 	%r962, [%r44+7904];
	add.s32 	%r963, %r962, %r956;
	min.s32 	%r964, %r961, %r963;
	st.shared.u32 	[%r45+104], %r964;
	ld.shared.u32 	%r965, [%r45+208];
	ld.shared.u32 	%r966, [%r44+8008];
	add.s32 	%r967, %r966, %r956;
	min.s32 	%r968, %r965, %r967;
	st.shared.u32 	[%r45+208], %r968;
	ld.shared.u32 	%r969, [%r33+8212];
	ld.shared.u32 	%r970, [%r45+8112];
	ld.shared.u32 	%r971, [%r44+7800];
	add.s32 	%r972, %r971, %r969;
	min.s32 	%r973, %r970, %r972;
	st.shared.u32 	[%r45+8112], %r973;
	ld.shared.u32 	%r974, [%r45+8216];
	ld.shared.u32 	%r975, [%r44+7904];
	add.s32 	%r976, %r975, %r969;
	min.s32 	%r977, %r974, %r976;
	st.shared.u32 	[%r45+8216], %r977;
	ld.shared.u32 	%r978, [%r45+8320];
	ld.shared.u32 	%r979, [%r44+8008];
	add.s32 	%r980, %r979, %r969;
	min.s32 	%r981, %r978, %r980;
	st.shared.u32 	[%r45+8320], %r981;
	ld.shared.u32 	%r982, [%r33+16324];
	ld.shared.u32 	%r983, [%r45+16224];
	add.s32 	%r984, %r971, %r982;
	min.s32 	%r985, %r983, %r984;
	st.shared.u32 	[%r45+16224], %r985;
	ld.shared.u32 	%r986, [%r45+16328];
	add.s32 	%r987, %r975, %r982;
	min.s32 	%r988, %r986, %r987;
	st.shared.u32 	[%r45+16328], %r988;
	ld.shared.u32 	%r989, [%r45+16432];
	add.s32 	%r990, %r979, %r982;
	min.s32 	%r991, %r989, %r990;
	st.shared.u32 	[%r45+16432], %r991;
	bar.sync 	0;
	ld.shared.u32 	%r992, [%r33+104];
	ld.shared.u32 	%r993, [%r45];
	ld.shared.u32 	%r994, [%r44+8112];
	add.s32 	%r995, %r994, %r992;
	min.s32 	%r996, %r993, %r995;
	st.shared.u32 	[%r45], %r996;
	ld.shared.u32 	%r997, [%r45+104];
	ld.shared.u32 	%r998, [%r44+8216];
	add.s32 	%r999, %r998, %r992;
	min.s32 	%r1000, %r997, %r999;
	st.shared.u32 	[%r45+104], %r1000;
	ld.shared.u32 	%r1001, [%r45+208];
	ld.shared.u32 	%r1002, [%r44+8320];
	add.s32 	%r1003, %r1002, %r992;
	min.s32 	%r1004, %r1001, %r1003;
	st.shared.u32 	[%r45+208], %r1004;
	ld.shared.u32 	%r1005, [%r33+8216];
	ld.shared.u32 	%r1006, [%r45+8112];
	ld.shared.u32 	%r1007, [%r44+8112];
	add.s32 	%r1008, %r1007, %r1005;
	min.s32 	%r1009, %r1006, %r1008;
	st.shared.u32 	[%r45+8112], %r1009;
	ld.shared.u32 	%r1010, [%r45+8216];
	ld.shared.u32 	%r1011, [%r44+8216];
	add.s32 	%r1012, %r1011, %r1005;
	min.s32 	%r1013, %r1010, %r1012;
	st.shared.u32 	[%r45+8216], %r1013;
	ld.shared.u32 	%r1014, [%r45+8320];
	ld.shared.u32 	%r1015, [%r44+8320];
	add.s32 	%r1016, %r1015, %r1005;
	min.s32 	%r1017, %r1014, %r1016;
	st.shared.u32 	[%r45+8320], %r1017;
	ld.shared.u32 	%r1018, [%r33+16328];
	ld.shared.u32 	%r1019, [%r45+16224];
	ld.shared.u32 	%r1020, [%r44+8112];
	add.s32 	%r1021, %r1020, %r1018;
	min.s32 	%r1022, %r1019, %r1021;
	st.shared.u32 	[%r45+16224], %r1022;
	ld.shared.u32 	%r1023, [%r45+16328];
	ld.shared.u32 	%r1024, [%r44+8216];
	add.s32 	%r1025, %r1024, %r1018;
	min.s32 	%r1026, %r1023, %r1025;
	st.shared.u32 	[%r45+16328], %r1026;
	ld.shared.u32 	%r1027, [%r45+16432];
	ld.shared.u32 	%r1028, [%r44+8320];
	add.s32 	%r1029, %r1028, %r1018;
	min.s32 	%r1030, %r1027, %r1029;
	st.shared.u32 	[%r45+16432], %r1030;
	bar.sync 	0;
	ld.shared.u32 	%r1031, [%r33+108];
	ld.shared.u32 	%r1032, [%r45];
	ld.shared.u32 	%r1033, [%r44+8424];
	add.s32 	%r1034, %r1033, %r1031;
	min.s32 	%r1035, %r1032, %r1034;
	st.shared.u32 	[%r45], %r1035;
	ld.shared.u32 	%r1036, [%r45+104];
	ld.shared.u32 	%r1037, [%r44+8528];
	add.s32 	%r1038, %r1037, %r1031;
	min.s32 	%r1039, %r1036, %r1038;
	st.shared.u32 	[%r45+104], %r1039;
	ld.shared.u32 	%r1040, [%r45+208];
	ld.shared.u32 	%r1041, [%r44+8632];
	add.s32 	%r1042, %r1041, %r1031;
	min.s32 	%r1043, %r1040, %r1042;
	st.shared.u32 	[%r45+208], %r1043;
	ld.shared.u32 	%r1044, [%r33+8220];
	ld.shared.u32 	%r1045, [%r45+8112];
	ld.shared.u32 	%r1046, [%r44+8424];
	add.s32 	%r1047, %r1046, %r1044;
	min.s32 	%r1048, %r1045, %r1047;
	st.shared.u32 	[%r45+8112], %r1048;
	ld.shared.u32 	%r1049, [%r45+8216];
	ld.shared.u32 	%r1050, [%r44+8528];
	add.s32 	%r1051, %r1050, %r1044;
	min.s32 	%r1052, %r1049, %r1051;
	st.shared.u32 	[%r45+8216], %r1052;
	ld.shared.u32 	%r1053, [%r45+8320];
	ld.shared.u32 	%r1054, [%r44+8632];
	add.s32 	%r1055, %r1054, %r1044;
	min.s32 	%r1056, %r1053, %r1055;
	st.shared.u32 	[%r45+8320], %r1056;
	ld.shared.u32 	%r1057, [%r33+16332];
	ld.shared.u32 	%r1058, [%r45+16224];
	ld.shared.u32 	%r1059, [%r44+8424];
	add.s32 	%r1060, %r1059, %r1057;
	min.s32 	%r1061, %r1058, %r1060;
	st.shared.u32 	[%r45+16224], %r1061;
	ld.shared.u32 	%r1062, [%r45+16328];
	ld.shared.u32 	%r1063, [%r44+8528];
	add.s32 	%r1064, %r1063, %r1057;
	min.s32 	%r1065, %r1062, %r1064;
	st.shared.u32 	[%r45+16328], %r1065;
	ld.shared.u32 	%r1066, [%r45+16432];
	ld.shared.u32 	%r1067, [%r44+8632];
	add.s32 	%r1068, %r1067, %r1057;
	min.s32 	%r1069, %r1066, %r1068;
	st.shared.u32 	[%r45+16432], %r1069;
	bar.sync 	0;
	ld.shared.u32 	%r1070, [%r33+112];
	ld.shared.u32 	%r1071, [%r45];
	ld.shared.u32 	%r1072, [%r44+8736];
	add.s32 	%r1073, %r1072, %r1070;
	min.s32 	%r1074, %r1071, %r1073;
	st.shared.u32 	[%r45], %r1074;
	ld.shared.u32 	%r1075, [%r45+104];
	ld.shared.u32 	%r1076, [%r44+8840];
	add.s32 	%r1077, %r1076, %r1070;
	min.s32 	%r1078, %r1075, %r1077;
	st.shared.u32 	[%r45+104], %r1078;
	ld.shared.u32 	%r1079, [%r45+208];
	ld.shared.u32 	%r1080, [%r44+8944];
	add.s32 	%r1081, %r1080, %r1070;
	min.s32 	%r1082, %r1079, %r1081;
	st.shared.u32 	[%r45+208], %r1082;
	ld.shared.u32 	%r1083, [%r33+8224];
	ld.shared.u32 	%r1084, [%r45+8112];
	ld.shared.u32 	%r1085, [%r44+8736];
	add.s32 	%r1086, %r1085, %r1083;
	min.s32 	%r1087, %r1084, %r1086;
	st.shared.u32 	[%r45+8112], %r1087;
	ld.shared.u32 	%r1088, [%r45+8216];
	ld.shared.u32 	%r1089, [%r44+8840];
	add.s32 	%r1090, %r1089, %r1083;
	min.s32 	%r1091, %r1088, %r1090;
	st.shared.u32 	[%r45+8216], %r1091;
	ld.shared.u32 	%r1092, [%r45+8320];
	ld.shared.u32 	%r1093, [%r44+8944];
	add.s32 	%r1094, %r1093, %r1083;
	min.s32 	%r1095, %r1092, %r1094;
	st.shared.u32 	[%r45+8320], %r1095;
	ld.shared.u32 	%r1096, [%r33+16336];
	ld.shared.u32 	%r1097, [%r45+16224];
	ld.shared.u32 	%r1098, [%r44+8736];
	add.s32 	%r1099, %r1098, %r1096;
	min.s32 	%r1100, %r1097, %r1099;
	st.shared.u32 	[%r45+16224], %r1100;
	ld.shared.u32 	%r1101, [%r45+16328];
	ld.shared.u32 	%r1102, [%r44+8840];
	add.s32 	%r1103, %r1102, %r1096;
	min.s32 	%r1104, %r1101, %r1103;
	st.shared.u32 	[%r45+16328], %r1104;
	ld.shared.u32 	%r1105, [%r45+16432];
	ld.shared.u32 	%r1106, [%r44+8944];
	add.s32 	%r1107, %r1106, %r1096;
	min.s32 	%r1108, %r1105, %r1107;
	st.shared.u32 	[%r45+16432], %r1108;
	bar.sync 	0;
	ld.shared.u32 	%r1109, [%r33+116];
	ld.shared.u32 	%r1110, [%r45];
	ld.shared.u32 	%r1111, [%r44+9048];
	add.s32 	%r1112, %r1111, %r1109;
	min.s32 	%r1113, %r1110, %r1112;
	st.shared.u32 	[%r45], %r1113;
	ld.shared.u32 	%r1114, [%r45+104];
	ld.shared.u32 	%r1115, [%r44+9152];
	add.s32 	%r1116, %r1115, %r1109;
	min.s32 	%r1117, %r1114, %r1116;
	st.shared.u32 	[%r45+104], %r1117;
	ld.shared.u32 	%r1118, [%r45+208];
	ld.shared.u32 	%r1119, [%r44+9256];
	add.s32 	%r1120, %r1119, %r1109;
	min.s32 	%r1121, %r1118, %r1120;
	st.shared.u32 	[%r45+208], %r1121;
	ld.shared.u32 	%r1122, [%r33+8228];
	ld.shared.u32 	%r1123, [%r45+8112];
	ld.shared.u32 	%r1124, [%r44+9048];
	add.s32 	%r1125, %r1124, %r1122;
	min.s32 	%r1126, %r1123, %r1125;
	st.shared.u32 	[%r45+8112], %r1126;
	ld.shared.u32 	%r1127, [%r45+8216];
	ld.shared.u32 	%r1128, [%r44+9152];
	add.s32 	%r1129, %r1128, %r1122;
	min.s32 	%r1130, %r1127, %r1129;
	st.shared.u32 	[%r45+8216], %r1130;
	ld.shared.u32 	%r1131, [%r45+8320];
	ld.shared.u32 	%r1132, [%r44+9256];
	add.s32 	%r1133, %r1132, %r1122;
	min.s32 	%r1134, %r1131, %r1133;
	st.shared.u32 	[%r45+8320], %r1134;
	ld.shared.u32 	%r1135, [%r33+16340];
	ld.shared.u32 	%r1136, [%r45+16224];
	ld.shared.u32 	%r1137, [%r44+9048];
	add.s32 	%r1138, %r1137, %r1135;
	min.s32 	%r1139, %r1136, %r1138;
	st.shared.u32 	[%r45+16224], %r1139;
	ld.shared.u32 	%r1140, [%r45+16328];
	ld.shared.u32 	%r1141, [%r44+9152];
	add.s32 	%r1142, %r1141, %r1135;
	min.s32 	%r1143, %r1140, %r1142;
	st.shared.u32 	[%r45+16328], %r1143;
	ld.shared.u32 	%r1144, [%r45+16432];
	ld.shared.u32 	%r1145, [%r44+9256];
	add.s32 	%r1146, %r1145, %r1135;
	min.s32 	%r1147, %r1144, %r1146;
	st.shared.u32 	[%r45+16432], %r1147;
	bar.sync 	0;
	ld.shared.u32 	%r1148, [%r33+120];
	ld.shared.u32 	%r1149, [%r45];
	ld.shared.u32 	%r1150, [%r44+9360];
	add.s32 	%r1151, %r1150, %r1148;
	min.s32 	%r1152, %r1149, %r1151;
	st.shared.u32 	[%r45], %r1152;
	ld.shared.u32 	%r1153, [%r45+104];
	ld.shared.u32 	%r1154, [%r44+9464];
	add.s32 	%r1155, %r1154, %r1148;
	min.s32 	%r1156, %r1153, %r1155;
	st.shared.u32 	[%r45+104], %r1156;
	ld.shared.u32 	%r1157, [%r45+208];
	ld.shared.u32 	%r1158, [%r44+9568];
	add.s32 	%r1159, %r1158, %r1148;
	min.s32 	%r1160, %r1157, %r1159;
	st.shared.u32 	[%r45+208], %r1160;
	ld.shared.u32 	%r1161, [%r33+8232];
	ld.shared.u32 	%r1162, [%r45+8112];
	ld.shared.u32 	%r1163, [%r44+9360];
	add.s32 	%r1164, %r1163, %r1161;
	min.s32 	%r1165, %r1162, %r1164;
	st.shared.u32 	[%r45+8112], %r1165;
	ld.shared.u32 	%r1166, [%r45+8216];
	ld.shared.u32 	%r1167, [%r44+9464];
	add.s32 	%r1168, %r1167, %r1161;
	min.s32 	%r1169, %r1166, %r1168;
	st.shared.u32 	[%r45+8216], %r1169;
	ld.shared.u32 	%r1170, [%r45+8320];
	ld.shared.u32 	%r1171, [%r44+9568];
	add.s32 	%r1172, %r1171, %r1161;
	min.s32 	%r1173, %r1170, %r1172;
	st.shared.u32 	[%r45+8320], %r1173;
	ld.shared.u32 	%r1174, [%r33+16344];
	ld.shared.u32 	%r1175, [%r45+16224];
	ld.shared.u32 	%r1176, [%r44+9360];
	add.s32 	%r1177, %r1176, %r1174;
	min.s32 	%r1178, %r1175, %r1177;
	st.shared.u32 	[%r45+16224], %r1178;
	ld.shared.u32 	%r1179, [%r45+16328];
	ld.shared.u32 	%r1180, [%r44+9464];
	add.s32 	%r1181, %r1180, %r1174;
	min.s32 	%r1182, %r1179, %r1181;
	st.shared.u32 	[%r45+16328], %r1182;
	ld.shared.u32 	%r1183, [%r45+16432];
	ld.shared.u32 	%r1184, [%r44+9568];
	add.s32 	%r1185, %r1184, %r1174;
	min.s32 	%r1186, %r1183, %r1185;
	st.shared.u32 	[%r45+16432], %r1186;
	bar.sync 	0;
	ld.shared.u32 	%r1187, [%r33+124];
	ld.shared.u32 	%r1188, [%r45];
	ld.shared.u32 	%r1189, [%r44+9672];
	add.s32 	%r1190, %r1189, %r1187;
	min.s32 	%r1191, %r1188, %r1190;
	st.shared.u32 	[%r45], %r1191;
	ld.shared.u32 	%r1192, [%r45+104];
	ld.shared.u32 	%r1193, [%r44+9776];
	add.s32 	%r1194, %r1193, %r1187;
	min.s32 	%r1195, %r1192, %r1194;
	st.shared.u32 	[%r45+104], %r1195;
	ld.shared.u32 	%r1196, [%r45+208];
	ld.shared.u32 	%r1197, [%r44+9880];
	add.s32 	%r1198, %r1197, %r1187;
	min.s32 	%r1199, %r1196, %r1198;
	st.shared.u32 	[%r45+208], %r1199;
	ld.shared.u32 	%r1200, [%r33+8236];
	ld.shared.u32 	%r1201, [%r45+8112];
	ld.shared.u32 	%r1202, [%r44+9672];
	add.s32 	%r1203, %r1202, %r1200;
	min.s32 	%r1204, %r1201, %r1203;
	st.shared.u32 	[%r45+8112], %r1204;
	ld.shared.u32 	%r1205, [%r45+8216];
	ld.shared.u32 	%r1206, [%r44+9776];
	add.s32 	%r1207, %r1206, %r1200;
	min.s32 	%r1208, %r1205, %r1207;
	st.shared.u32 	[%r45+8216], %r1208;
	ld.shared.u32 	%r1209, [%r45+8320];
	ld.shared.u32 	%r1210, [%r44+9880];
	add.s32 	%r1211, %r1210, %r1200;
	min.s32 	%r1212, %r1209, %r1211;
	st.shared.u32 	[%r45+8320], %r1212;
	ld.shared.u32 	%r1213, [%r33+16348];
	ld.shared.u32 	%r1214, [%r45+16224];
	ld.shared.u32 	%r1215, [%r44+9672];
	add.s32 	%r1216, %r1215, %r1213;
	min.s32 	%r1217, %r1214, %r1216;
	st.shared.u32 	[%r45+16224], %r1217;
	ld.shared.u32 	%r1218, [%r45+16328];
	ld.shared.u32 	%r1219, [%r44+9776];
	add.s32 	%r1220, %r1219, %r1213;
	min.s32 	%r1221, %r1218, %r1220;
	st.shared.u32 	[%r45+16328], %r1221;
	ld.shared.u32 	%r1222, [%r45+16432];
	ld.shared.u32 	%r1223, [%r44+9880];
	add.s32 	%r1224, %r1223, %r1213;
	min.s32 	%r1225, %r1222, %r1224;
	st.shared.u32 	[%r45+16432], %r1225;
	bar.sync 	0;
	ld.shared.u32 	%r1226, [%r33+128];
	ld.shared.u32 	%r1227, [%r45];
	ld.shared.u32 	%r1228, [%r44+9984];
	add.s32 	%r1229, %r1228, %r1226;
	min.s32 	%r1230, %r1227, %r1229;
	st.shared.u32 	[%r45], %r1230;
	ld.shared.u32 	%r1231, [%r45+104];
	ld.shared.u32 	%r1232, [%r44+10088];
	add.s32 	%r1233, %r1232, %r1226;
	min.s32 	%r1234, %r1231, %r1233;
	st.shared.u32 	[%r45+104], %r1234;
	ld.shared.u32 	%r1235, [%r45+208];
	ld.shared.u32 	%r1236, [%r44+10192];
	add.s32 	%r1237, %r1236, %r1226;
	min.s32 	%r1238, %r1235, %r1237;
	st.shared.u32 	[%r45+208], %r1238;
	ld.shared.u32 	%r1239, [%r33+8240];
	ld.shared.u32 	%r1240, [%r45+8112];
	ld.shared.u32 	%r1241, [%r44+9984];
	add.s32 	%r1242, %r1241, %r1239;
	min.s32 	%r1243, %r1240, %r1242;
	st.shared.u32 	[%r45+8112], %r1243;
	ld.shared.u32 	%r1244, [%r45+8216];
	ld.shared.u32 	%r1245, [%r44+10088];
	add.s32 	%r1246, %r1245, %r1239;
	min.s32 	%r1247, %r1244, %r1246;
	st.shared.u32 	[%r45+8216], %r1247;
	ld.shared.u32 	%r1248, [%r45+8320];
	ld.shared.u32 	%r1249, [%r44+10192];
	add.s32 	%r1250, %r1249, %r1239;
	min.s32 	%r1251, %r1248, %r1250;
	st.shared.u32 	[%r45+8320], %r1251;
	ld.shared.u32 	%r1252, [%r33+16352];
	ld.shared.u32 	%r1253, [%r45+16224];
	ld.shared.u32 	%r1254, [%r44+9984];
	add.s32 	%r1255, %r1254, %r1252;
	min.s32 	%r1256, %r1253, %r1255;
	st.shared.u32 	[%r45+16224], %r1256;
	ld.shared.u32 	%r1257, [%r45+16328];
	ld.shared.u32 	%r1258, [%r44+10088];
	add.s32 	%r1259, %r1258, %r1252;
	min.s32 	%r1260, %r1257, %r1259;
	st.shared.u32 	[%r45+16328], %r1260;
	ld.shared.u32 	%r1261, [%r45+16432];
	ld.shared.u32 	%r1262, [%r44+10192];
	add.s32 	%r1263, %r1262, %r1252;
	min.s32 	%r1264, %r1261, %r1263;
	st.shared.u32 	[%r45+16432], %r1264;
	bar.sync 	0;
	ld.shared.u32 	%r1265, [%r33+132];
	ld.shared.u32 	%r1266, [%r45];
	ld.shared.u32 	%r1267, [%r44+10296];
	add.s32 	%r1268, %r1267, %r1265;
	min.s32 	%r1269, %r1266, %r1268;
	st.shared.u32 	[%r45], %r1269;
	ld.shared.u32 	%r1270, [%r45+104];
	ld.shared.u32 	%r1271, [%r44+10400];
	add.s32 	%r1272, %r1271, %r1265;
	min.s32 	%r1273, %r1270, %r1272;
	st.shared.u32 	[%r45+104], %r1273;
	ld.shared.u32 	%r1274, [%r45+208];
	ld.shared.u32 	%r1275, [%r44+10504];
	add.s32 	%r1276, %r1275, %r1265;
	min.s32 	%r1277, %r1274, %r1276;
	st.shared.u32 	[%r45+208], %r1277;
	ld.shared.u32 	%r1278, [%r33+8244];
	ld.shared.u32 	%r1279, [%r45+8112];
	ld.shared.u32 	%r1280, [%r44+10296];
	add.s32 	%r1281, %r1280, %r1278;
	min.s32 	%r1282, %r1279, %r1281;
	st.shared.u32 	[%r45+8112], %r1282;
	ld.shared.u32 	%r1283, [%r45+8216];
	ld.shared.u32 	%r1284, [%r44+10400];
	add.s32 	%r1285, %r1284, %r1278;
	min.s32 	%r1286, %r1283, %r1285;
	st.shared.u32 	[%r45+8216], %r1286;
	ld.shared.u32 	%r1287, [%r45+8320];
	ld.shared.u32 	%r1288, [%r44+10504];
	add.s32 	%r1289, %r1288, %r1278;
	min.s32 	%r1290, %r1287, %r1289;
	st.shared.u32 	[%r45+8320], %r1290;
	ld.shared.u32 	%r1291, [%r33+16356];
	ld.shared.u32 	%r1292, [%r45+16224];
	ld.shared.u32 	%r1293, [%r44+10296];
	add.s32 	%r1294, %r1293, %r1291;
	min.s32 	%r1295, %r1292, %r1294;
	st.shared.u32 	[%r45+16224], %r1295;
	ld.shared.u32 	%r1296, [%r45+16328];
	ld.shared.u32 	%r1297, [%r44+10400];
	add.s32 	%r1298, %r1297, %r1291;
	min.s32 	%r1299, %r1296, %r1298;
	st.shared.u32 	[%r45+16328], %r1299;
	ld.shared.u32 	%r1300, [%r45+16432];
	ld.shared.u32 	%r1301, [%r44+10504];
	add.s32 	%r1302, %r1301, %r1291;
	min.s32 	%r1303, %r1300, %r1302;
	st.shared.u32 	[%r45+16432], %r1303;
	bar.sync 	0;
	ld.shared.u32 	%r1304, [%r33+136];
	ld.shared.u32 	%r1305, [%r45];
	ld.shared.u32 	%r1306, [%r44+10608];
	add.s32 	%r1307, %r1306, %r1304;
	min.s32 	%r1308, %r1305, %r1307;
	st.shared.u32 	[%r45], %r1308;
	ld.shared.u32 	%r1309, [%r45+104];
	ld.shared.u32 	%r1310, [%r44+10712];
	add.s32 	%r1311, %r1310, %r1304;
	min.s32 	%r1312, %r1309, %r1311;
	st.shared.u32 	[%r45+104], %r1312;
	ld.shared.u32 	%r1313, [%r45+208];
	ld.shared.u32 	%r1314, [%r44+10816];
	add.s32 	%r1315, %r1314, %r1304;
	min.s32 	%r1316, %r1313, %r1315;
	st.shared.u32 	[%r45+208], %r1316;
	ld.shared.u32 	%r1317, [%r33+8248];
	ld.shared.u32 	%r1318, [%r45+8112];
	ld.shared.u32 	%r1319, [%r44+10608];
	add.s32 	%r1320, %r1319, %r1317;
	min.s32 	%r1321, %r1318, %r1320;
	st.shared.u32 	[%r45+8112], %r1321;
	ld.shared.u32 	%r1322, [%r45+8216];
	ld.shared.u32 	%r1323, [%r44+10712];
	add.s32 	%r1324, %r1323, %r1317;
	min.s32 	%r1325, %r1322, %r1324;
	st.shared.u32 	[%r45+8216], %r1325;
	ld.shared.u32 	%r1326, [%r45+8320];
	ld.shared.u32 	%r1327, [%r44+10816];
	add.s32 	%r1328, %r1327, %r1317;
	min.s32 	%r1329, %r1326, %r1328;
	st.shared.u32 	[%r45+8320], %r1329;
	ld.shared.u32 	%r1330, [%r33+16360];
	ld.shared.u32 	%r1331, [%r45+16224];
	ld.shared.u32 	%r1332, [%r44+10608];
	add.s32 	%r1333, %r1332, %r1330;
	min.s32 	%r1334, %r1331, %r1333;
	st.shared.u32 	[%r45+16224], %r1334;
	ld.shared.u32 	%r1335, [%r45+16328];
	ld.shared.u32 	%r1336, [%r44+10712];
	add.s32 	%r1337, %r1336, %r1330;
	min.s32 	%r1338, %r1335, %r1337;
	st.shared.u32 	[%r45+16328], %r1338;
	ld.shared.u32 	%r1339, [%r45+16432];
	ld.shared.u32 	%r1340, [%r44+10816];
	add.s32 	%r1341, %r1340, %r1330;
	min.s32 	%r1342, %r1339, %r1341;
	st.shared.u32 	[%r45+16432], %r1342;
	bar.sync 	0;
	ld.shared.u32 	%r1343, [%r33+140];
	ld.shared.u32 	%r1344, [%r45];
	ld.shared.u32 	%r1345, [%r44+10920];
	add.s32 	%r1346, %r1345, %r1343;
	min.s32 	%r1347, %r1344, %r1346;
	st.shared.u32 	[%r45], %r1347;
	ld.shared.u32 	%r1348, [%r45+104];
	ld.shared.u32 	%r1349, [%r44+11024];
	add.s32 	%r1350, %r1349, %r1343;
	min.s32 	%r1351, %r1348, %r1350;
	st.shared.u32 	[%r45+104], %r1351;
	ld.shared.u32 	%r1352, [%r45+208];
	ld.shared.u32 	%r1353, [%r44+11128];
	add.s32 	%r1354, %r1353, %r1343;
	min.s32 	%r1355, %r1352, %r1354;
	st.shared.u32 	[%r45+208], %r1355;
	ld.shared.u32 	%r1356, [%r33+8252];
	ld.shared.u32 	%r1357, [%r45+8112];
	ld.shared.u32 	%r1358, [%r44+10920];
	add.s32 	%r1359, %r1358, %r1356;
	min.s32 	%r1360, %r1357, %r1359;
	st.shared.u32 	[%r45+8112], %r1360;
	ld.shared.u32 	%r1361, [%r45+8216];
	ld.shared.u32 	%r1362, [%r44+11024];
	add.s32 	%r1363, %r1362, %r1356;
	min.s32 	%r1364, %r1361, %r1363;
	st.shared.u32 	[%r45+8216], %r1364;
	ld.shared.u32 	%r1365, [%r45+8320];
	ld.shared.u32 	%r1366, [%r44+11128];
	add.s32 	%r1367, %r1366, %r1356;
	min.s32 	%r1368, %r1365, %r1367;
	st.shared.u32 	[%r45+8320], %r1368;
	ld.shared.u32 	%r1369, [%r33+16364];
	ld.shared.u32 	%r1370, [%r45+16224];
	ld.shared.u32 	%r1371, [%r44+10920];
	add.s32 	%r1372, %r1371, %r1369;
	min.s32 	%r1373, %r1370, %r1372;
	st.shared.u32 	[%r45+16224], %r1373;
	ld.shared.u32 	%r1374, [%r45+16328];
	ld.shared.u32 	%r1375, [%r44+11024];
	add.s32 	%r1376, %r1375, %r1369;
	min.s32 	%r1377, %r1374, %r1376;
	st.shared.u32 	[%r45+16328], %r1377;
	ld.shared.u32 	%r1378, [%r45+16432];
	ld.shared.u32 	%r1379, [%r44+11128];
	add.s32 	%r1380, %r1379, %r1369;
	min.s32 	%r1381, %r1378, %r1380;
	st.shared.u32 	[%r45+16432], %r1381;
	bar.sync 	0;
	ld.shared.u32 	%r1382, [%r33+144];
	ld.shared.u32 	%r1383, [%r45];
	ld.shared.u32 	%r1384, [%r44+11232];
	add.s32 	%r1385, %r1384, %r1382;
	min.s32 	%r1386, %r1383, %r1385;
	st.shared.u32 	[%r45], %r1386;
	ld.shared.u32 	%r1387, [%r45+104];
	ld.shared.u32 	%r1388, [%r44+11336];
	add.s32 	%r1389, %r1388, %r1382;
	min.s32 	%r1390, %r1387, %r1389;
	st.shared.u32 	[%r45+104], %r1390;
	ld.shared.u32 	%r1391, [%r45+208];
	ld.shared.u32 	%r1392, [%r44+11440];
	add.s32 	%r1393, %r1392, %r1382;
	min.s32 	%r1394, %r1391, %r1393;
	st.shared.u32 	[%r45+208], %r1394;
	ld.shared.u32 	%r1395, [%r33+8256];
	ld.shared.u32 	%r1396, [%r45+8112];
	ld.shared.u32 	%r1397, [%r44+11232];
	add.s32 	%r1398, %r1397, %r1395;
	min.s32 	%r1399, %r1396, %r1398;
	st.shared.u32 	[%r45+8112], %r1399;
	ld.shared.u32 	%r1400, [%r45+8216];
	ld.shared.u32 	%r1401, [%r44+11336];
	add.s32 	%r1402, %r1401, %r1395;
	min.s32 	%r1403, %r1400, %r1402;
	st.shared.u32 	[%r45+8216], %r1403;
	ld.shared.u32 	%r1404, [%r45+8320];
	ld.shared.u32 	%r1405, [%r44+11440];
	add.s32 	%r1406, %r1405, %r1395;
	min.s32 	%r1407, %r1404, %r1406;
	st.shared.u32 	[%r45+8320], %r1407;
	ld.shared.u32 	%r1408, [%r33+16368];
	ld.shared.u32 	%r1409, [%r45+16224];
	ld.shared.u32 	%r1410, [%r44+11232];
	add.s32 	%r1411, %r1410, %r1408;
	min.s32 	%r1412, %r1409, %r1411;
	st.shared.u32 	[%r45+16224], %r1412;
	ld.shared.u32 	%r1413, [%r45+16328];
	ld.shared.u32 	%r1414, [%r44+11336];
	add.s32 	%r1415, %r1414, %r1408;
	min.s32 	%r1416, %r1413, %r1415;
	st.shared.u32 	[%r45+16328], %r1416;
	ld.shared.u32 	%r1417, [%r45+16432];
	ld.shared.u32 	%r1418, [%r44+11440];
	add.s32 	%r1419, %r1418, %r1408;
	min.s32 	%r1420, %r1417, %r1419;
	st.shared.u32 	[%r45+16432], %r1420;
	bar.sync 	0;
	ld.shared.u32 	%r1421, [%r33+148];
	ld.shared.u32 	%r1422, [%r45];
	ld.shared.u32 	%r1423, [%r44+11544];
	add.s32 	%r1424, %r1423, %r1421;
	min.s32 	%r1425, %r1422, %r1424;
	st.shared.u32 	[%r45], %r1425;
	ld.shared.u32 	%r1426, [%r45+104];
	ld.shared.u32 	%r1427, [%r44+11648];
	add.s32 	%r1428, %r1427, %r1421;
	min.s32 	%r1429, %r1426, %r1428;
	st.shared.u32 	[%r45+104], %r1429;
	ld.shared.u32 	%r1430, [%r45+208];
	ld.shared.u32 	%r1431, [%r44+11752];
	add.s32 	%r1432, %r1431, %r1421;
	min.s32 	%r1433, %r1430, %r1432;
	st.shared.u32 	[%r45+208], %r1433;
	ld.shared.u32 	%r1434, [%r33+8260];
	ld.shared.u32 	%r1435, [%r45+8112];
	ld.shared.u32 	%r1436, [%r44+11544];
	add.s32 	%r1437, %r1436, %r1434;
	min.s32 	%r1438, %r1435, %r1437;
	st.shared.u32 	[%r45+8112], %r1438;
	ld.shared.u32 	%r1439, [%r45+8216];
	ld.shared.u32 	%r1440, [%r44+11648];
	add.s32 	%r1441, %r1440, %r1434;
	min.s32 	%r1442, %r1439, %r1441;
	st.shared.u32 	[%r45+8216], %r1442;
	ld.shared.u32 	%r1443, [%r45+8320];
	ld.shared.u32 	%r1444, [%r44+11752];
	add.s32 	%r1445, %r1444, %r1434;
	min.s32 	%r1446, %r1443, %r1445;
	st.shared.u32 	[%r45+8320], %r1446;
	ld.shared.u32 	%r1447, [%r33+16372];
	ld.shared.u32 	%r1448, [%r45+16224];
	ld.shared.u32 	%r1449, [%r44+11544];
	add.s32 	%r1450, %r1449, %r1447;
	min.s32 	%r1451, %r1448, %r1450;
	st.shared.u32 	[%r45+16224], %r1451;
	ld.shared.u32 	%r1452, [%r45+16328];
	ld.shared.u32 	%r1453, [%r44+11648];
	add.s32 	%r1454, %r1453, %r1447;
	min.s32 	%r1455, %r1452, %r1454;
	st.shared.u32 	[%r45+16328], %r1455;
	ld.shared.u32 	%r1456, [%r45+16432];
	ld.shared.u32 	%r1457, [%r44+11752];
	add.s32 	%r1458, %r1457, %r1447;
	min.s32 	%r1459, %r1456, %r1458;
	st.shared.u32 	[%r45+16432], %r1459;
	bar.sync 	0;
	ld.shared.u32 	%r1460, [%r33+152];
	ld.shared.u32 	%r1461, [%r45];
	ld.shared.u32 	%r1462, [%r44+11856];
	add.s32 	%r1463, %r1462, %r1460;
	min.s32 	%r1464, %r1461, %r1463;
	st.shared.u32 	[%r45], %r1464;
	ld.shared.u32 	%r1465, [%r45+104];
	ld.shared.u32 	%r1466, [%r44+11960];
	add.s32 	%r1467, %r1466, %r1460;
	min.s32 	%r1468, %r1465, %r1467;
	st.shared.u32 	[%r45+104], %r1468;
	ld.shared.u32 	%r1469, [%r45+208];
	ld.shared.u32 	%r1470, [%r44+12064];
	add.s32 	%r1471, %r1470, %r1460;
	min.s32 	%r1472, %r1469, %r1471;
	st.shared.u32 	[%r45+208], %r1472;
	ld.shared.u32 	%r1473, [%r33+8264];
	ld.shared.u32 	%r1474, [%r45+8112];
	ld.shared.u32 	%r1475, [%r44+11856];
	add.s32 	%r1476, %r1475, %r1473;
	min.s32 	%r1477, %r1474, %r1476;
	st.shared.u32 	[%r45+8112], %r1477;
	ld.shared.u32 	%r1478, [%r45+8216];
	ld.shared.u32 	%r1479, [%r44+11960];
	add.s32 	%r1480, %r1479, %r1473;
	min.s32 	%r1481, %r1478, %r1480;
	st.shared.u32 	[%r45+8216], %r1481;
	ld.shared.u32 	%r1482, [%r45+8320];
	ld.shared.u32 	%r1483, [%r44+12064];
	add.s32 	%r1484, %r1483, %r1473;
	min.s32 	%r1485, %r1482, %r1484;
	st.shared.u32 	[%r45+8320], %r1485;
	ld.shared.u32 	%r1486, [%r33+16376];
	ld.shared.u32 	%r1487, [%r45+16224];
	ld.shared.u32 	%r1488, [%r44+11856];
	add.s32 	%r1489, %r1488, %r1486;
	min.s32 	%r1490, %r1487, %r1489;
	st.shared.u32 	[%r45+16224], %r1490;
	ld.shared.u32 	%r1491, [%r45+16328];
	ld.shared.u32 	%r1492, [%r44+11960];
	add.s32 	%r1493, %r1492, %r1486;
	min.s32 	%r1494, %r1491, %r1493;
	st.shared.u32 	[%r45+16328], %r1494;
	ld.shared.u32 	%r1495, [%r45+16432];
	ld.shared.u32 	%r1496, [%r44+12064];
	add.s32 	%r1497, %r1496, %r1486;
	min.s32 	%r1498, %r1495, %r1497;
	st.shared.u32 	[%r45+16432], %r1498;
	bar.sync 	0;
	ld.shared.u32 	%r1499, [%r33+156];
	ld.shared.u32 	%r1500, [%r45];
	ld.shared.u32 	%r1501, [%r44+12168];
	add.s32 	%r1502, %r1501, %r1499;
	min.s32 	%r1503, %r1500, %r1502;
	st.shared.u32 	[%r45], %r1503;
	ld.shared.u32 	%r1504, [%r45+104];
	ld.shared.u32 	%r1505, [%r44+12272];
	add.s32 	%r1506, %r1505, %r1499;
	min.s32 	%r1507, %r1504, %r1506;
	st.shared.u32 	[%r45+104], %r1507;
	ld.shared.u32 	%r1508, [%r45+208];
	ld.shared.u32 	%r1509, [%r44+12376];
	add.s32 	%r1510, %r1509, %r1499;
	min.s32 	%r1511, %r1508, %r1510;
	st.shared.u32 	[%r45+208], %r1511;
	ld.shared.u32 	%r1512, [%r33+8268];
	ld.shared.u32 	%r1513, [%r45+8112];
	ld.shared.u32 	%r1514, [%r44+12168];
	add.s32 	%r1515, %r1514, %r1512;
	min.s32 	%r1516, %r1513, %r1515;
	st.shared.u32 	[%r45+8112], %r1516;
	ld.shared.u32 	%r1517, [%r45+8216];
	ld.shared.u32 	%r1518, [%r44+12272];
	add.s32 	%r1519, %r1518, %r1512;
	min.s32 	%r1520, %r1517, %r1519;
	st.shared.u32 	[%r45+8216], %r1520;
	ld.shared.u32 	%r1521, [%r45+8320];
	ld.shared.u32 	%r1522, [%r44+12376];
	add.s32 	%r1523, %r1522, %r1512;
	min.s32 	%r1524, %r1521, %r1523;
	st.shared.u32 	[%r45+8320], %r1524;
	ld.shared.u32 	%r1525, [%r33+16380];
	ld.shared.u32 	%r1526, [%r45+16224];
	ld.shared.u32 	%r1527, [%r44+12168];
	add.s32 	%r1528, %r1527, %r1525;
	min.s32 	%r1529, %r1526, %r1528;
	st.shared.u32 	[%r45+16224], %r1529;
	ld.shared.u32 	%r1530, [%r45+16328];
	ld.shared.u32 	%r1531, [%r44+12272];
	add.s32 	%r1532, %r1531, %r1525;
	min.s32 	%r1533, %r1530, %r1532;
	st.shared.u32 	[%r45+16328], %r1533;
	ld.shared.u32 	%r1534, [%r45+16432];
	ld.shared.u32 	%r1535, [%r44+12376];
	add.s32 	%r1536, %r1535, %r1525;
	min.s32 	%r1537, %r1534, %r1536;
	st.shared.u32 	[%r45+16432], %r1537;
	bar.sync 	0;
	ld.shared.u32 	%r1538, [%r33+160];
	ld.shared.u32 	%r1539, [%r45];
	ld.shared.u32 	%r1540, [%r44+12480];
	add.s32 	%r1541, %r1540, %r1538;
	min.s32 	%r1542, %r1539, %r1541;
	st.shared.u32 	[%r45], %r1542;
	ld.shared.u32 	%r1543, [%r45+104];
	ld.shared.u32 	%r1544, [%r44+12584];
	add.s32 	%r1545, %r1544, %r1538;
	min.s32 	%r1546, %r1543, %r1545;
	st.shared.u32 	[%r45+104], %r1546;
	ld.shared.u32 	%r1547, [%r45+208];
	ld.shared.u32 	%r1548, [%r44+12688];
	add.s32 	%r1549, %r1548, %r1538;
	min.s32 	%r1550, %r1547, %r1549;
	st.shared.u32 	[%r45+208], %r1550;
	ld.shared.u32 	%r1551, [%r33+8272];
	ld.shared.u32 	%r1552, [%r45+8112];
	ld.shared.u32 	%r1553, [%r44+12480];
	add.s32 	%r1554, %r1553, %r1551;
	min.s32 	%r1555, %r1552, %r1554;
	st.shared.u32 	[%r45+8112], %r1555;
	ld.shared.u32 	%r1556, [%r45+8216];
	ld.shared.u32 	%r1557, [%r44+12584];
	add.s32 	%r1558, %r1557, %r1551;
	min.s32 	%r1559, %r1556, %r1558;
	st.shared.u32 	[%r45+8216], %r1559;
	ld.shared.u32 	%r1560, [%r45+8320];
	ld.shared.u32 	%r1561, [%r44+12688];
	add.s32 	%r1562, %r1561, %r1551;
	min.s32 	%r1563, %r1560, %r1562;
	st.shared.u32 	[%r45+8320], %r1563;
	ld.shared.u32 	%r1564, [%r33+16384];
	ld.shared.u32 	%r1565, [%r45+16224];
	ld.shared.u32 	%r1566, [%r44+12480];
	add.s32 	%r1567, %r1566, %r1564;
	min.s32 	%r1568, %r1565, %r1567;
	st.shared.u32 	[%r45+16224], %r1568;
	ld.shared.u32 	%r1569, [%r45+16328];
	ld.shared.u32 	%r1570, [%r44+12584];
	add.s32 	%r1571, %r1570, %r1564;
	min.s32 	%r1572, %r1569, %r1571;
	st.shared.u32 	[%r45+16328], %r1572;
	ld.shared.u32 	%r1573, [%r45+16432];
	ld.shared.u32 	%r1574, [%r44+12688];
	add.s32 	%r1575, %r1574, %r1564;
	min.s32 	%r1576, %r1573, %r1575;
	st.shared.u32 	[%r45+16432], %r1576;
	bar.sync 	0;
	ld.shared.u32 	%r1577, [%r33+164];
	ld.shared.u32 	%r1578, [%r45];
	ld.shared.u32 	%r1579, [%r44+12792];
	add.s32 	%r1580, %r1579, %r1577;
	min.s32 	%r1581, %r1578, %r1580;
	st.shared.u32 	[%r45], %r1581;
	ld.shared.u32 	%r1582, [%r45+104];
	ld.shared.u32 	%r1583, [%r44+12896];
	add.s32 	%r1584, %r1583, %r1577;
	min.s32 	%r1585, %r1582, %r1584;
	st.shared.u32 	[%r45+104], %r1585;
	ld.shared.u32 	%r1586, [%r45+208];
	ld.shared.u32 	%r1587, [%r44+13000];
	add.s32 	%r1588, %r1587, %r1577;
	min.s32 	%r1589, %r1586, %r1588;
	st.shared.u32 	[%r45+208], %r1589;
	ld.shared.u32 	%r1590, [%r33+8276];
	ld.shared.u32 	%r1591, [%r45+8112];
	ld.shared.u32 	%r1592, [%r44+12792];
	add.s32 	%r1593, %r1592, %r1590;
	min.s32 	%r1594, %r1591, %r1593;
	st.shared.u32 	[%r45+8112], %r1594;
	ld.shared.u32 	%r1595, [%r45+8216];
	ld.shared.u32 	%r1596, [%r44+12896];
	add.s32 	%r1597, %r1596, %r1590;
	min.s32 	%r1598, %r1595, %r1597;
	st.shared.u32 	[%r45+8216], %r1598;
	ld.shared.u32 	%r1599, [%r45+8320];
	ld.shared.u32 	%r1600, [%r44+13000];
	add.s32 	%r1601, %r1600, %r1590;
	min.s32 	%r1602, %r1599, %r1601;
	st.shared.u32 	[%r45+8320], %r1602;
	ld.shared.u32 	%r1603, [%r33+16388];
	ld.shared.u32 	%r1604, [%r45+16224];
	ld.shared.u32 	%r1605, [%r44+12792];
	add.s32 	%r1606, %r1605, %r1603;
	min.s32 	%r1607, %r1604, %r1606;
	st.shared.u32 	[%r45+16224], %r1607;
	ld.shared.u32 	%r1608, [%r45+16328];
	ld.shared.u32 	%r1609, [%r44+12896];
	add.s32 	%r1610, %r1609, %r1603;
	min.s32 	%r1611, %r1608, %r1610;
	st.shared.u32 	[%r45+16328], %r1611;
	ld.shared.u32 	%r1612, [%r45+16432];
	ld.shared.u32 	%r1613, [%r44+13000];
	add.s32 	%r1614, %r1613, %r1603;
	min.s32 	%r1615, %r1612, %r1614;
	st.shared.u32 	[%r45+16432], %r1615;
	bar.sync 	0;
	ld.shared.u32 	%r1616, [%r33+168];
	ld.shared.u32 	%r1617, [%r45];
	ld.shared.u32 	%r1618, [%r44+13104];
	add.s32 	%r1619, %r1618, %r1616;
	min.s32 	%r1620, %r1617, %r1619;
	st.shared.u32 	[%r45], %r1620;
	ld.shared.u32 	%r1621, [%r45+104];
	ld.shared.u32 	%r1622, [%r44+13208];
	add.s32 	%r1623, %r1622, %r1616;
	min.s32 	%r1624, %r1621, %r1623;
	st.shared.u32 	[%r45+104], %r1624;
	ld.shared.u32 	%r1625, [%r45+208];
	ld.shared.u32 	%r1626, [%r44+13312];
	add.s32 	%r1627, %r1626, %r1616;
	min.s32 	%r1628, %r1625, %r1627;
	st.shared.u32 	[%r45+208], %r1628;
	ld.shared.u32 	%r1629, [%r33+8280];
	ld.shared.u32 	%r1630, [%r45+8112];
	ld.shared.u32 	%r1631, [%r44+13104];
	add.s32 	%r1632, %r1631, %r1629;
	min.s32 	%r1633, %r1630, %r1632;
	st.shared.u32 	[%r45+8112], %r1633;
	ld.shared.u32 	%r1634, [%r45+8216];
	ld.shared.u32 	%r1635, [%r44+13208];
	add.s32 	%r1636, %r1635, %r1629;
	min.s32 	%r1637, %r1634, %r1636;
	st.shared.u32 	[%r45+8216], %r1637;
	ld.shared.u32 	%r1638, [%r45+8320];
	ld.shared.u32 	%r1639, [%r44+13312];
	add.s32 	%r1640, %r1639, %r1629;
	min.s32 	%r1641, %r1638, %r1640;
	st.shared.u32 	[%r45+8320], %r1641;
	ld.shared.u32 	%r1642, [%r33+16392];
	ld.shared.u32 	%r1643, [%r45+16224];
	ld.shared.u32 	%r1644, [%r44+13104];
	add.s32 	%r1645, %r1644, %r1642;
	min.s32 	%r1646, %r1643, %r1645;
	st.shared.u32 	[%r45+16224], %r1646;
	ld.shared.u32 	%r1647, [%r45+16328];
	ld.shared.u32 	%r1648, [%r44+13208];
	add.s32 	%r1649, %r1648, %r1642;
	min.s32 	%r1650, %r1647, %r1649;
	st.shared.u32 	[%r45+16328], %r1650;
	ld.shared.u32 	%r1651, [%r45+16432];
	ld.shared.u32 	%r1652, [%r44+13312];
	add.s32 	%r1653, %r1652, %r1642;
	min.s32 	%r1654, %r1651, %r1653;
	st.shared.u32 	[%r45+16432], %r1654;
	bar.sync 	0;
	ld.shared.u32 	%r1655, [%r33+172];
	ld.shared.u32 	%r1656, [%r45];
	ld.shared.u32 	%r1657, [%r44+13416];
	add.s32 	%r1658, %r1657, %r1655;
	min.s32 	%r1659, %r1656, %r1658;
	st.shared.u32 	[%r45], %r1659;
	ld.shared.u32 	%r1660, [%r45+104];
	ld.shared.u32 	%r1661, [%r44+13520];
	add.s32 	%r1662, %r1661, %r1655;
	min.s32 	%r1663, %r1660, %r1662;
	st.shared.u32 	[%r45+104], %r1663;
	ld.shared.u32 	%r1664, [%r45+208];
	ld.shared.u32 	%r1665, [%r44+13624];
	add.s32 	%r1666, %r1665, %r1655;
	min.s32 	%r1667, %r1664, %r1666;
	st.shared.u32 	[%r45+208], %r1667;
	ld.shared.u32 	%r1668, [%r33+8284];
	ld.shared.u32 	%r1669, [%r45+8112];
	ld.shared.u32 	%r1670, [%r44+13416];
	add.s32 	%r1671, %r1670, %r1668;
	min.s32 	%r1672, %r1669, %r1671;
	st.shared.u32 	[%r45+8112], %r1672;
	ld.shared.u32 	%r1673, [%r45+8216];
	ld.shared.u32 	%r1674, [%r44+13520];
	add.s32 	%r1675, %r1674, %r1668;
	min.s32 	%r1676, %r1673, %r1675;
	st.shared.u32 	[%r45+8216], %r1676;
	ld.shared.u32 	%r1677, [%r45+8320];
	ld.shared.u32 	%r1678, [%r44+13624];
	add.s32 	%r1679, %r1678, %r1668;
	min.s32 	%r1680, %r1677, %r1679;
	st.shared.u32 	[%r45+8320], %r1680;
	ld.shared.u32 	%r1681, [%r33+16396];
	ld.shared.u32 	%r1682, [%r45+16224];
	ld.shared.u32 	%r1683, [%r44+13416];
	add.s32 	%r1684, %r1683, %r1681;
	min.s32 	%r1685, %r1682, %r1684;
	st.shared.u32 	[%r45+16224], %r1685;
	ld.shared.u32 	%r1686, [%r45+16328];
	ld.shared.u32 	%r1687, [%r44+13520];
	add.s32 	%r1688, %r1687, %r1681;
	min.s32 	%r1689, %r1686, %r1688;
	st.shared.u32 	[%r45+16328], %r1689;
	ld.shared.u32 	%r1690, [%r45+16432];
	ld.shared.u32 	%r1691, [%r44+13624];
	add.s32 	%r1692, %r1691, %r1681;
	min.s32 	%r1693, %r1690, %r1692;
	st.shared.u32 	[%r45+16432], %r1693;
	bar.sync 	0;
	ld.shared.u32 	%r1694, [%r33+176];
	ld.shared.u32 	%r1695, [%r45];
	ld.shared.u32 	%r1696, [%r44+13728];
	add.s32 	%r1697, %r1696, %r1694;
	min.s32 	%r1698, %r1695, %r1697;
	st.shared.u32 	[%r45], %r1698;
	ld.shared.u32 	%r1699, [%r45+104];
	ld.shared.u32 	%r1700, [%r44+13832];
	add.s32 	%r1701, %r1700, %r1694;
	min.s32 	%r1702, %r1699, %r1701;
	st.shared.u32 	[%r45+104], %r1702;
	ld.shared.u32 	%r1703, [%r45+208];
	ld.shared.u32 	%r1704, [%r44+13936];
	add.s32 	%r1705, %r1704, %r1694;
	min.s32 	%r1706, %r1703, %r1705;
	st.shared.u32 	[%r45+208], %r1706;
	ld.shared.u32 	%r1707, [%r33+8288];
	ld.shared.u32 	%r1708, [%r45+8112];
	ld.shared.u32 	%r1709, [%r44+13728];
	add.s32 	%r1710, %r1709, %r1707;
	min.s32 	%r1711, %r1708, %r1710;
	st.shared.u32 	[%r45+8112], %r1711;
	ld.shared.u32 	%r1712, [%r45+8216];
	ld.shared.u32 	%r1713, [%r44+13832];
	add.s32 	%r1714, %r1713, %r1707;
	min.s32 	%r1715, %r1712, %r1714;
	st.shared.u32 	[%r45+8216], %r1715;
	ld.shared.u32 	%r1716, [%r45+8320];
	ld.shared.u32 	%r1717, [%r44+13936];
	add.s32 	%r1718, %r1717, %r1707;
	min.s32 	%r1719, %r1716, %r1718;
	st.shared.u32 	[%r45+8320], %r1719;
	ld.shared.u32 	%r1720, [%r33+16400];
	ld.shared.u32 	%r1721, [%r45+16224];
	ld.shared.u32 	%r1722, [%r44+13728];
	add.s32 	%r1723, %r1722, %r1720;
	min.s32 	%r1724, %r1721, %r1723;
	st.shared.u32 	[%r45+16224], %r1724;
	ld.shared.u32 	%r1725, [%r45+16328];
	ld.shared.u32 	%r1726, [%r44+13832];
	add.s32 	%r1727, %r1726, %r1720;
	min.s32 	%r1728, %r1725, %r1727;
	st.shared.u32 	[%r45+16328], %r1728;
	ld.shared.u32 	%r1729, [%r45+16432];
	ld.shared.u32 	%r1730, [%r44+13936];
	add.s32 	%r1731, %r1730, %r1720;
	min.s32 	%r1732, %r1729, %r1731;
	st.shared.u32 	[%r45+16432], %r1732;
	bar.sync 	0;
	ld.shared.u32 	%r1733, [%r33+180];
	ld.shared.u32 	%r1734, [%r45];
	ld.shared.u32 	%r1735, [%r44+14040];
	add.s32 	%r1736, %r1735, %r1733;
	min.s32 	%r1737, %r1734, %r1736;
	st.shared.u32 	[%r45], %r1737;
	ld.shared.u32 	%r1738, [%r45+104];
	ld.shared.u32 	%r1739, [%r44+14144];
	add.s32 	%r1740, %r1739, %r1733;
	min.s32 	%r1741, %r1738, %r1740;
	st.shared.u32 	[%r45+104], %r1741;
	ld.shared.u32 	%r1742, [%r45+208];
	ld.shared.u32 	%r1743, [%r44+14248];
	add.s32 	%r1744, %r1743, %r1733;
	min.s32 	%r1745, %r1742, %r1744;
	st.shared.u32 	[%r45+208], %r1745;
	ld.shared.u32 	%r1746, [%r33+8292];
	ld.shared.u32 	%r1747, [%r45+8112];
	ld.shared.u32 	%r1748, [%r44+14040];
	add.s32 	%r1749, %r1748, %r1746;
	min.s32 	%r1750, %r1747, %r1749;
	st.shared.u32 	[%r45+8112], %r1750;
	ld.shared.u32 	%r1751, [%r45+8216];
	ld.shared.u32 	%r1752, [%r44+14144];
	add.s32 	%r1753, %r1752, %r1746;
	min.s32 	%r1754, %r1751, %r1753;
	st.shared.u32 	[%r45+8216], %r1754;
	ld.shared.u32 	%r1755, [%r45+8320];
	ld.shared.u32 	%r1756, [%r44+14248];
	add.s32 	%r1757, %r1756, %r1746;
	min.s32 	%r1758, %r1755, %r1757;
	st.shared.u32 	[%r45+8320], %r1758;
	ld.shared.u32 	%r1759, [%r33+16404];
	ld.shared.u32 	%r1760, [%r45+16224];
	ld.shared.u32 	%r1761, [%r44+14040];
	add.s32 	%r1762, %r1761, %r1759;
	min.s32 	%r1763, %r1760, %r1762;
	st.shared.u32 	[%r45+16224], %r1763;
	ld.shared.u32 	%r1764, [%r45+16328];
	ld.shared.u32 	%r1765, [%r44+14144];
	add.s32 	%r1766, %r1765, %r1759;
	min.s32 	%r1767, %r1764, %r1766;
	st.shared.u32 	[%r45+16328], %r1767;
	ld.shared.u32 	%r1768, [%r45+16432];
	ld.shared.u32 	%r1769, [%r44+14248];
	add.s32 	%r1770, %r1769, %r1759;
	min.s32 	%r1771, %r1768, %r1770;
	st.shared.u32 	[%r45+16432], %r1771;
	bar.sync 	0;
	ld.shared.u32 	%r1772, [%r33+184];
	ld.shared.u32 	%r1773, [%r45];
	ld.shared.u32 	%r1774, [%r44+14352];
	add.s32 	%r1775, %r1774, %r1772;
	min.s32 	%r1776, %r1773, %r1775;
	st.shared.u32 	[%r45], %r1776;
	ld.shared.u32 	%r1777, [%r45+104];
	ld.shared.u32 	%r1778, [%r44+14456];
	add.s32 	%r1779, %r1778, %r1772;
	min.s32 	%r1780, %r1777, %r1779;
	st.shared.u32 	[%r45+104], %r1780;
	ld.shared.u32 	%r1781, [%r45+208];
	ld.shared.u32 	%r1782, [%r44+14560];
	add.s32 	%r1783, %r1782, %r1772;
	min.s32 	%r1784, %r1781, %r1783;
	st.shared.u32 	[%r45+208], %r1784;
	ld.shared.u32 	%r1785, [%r33+8296];
	ld.shared.u32 	%r1786, [%r45+8112];
	ld.shared.u32 	%r1787, [%r44+14352];
	add.s32 	%r1788, %r1787, %r1785;
	min.s32 	%r1789, %r1786, %r1788;
	st.shared.u32 	[%r45+8112], %r1789;
	ld.shared.u32 	%r1790, [%r45+8216];
	ld.shared.u32 	%r1791, [%r44+14456];
	add.s32 	%r1792, %r1791, %r1785;
	min.s32 	%r1793, %r1790, %r1792;
	st.shared.u32 	[%r45+8216], %r1793;
	ld.shared.u32 	%r1794, [%r45+8320];
	ld.shared.u32 	%r1795, [%r44+14560];
	add.s32 	%r1796, %r1795, %r1785;
	min.s32 	%r1797, %r1794, %r1796;
	st.shared.u32 	[%r45+8320], %r1797;
	ld.shared.u32 	%r1798, [%r33+16408];
	ld.shared.u32 	%r1799, [%r45+16224];
	ld.shared.u32 	%r1800, [%r44+14352];
	add.s32 	%r1801, %r1800, %r1798;
	min.s32 	%r1802, %r1799, %r1801;
	st.shared.u32 	[%r45+16224], %r1802;
	ld.shared.u32 	%r1803, [%r45+16328];
	ld.shared.u32 	%r1804, [%r44+14456];
	add.s32 	%r1805, %r1804, %r1798;
	min.s32 	%r1806, %r1803, %r1805;
	st.shared.u32 	[%r45+16328], %r1806;
	ld.shared.u32 	%r1807, [%r45+16432];
	ld.shared.u32 	%r1808, [%r44+14560];
	add.s32 	%r1809, %r1808, %r1798;
	min.s32 	%r1810, %r1807, %r1809;
	st.shared.u32 	[%r45+16432], %r1810;
	bar.sync 	0;
	ld.shared.u32 	%r1811, [%r33+188];
	ld.shared.u32 	%r1812, [%r45];
	ld.shared.u32 	%r1813, [%r44+14664];
	add.s32 	%r1814, %r1813, %r1811;
	min.s32 	%r1815, %r1812, %r1814;
	st.shared.u32 	[%r45], %r1815;
	ld.shared.u32 	%r1816, [%r45+104];
	ld.shared.u32 	%r1817, [%r44+14768];
	add.s32 	%r1818, %r1817, %r1811;
	min.s32 	%r1819, %r1816, %r1818;
	st.shared.u32 	[%r45+104], %r1819;
	ld.shared.u32 	%r1820, [%r45+208];
	ld.shared.u32 	%r1821, [%r44+14872];
	add.s32 	%r1822, %r1821, %r1811;
	min.s32 	%r1823, %r1820, %r1822;
	st.shared.u32 	[%r45+208], %r1823;
	ld.shared.u32 	%r1824, [%r33+8300];
	ld.shared.u32 	%r1825, [%r45+8112];
	ld.shared.u32 	%r1826, [%r44+14664];
	add.s32 	%r1827, %r1826, %r1824;
	min.s32 	%r1828, %r1825, %r1827;
	st.shared.u32 	[%r45+8112], %r1828;
	ld.shared.u32 	%r1829, [%r45+8216];
	ld.shared.u32 	%r1830, [%r44+14768];
	add.s32 	%r1831, %r1830, %r1824;
	min.s32 	%r1832, %r1829, %r1831;
	st.shared.u32 	[%r45+8216], %r1832;
	ld.shared.u32 	%r1833, [%r45+8320];
	ld.shared.u32 	%r1834, [%r44+14872];
	add.s32 	%r1835, %r1834, %r1824;
	min.s32 	%r1836, %r1833, %r1835;
	st.shared.u32 	[%r45+8320], %r1836;
	ld.shared.u32 	%r1837, [%r33+16412];
	ld.shared.u32 	%r1838, [%r45+16224];
	ld.shared.u32 	%r1839, [%r44+14664];
	add.s32 	%r1840, %r1839, %r1837;
	min.s32 	%r1841, %r1838, %r1840;
	st.shared.u32 	[%r45+16224], %r1841;
	ld.shared.u32 	%r1842, [%r45+16328];
	ld.shared.u32 	%r1843, [%r44+14768];
	add.s32 	%r1844, %r1843, %r1837;
	min.s32 	%r1845, %r1842, %r1844;
	st.shared.u32 	[%r45+16328], %r1845;
	ld.shared.u32 	%r1846, [%r45+16432];
	ld.shared.u32 	%r1847, [%r44+14872];
	add.s32 	%r1848, %r1847, %r1837;
	min.s32 	%r1849, %r1846, %r1848;
	st.shared.u32 	[%r45+16432], %r1849;
	bar.sync 	0;
	ld.shared.u32 	%r1850, [%r33+192];
	ld.shared.u32 	%r1851, [%r45];
	ld.shared.u32 	%r1852, [%r44+14976];
	add.s32 	%r1853, %r1852, %r1850;
	min.s32 	%r1854, %r1851, %r1853;
	st.shared.u32 	[%r45], %r1854;
	ld.shared.u32 	%r1855, [%r45+104];
	ld.shared.u32 	%r1856, [%r44+15080];
	add.s32 	%r1857, %r1856, %r1850;
	min.s32 	%r1858, %r1855, %r1857;
	st.shared.u32 	[%r45+104], %r1858;
	ld.shared.u32 	%r1859, [%r45+208];
	ld.shared.u32 	%r1860, [%r44+15184];
	add.s32 	%r1861, %r1860, %r1850;
	min.s32 	%r1862, %r1859, %r1861;
	st.shared.u32 	[%r45+208], %r1862;
	ld.shared.u32 	%r1863, [%r33+8304];
	ld.shared.u32 	%r1864, [%r45+8112];
	ld.shared.u32 	%r1865, [%r44+14976];
	add.s32 	%r1866, %r1865, %r1863;
	min.s32 	%r1867, %r1864, %r1866;
	st.shared.u32 	[%r45+8112], %r1867;
	ld.shared.u32 	%r1868, [%r45+8216];
	ld.shared.u32 	%r1869, [%r44+15080];
	add.s32 	%r1870, %r1869, %r1863;
	min.s32 	%r1871, %r1868, %r1870;
	st.shared.u32 	[%r45+8216], %r1871;
	ld.shared.u32 	%r1872, [%r45+8320];
	ld.shared.u32 	%r1873, [%r44+15184];
	add.s32 	%r1874, %r1873, %r1863;
	min.s32 	%r1875, %r1872, %r1874;
	st.shared.u32 	[%r45+8320], %r1875;
	ld.shared.u32 	%r1876, [%r33+16416];
	ld.shared.u32 	%r1877, [%r45+16224];
	ld.shared.u32 	%r1878, [%r44+14976];
	add.s32 	%r1879, %r1878, %r1876;
	min.s32 	%r1880, %r1877, %r1879;
	st.shared.u32 	[%r45+16224], %r1880;
	ld.shared.u32 	%r1881, [%r45+16328];
	ld.shared.u32 	%r1882, [%r44+15080];
	add.s32 	%r1883, %r1882, %r1876;
	min.s32 	%r1884, %r1881, %r1883;
	st.shared.u32 	[%r45+16328], %r1884;
	ld.shared.u32 	%r1885, [%r45+16432];
	ld.shared.u32 	%r1886, [%r44+15184];
	add.s32 	%r1887, %r1886, %r1876;
	min.s32 	%r1888, %r1885, %r1887;
	st.shared.u32 	[%r45+16432], %r1888;
	bar.sync 	0;
	ld.shared.u32 	%r1889, [%r33+196];
	ld.shared.u32 	%r1890, [%r45];
	ld.shared.u32 	%r1891, [%r44+15288];
	add.s32 	%r1892, %r1891, %r1889;
	min.s32 	%r1893, %r1890, %r1892;
	st.shared.u32 	[%r45], %r1893;
	ld.shared.u32 	%r1894, [%r45+104];
	ld.shared.u32 	%r1895, [%r44+15392];
	add.s32 	%r1896, %r1895, %r1889;
	min.s32 	%r1897, %r1894, %r1896;
	st.shared.u32 	[%r45+104], %r1897;
	ld.shared.u32 	%r1898, [%r45+208];
	ld.shared.u32 	%r1899, [%r44+15496];
	add.s32 	%r1900, %r1899, %r1889;
	min.s32 	%r1901, %r1898, %r1900;
	st.shared.u32 	[%r45+208], %r1901;
	ld.shared.u32 	%r1902, [%r33+8308];
	ld.shared.u32 	%r1903, [%r45+8112];
	ld.shared.u32 	%r1904, [%r44+15288];
	add.s32 	%r1905, %r1904, %r1902;
	min.s32 	%r1906, %r1903, %r1905;
	st.shared.u32 	[%r45+8112], %r1906;
	ld.shared.u32 	%r1907, [%r45+8216];
	ld.shared.u32 	%r1908, [%r44+15392];
	add.s32 	%r1909, %r1908, %r1902;
	min.s32 	%r1910, %r1907, %r1909;
	st.shared.u32 	[%r45+8216], %r1910;
	ld.shared.u32 	%r1911, [%r45+8320];
	ld.shared.u32 	%r1912, [%r44+15496];
	add.s32 	%r1913, %r1912, %r1902;
	min.s32 	%r1914, %r1911, %r1913;
	st.shared.u32 	[%r45+8320], %r1914;
	ld.shared.u32 	%r1915, [%r33+16420];
	ld.shared.u32 	%r1916, [%r45+16224];
	ld.shared.u32 	%r1917, [%r44+15288];
	add.s32 	%r1918, %r1917, %r1915;
	min.s32 	%r1919, %r1916, %r1918;
	st.shared.u32 	[%r45+16224], %r1919;
	ld.shared.u32 	%r1920, [%r45+16328];
	ld.shared.u32 	%r1921, [%r44+15392];
	add.s32 	%r1922, %r1921, %r1915;
	min.s32 	%r1923, %r1920, %r1922;
	st.shared.u32 	[%r45+16328], %r1923;
	ld.shared.u32 	%r1924, [%r45+16432];
	ld.shared.u32 	%r1925, [%r44+15496];
	add.s32 	%r1926, %r1925, %r1915;
	min.s32 	%r1927, %r1924, %r1926;
	st.shared.u32 	[%r45+16432], %r1927;
	bar.sync 	0;
	ld.shared.u32 	%r1928, [%r33+200];
	ld.shared.u32 	%r1929, [%r45];
	ld.shared.u32 	%r1930, [%r44+15600];
	add.s32 	%r1931, %r1930, %r1928;
	min.s32 	%r1932, %r1929, %r1931;
	st.shared.u32 	[%r45], %r1932;
	ld.shared.u32 	%r1933, [%r45+104];
	ld.shared.u32 	%r1934, [%r44+15704];
	add.s32 	%r1935, %r1934, %r1928;
	min.s32 	%r1936, %r1933, %r1935;
	st.shared.u32 	[%r45+104], %r1936;
	ld.shared.u32 	%r1937, [%r45+208];
	ld.shared.u32 	%r1938, [%r44+15808];
	add.s32 	%r1939, %r1938, %r1928;
	min.s32 	%r1940, %r1937, %r1939;
	st.shared.u32 	[%r45+208], %r1940;
	ld.shared.u32 	%r1941, [%r33+8312];
	ld.shared.u32 	%r1942, [%r45+8112];
	ld.shared.u32 	%r1943, [%r44+15600];
	add.s32 	%r1944, %r1943, %r1941;
	min.s32 	%r1945, %r1942, %r1944;
	st.shared.u32 	[%r45+8112], %r1945;
	ld.shared.u32 	%r1946, [%r45+8216];
	ld.shared.u32 	%r1947, [%r44+15704];
	add.s32 	%r1948, %r1947, %r1941;
	min.s32 	%r1949, %r1946, %r1948;
	st.shared.u32 	[%r45+8216], %r1949;
	ld.shared.u32 	%r1950, [%r45+8320];
	ld.shared.u32 	%r1951, [%r44+15808];
	add.s32 	%r1952, %r1951, %r1941;
	min.s32 	%r1953, %r1950, %r1952;
	st.shared.u32 	[%r45+8320], %r1953;
	ld.shared.u32 	%r1954, [%r33+16424];
	ld.shared.u32 	%r1955, [%r45+16224];
	ld.shared.u32 	%r1956, [%r44+15600];
	add.s32 	%r1957, %r1956, %r1954;
	min.s32 	%r1958, %r1955, %r1957;
	st.shared.u32 	[%r45+16224], %r1958;
	ld.shared.u32 	%r1959, [%r45+16328];
	ld.shared.u32 	%r1960, [%r44+15704];
	add.s32 	%r1961, %r1960, %r1954;
	min.s32 	%r1962, %r1959, %r1961;
	st.shared.u32 	[%r45+16328], %r1962;
	ld.shared.u32 	%r1963, [%r45+16432];
	ld.shared.u32 	%r1964, [%r44+15808];
	add.s32 	%r1965, %r1964, %r1954;
	min.s32 	%r1966, %r1963, %r1965;
	st.shared.u32 	[%r45+16432], %r1966;
	bar.sync 	0;
	ld.shared.u32 	%r1967, [%r33+204];
	ld.shared.u32 	%r1968, [%r45];
	ld.shared.u32 	%r1969, [%r44+15912];
	add.s32 	%r1970, %r1969, %r1967;
	min.s32 	%r1971, %r1968, %r1970;
	st.shared.u32 	[%r45], %r1971;
	ld.shared.u32 	%r1972, [%r45+104];
	ld.shared.u32 	%r1973, [%r44+16016];
	add.s32 	%r1974, %r1973, %r1967;
	min.s32 	%r1975, %r1972, %r1974;
	st.shared.u32 	[%r45+104], %r1975;
	ld.shared.u32 	%r1976, [%r45+208];
	ld.shared.u32 	%r1977, [%r44+16120];
	add.s32 	%r1978, %r1977, %r1967;
	min.s32 	%r1979, %r1976, %r1978;
	st.shared.u32 	[%r45+208], %r1979;
	ld.shared.u32 	%r1980, [%r33+8316];
	ld.shared.u32 	%r1981, [%r45+8112];
	ld.shared.u32 	%r1982, [%r44+15912];
	add.s32 	%r1983, %r1982, %r1980;
	min.s32 	%r1984, %r1981, %r1983;
	st.shared.u32 	[%r45+8112], %r1984;
	ld.shared.u32 	%r1985, [%r45+8216];
	ld.shared.u32 	%r1986, [%r44+16016];
	add.s32 	%r1987, %r1986, %r1980;
	min.s32 	%r1988, %r1985, %r1987;
	st.shared.u32 	[%r45+8216], %r1988;
	ld.shared.u32 	%r1989, [%r45+8320];
	ld.shared.u32 	%r1990, [%r44+16120];
	add.s32 	%r1991, %r1990, %r1980;
	min.s32 	%r1992, %r1989, %r1991;
	st.shared.u32 	[%r45+8320], %r1992;
	ld.shared.u32 	%r1993, [%r33+16428];
	ld.shared.u32 	%r1994, [%r45+16224];
	ld.shared.u32 	%r1995, [%r44+15912];
	add.s32 	%r1996, %r1995, %r1993;
	min.s32 	%r1997, %r1994, %r1996;
	st.shared.u32 	[%r45+16224], %r1997;
	ld.shared.u32 	%r1998, [%r45+16328];
	ld.shared.u32 	%r1999, [%r44+16016];
	add.s32 	%r2000, %r1999, %r1993;
	min.s32 	%r2001, %r1998, %r2000;
	st.shared.u32 	[%r45+16328], %r2001;
	ld.shared.u32 	%r2002, [%r45+16432];
	ld.shared.u32 	%r2003, [%r44+16120];
	add.s32 	%r2004, %r2003, %r1993;
	min.s32 	%r2005, %r2002, %r2004;
	st.shared.u32 	[%r45+16432], %r2005;
	bar.sync 	0;
	ld.shared.u32 	%r2006, [%r33+208];
	ld.shared.u32 	%r2007, [%r45];
	ld.shared.u32 	%r2008, [%r44+16224];
	add.s32 	%r2009, %r2008, %r2006;
	min.s32 	%r2010, %r2007, %r2009;
	st.shared.u32 	[%r45], %r2010;
	ld.shared.u32 	%r2011, [%r45+104];
	ld.shared.u32 	%r2012, [%r44+16328];
	add.s32 	%r2013, %r2012, %r2006;
	min.s32 	%r2014, %r2011, %r2013;
	st.shared.u32 	[%r45+104], %r2014;
	ld.shared.u32 	%r2015, [%r45+208];
	ld.shared.u32 	%r2016, [%r44+16432];
	add.s32 	%r2017, %r2016, %r2006;
	min.s32 	%r2018, %r2015, %r2017;
	st.shared.u32 	[%r45+208], %r2018;
	ld.shared.u32 	%r2019, [%r33+8320];
	ld.shared.u32 	%r2020, [%r45+8112];
	ld.shared.u32 	%r2021, [%r44+16224];
	add.s32 	%r2022, %r2021, %r2019;
	min.s32 	%r2023, %r2020, %r2022;
	st.shared.u32 	[%r45+8112], %r2023;
	ld.shared.u32 	%r2024, [%r45+8216];
	ld.shared.u32 	%r2025, [%r44+16328];
	add.s32 	%r2026, %r2025, %r2019;
	min.s32 	%r2027, %r2024, %r2026;
	st.shared.u32 	[%r45+8216], %r2027;
	ld.shared.u32 	%r2028, [%r45+8320];
	ld.shared.u32 	%r2029, [%r44+16432];
	add.s32 	%r2030, %r2029, %r2019;
	min.s32 	%r2031, %r2028, %r2030;
	st.shared.u32 	[%r45+8320], %r2031;
	ld.shared.u32 	%r2032, [%r33+16432];
	ld.shared.u32 	%r2033, [%r45+16224];
	ld.shared.u32 	%r2034, [%r44+16224];
	add.s32 	%r2035, %r2034, %r2032;
	min.s32 	%r2036, %r2033, %r2035;
	st.shared.u32 	[%r45+16224], %r2036;
	ld.shared.u32 	%r2037, [%r45+16328];
	ld.shared.u32 	%r2038, [%r44+16328];
	add.s32 	%r2039, %r2038, %r2032;
	min.s32 	%r2040, %r2037, %r2039;
	st.shared.u32 	[%r45+16328], %r2040;
	ld.shared.u32 	%r2041, [%r45+16432];
	ld.shared.u32 	%r2042, [%r44+16432];
	add.s32 	%r2043, %r2042, %r2032;
	min.s32 	%r2044, %r2041, %r2043;
	st.shared.u32 	[%r45+16432], %r2044;
	bar.sync 	0;
	ld.shared.u32 	%r2045, [%r33+212];
	ld.shared.u32 	%r2046, [%r45];
	ld.shared.u32 	%r2047, [%r44+16536];
	add.s32 	%r2048, %r2047, %r2045;
	min.s32 	%r2049, %r2046, %r2048;
	st.shared.u32 	[%r45], %r2049;
	ld.shared.u32 	%r2050, [%r45+104];
	ld.shared.u32 	%r2051, [%r44+16640];
	add.s32 	%r2052, %r2051, %r2045;
	min.s32 	%r2053, %r2050, %r2052;
	st.shared.u32 	[%r45+104], %r2053;
	ld.shared.u32 	%r2054, [%r45+208];
	ld.shared.u32 	%r2055, [%r44+16744];
	add.s32 	%r2056, %r2055, %r2045;
	min.s32 	%r2057, %r2054, %r2056;
	st.shared.u32 	[%r45+208], %r2057;
	ld.shared.u32 	%r2058, [%r33+8324];
	ld.shared.u32 	%r2059, [%r45+8112];
	ld.shared.u32 	%r2060, [%r44+16536];
	add.s32 	%r2061, %r2060, %r2058;
	min.s32 	%r2062, %r2059, %r2061;
	st.shared.u32 	[%r45+8112], %r2062;
	ld.shared.u32 	%r2063, [%r45+8216];
	ld.shared.u32 	%r2064, [%r44+16640];
	add.s32 	%r2065, %r2064, %r2058;
	min.s32 	%r2066, %r2063, %r2065;
	st.shared.u32 	[%r45+8216], %r2066;
	ld.shared.u32 	%r2067, [%r45+8320];
	ld.shared.u32 	%r2068, [%r44+16744];
	add.s32 	%r2069, %r2068, %r2058;
	min.s32 	%r2070, %r2067, %r2069;
	st.shared.u32 	[%r45+8320], %r2070;
	ld.shared.u32 	%r2071, [%r33+16436];
	ld.shared.u32 	%r2072, [%r45+16224];
	ld.shared.u32 	%r2073, [%r44+16536];
	add.s32 	%r2074, %r2073, %r2071;
	min.s32 	%r2075, %r2072, %r2074;
	st.shared.u32 	[%r45+16224], %r2075;
	ld.shared.u32 	%r2076, [%r45+16328];
	ld.shared.u32 	%r2077, [%r44+16640];
	add.s32 	%r2078, %r2077, %r2071;
	min.s32 	%r2079, %r2076, %r2078;
	st.shared.u32 	[%r45+16328], %r2079;
	ld.shared.u32 	%r2080, [%r45+16432];
	ld.shared.u32 	%r2081, [%r44+16744];
	add.s32 	%r2082, %r2081, %r2071;
	min.s32 	%r2083, %r2080, %r2082;
	st.shared.u32 	[%r45+16432], %r2083;
	bar.sync 	0;
	ld.shared.u32 	%r2084, [%r33+216];
	ld.shared.u32 	%r2085, [%r45];
	ld.shared.u32 	%r2086, [%r44+16848];
	add.s32 	%r2087, %r2086, %r2084;
	min.s32 	%r2088, %r2085, %r2087;
	st.shared.u32 	[%r45], %r2088;
	ld.shared.u32 	%r2089, [%r45+104];
	ld.shared.u32 	%r2090, [%r44+16952];
	add.s32 	%r2091, %r2090, %r2084;
	min.s32 	%r2092, %r2089, %r2091;
	st.shared.u32 	[%r45+104], %r2092;
	ld.shared.u32 	%r2093, [%r45+208];
	ld.shared.u32 	%r2094, [%r44+17056];
	add.s32 	%r2095, %r2094, %r2084;
	min.s32 	%r2096, %r2093, %r2095;
	st.shared.u32 	[%r45+208], %r2096;
	ld.shared.u32 	%r2097, [%r33+8328];
	ld.shared.u32 	%r2098, [%r45+8112];
	ld.shared.u32 	%r2099, [%r44+16848];
	add.s32 	%r2100, %r2099, %r2097;
	min.s32 	%r2101, %r2098, %r2100;
	st.shared.u32 	[%r45+8112], %r2101;
	ld.shared.u32 	%r2102, [%r45+8216];
	ld.shared.u32 	%r2103, [%r44+16952];
	add.s32 	%r2104, %r2103, %r2097;
	min.s32 	%r2105, %r2102, %r2104;
	st.shared.u32 	[%r45+8216], %r2105;
	ld.shared.u32 	%r2106, [%r45+8320];
	ld.shared.u32 	%r2107, [%r44+17056];
	add.s32 	%r2108, %r2107, %r2097;
	min.s32 	%r2109, %r2106, %r2108;
	st.shared.u32 	[%r45+8320], %r2109;
	ld.shared.u32 	%r2110, [%r33+16440];
	ld.shared.u32 	%r2111, [%r45+16224];
	ld.shared.u32 	%r2112, [%r44+16848];
	add.s32 	%r2113, %r2112, %r2110;
	min.s32 	%r2114, %r2111, %r2113;
	st.shared.u32 	[%r45+16224], %r2114;
	ld.shared.u32 	%r2115, [%r45+16328];
	ld.shared.u32 	%r2116, [%r44+16952];
	add.s32 	%r2117, %r2116, %r2110;
	min.s32 	%r2118, %r2115, %r2117;
	st.shared.u32 	[%r45+16328], %r2118;
	ld.shared.u32 	%r2119, [%r45+16432];
	ld.shared.u32 	%r2120, [%r44+17056];
	add.s32 	%r2121, %r2120, %r2110;
	min.s32 	%r2122, %r2119, %r2121;
	st.shared.u32 	[%r45+16432], %r2122;
	bar.sync 	0;
	ld.shared.u32 	%r2123, [%r33+220];
	ld.shared.u32 	%r2124, [%r45];
	ld.shared.u32 	%r2125, [%r44+17160];
	add.s32 	%r2126, %r2125, %r2123;
	min.s32 	%r2127, %r2124, %r2126;
	st.shared.u32 	[%r45], %r2127;
	ld.shared.u32 	%r2128, [%r45+104];
	ld.shared.u32 	%r2129, [%r44+17264];
	add.s32 	%r2130, %r2129, %r2123;
	min.s32 	%r2131, %r2128, %r2130;
	st.shared.u32 	[%r45+104], %r2131;
	ld.shared.u32 	%r2132, [%r45+208];
	ld.shared.u32 	%r2133, [%r44+17368];
	add.s32 	%r2134, %r2133, %r2123;
	min.s32 	%r2135, %r2132, %r2134;
	st.shared.u32 	[%r45+208], %r2135;
	ld.shared.u32 	%r2136, [%r33+8332];
	ld.shared.u32 	%r2137, [%r45+8112];
	ld.shared.u32 	%r2138, [%r44+17160];
	add.s32 	%r2139, %r2138, %r2136;
	min.s32 	%r2140, %r2137, %r2139;
	st.shared.u32 	[%r45+8112], %r2140;
	ld.shared.u32 	%r2141, [%r45+8216];
	ld.shared.u32 	%r2142, [%r44+17264];
	add.s32 	%r2143, %r2142, %r2136;
	min.s32 	%r2144, %r2141, %r2143;
	st.shared.u32 	[%r45+8216], %r2144;
	ld.shared.u32 	%r2145, [%r45+8320];
	ld.shared.u32 	%r2146, [%r44+17368];
	add.s32 	%r2147, %r2146, %r2136;
	min.s32 	%r2148, %r2145, %r2147;
	st.shared.u32 	[%r45+8320], %r2148;
	ld.shared.u32 	%r2149, [%r33+16444];
	ld.shared.u32 	%r2150, [%r45+16224];
	ld.shared.u32 	%r2151, [%r44+17160];
	add.s32 	%r2152, %r2151, %r2149;
	min.s32 	%r2153, %r2150, %r2152;
	st.shared.u32 	[%r45+16224], %r2153;
	ld.shared.u32 	%r2154, [%r45+16328];
	ld.shared.u32 	%r2155, [%r44+17264];
	add.s32 	%r2156, %r2155, %r2149;
	min.s32 	%r2157, %r2154, %r2156;
	st.shared.u32 	[%r45+16328], %r2157;
	ld.shared.u32 	%r2158, [%r45+16432];
	ld.shared.u32 	%r2159, [%r44+17368];
	add.s32 	%r2160, %r2159, %r2149;
	min.s32 	%r2161, %r2158, %r2160;
	st.shared.u32 	[%r45+16432], %r2161;
	bar.sync 	0;
	ld.shared.u32 	%r2162, [%r33+224];
	ld.shared.u32 	%r2163, [%r45];
	ld.shared.u32 	%r2164, [%r44+17472];
	add.s32 	%r2165, %r2164, %r2162;
	min.s32 	%r2166, %r2163, %r2165;
	st.shared.u32 	[%r45], %r2166;
	ld.shared.u32 	%r2167, [%r45+104];
	ld.shared.u32 	%r2168, [%r44+17576];
	add.s32 	%r2169, %r2168, %r2162;
	min.s32 	%r2170, %r2167, %r2169;
	st.shared.u32 	[%r45+104], %r2170;
	ld.shared.u32 	%r2171, [%r45+208];
	ld.shared.u32 	%r2172, [%r44+17680];
	add.s32 	%r2173, %r2172, %r2162;
	min.s32 	%r2174, %r2171, %r2173;
	st.shared.u32 	[%r45+208], %r2174;
	ld.shared.u32 	%r2175, [%r33+8336];
	ld.shared.u32 	%r2176, [%r45+8112];
	ld.shared.u32 	%r2177, [%r44+17472];
	add.s32 	%r2178, %r2177, %r2175;
	min.s32 	%r2179, %r2176, %r2178;
	st.shared.u32 	[%r45+8112], %r2179;
	ld.shared.u32 	%r2180, [%r45+8216];
	ld.shared.u32 	%r2181, [%r44+17576];
	add.s32 	%r2182, %r2181, %r2175;
	min.s32 	%r2183, %r2180, %r2182;
	st.shared.u32 	[%r45+8216], %r2183;
	ld.shared.u32 	%r2184, [%r45+8320];
	ld.shared.u32 	%r2185, [%r44+17680];
	add.s32 	%r2186, %r2185, %r2175;
	min.s32 	%r2187, %r2184, %r2186;
	st.shared.u32 	[%r45+8320], %r2187;
	ld.shared.u32 	%r2188, [%r33+16448];
	ld.shared.u32 	%r2189, [%r45+16224];
	ld.shared.u32 	%r2190, [%r44+17472];
	add.s32 	%r2191, %r2190, %r2188;
	min.s32 	%r2192, %r2189, %r2191;
	st.shared.u32 	[%r45+16224], %r2192;
	ld.shared.u32 	%r2193, [%r45+16328];
	ld.shared.u32 	%r2194, [%r44+17576];
	add.s32 	%r2195, %r2194, %r2188;
	min.s32 	%r2196, %r2193, %r2195;
	st.shared.u32 	[%r45+16328], %r2196;
	ld.shared.u32 	%r2197, [%r45+16432];
	ld.shared.u32 	%r2198, [%r44+17680];
	add.s32 	%r2199, %r2198, %r2188;
	min.s32 	%r2200, %r2197, %r2199;
	st.shared.u32 	[%r45+16432], %r2200;
	bar.sync 	0;
	ld.shared.u32 	%r2201, [%r33+228];
	ld.shared.u32 	%r2202, [%r45];
	ld.shared.u32 	%r2203, [%r44+17784];
	add.s32 	%r2204, %r2203, %r2201;
	min.s32 	%r2205, %r2202, %r2204;
	st.shared.u32 	[%r45], %r2205;
	ld.shared.u32 	%r2206, [%r45+104];
	ld.shared.u32 	%r2207, [%r44+17888];
	add.s32 	%r2208, %r2207, %r2201;
	min.s32 	%r2209, %r2206, %r2208;
	st.shared.u32 	[%r45+104], %r2209;
	ld.shared.u32 	%r2210, [%r45+208];
	ld.shared.u32 	%r2211, [%r44+17992];
	add.s32 	%r2212, %r2211, %r2201;
	min.s32 	%r2213, %r2210, %r2212;
	st.shared.u32 	[%r45+208], %r2213;
	ld.shared.u32 	%r2214, [%r33+8340];
	ld.shared.u32 	%r2215, [%r45+8112];
	ld.shared.u32 	%r2216, [%r44+17784];
	add.s32 	%r2217, %r2216, %r2214;
	min.s32 	%r2218, %r2215, %r2217;
	st.shared.u32 	[%r45+8112], %r2218;
	ld.shared.u32 	%r2219, [%r45+8216];
	ld.shared.u32 	%r2220, [%r44+17888];
	add.s32 	%r2221, %r2220, %r2214;
	min.s32 	%r2222, %r2219, %r2221;
	st.shared.u32 	[%r45+8216], %r2222;
	ld.shared.u32 	%r2223, [%r45+8320];
	ld.shared.u32 	%r2224, [%r44+17992];
	add.s32 	%r2225, %r2224, %r2214;
	min.s32 	%r2226, %r2223, %r2225;
	st.shared.u32 	[%r45+8320], %r2226;
	ld.shared.u32 	%r2227, [%r33+16452];
	ld.shared.u32 	%r2228, [%r45+16224];
	ld.shared.u32 	%r2229, [%r44+17784];
	add.s32 	%r2230, %r2229, %r2227;
	min.s32 	%r2231, %r2228, %r2230;
	st.shared.u32 	[%r45+16224], %r2231;
	ld.shared.u32 	%r2232, [%r45+16328];
	ld.shared.u32 	%r2233, [%r44+17888];
	add.s32 	%r2234, %r2233, %r2227;
	min.s32 	%r2235, %r2232, %r2234;
	st.shared.u32 	[%r45+16328], %r2235;
	ld.shared.u32 	%r2236, [%r45+16432];
	ld.shared.u32 	%r2237, [%r44+17992];
	add.s32 	%r2238, %r2237, %r2227;
	min.s32 	%r2239, %r2236, %r2238;
	st.shared.u32 	[%r45+16432], %r2239;
	bar.sync 	0;
	ld.shared.u32 	%r2240, [%r33+232];
	ld.shared.u32 	%r2241, [%r45];
	ld.shared.u32 	%r2242, [%r44+18096];
	add.s32 	%r2243, %r2242, %r2240;
	min.s32 	%r2244, %r2241, %r2243;
	st.shared.u32 	[%r45], %r2244;
	ld.shared.u32 	%r2245, [%r45+104];
	ld.shared.u32 	%r2246, [%r44+18200];
	add.s32 	%r2247, %r2246, %r2240;
	min.s32 	%r2248, %r2245, %r2247;
	st.shared.u32 	[%r45+104], %r2248;
	ld.shared.u32 	%r2249, [%r45+208];
	ld.shared.u32 	%r2250, [%r44+18304];
	add.s32 	%r2251, %r2250, %r2240;
	min.s32 	%r2252, %r2249, %r2251;
	st.shared.u32 	[%r45+208], %r2252;
	ld.shared.u32 	%r2253, [%r33+8344];
	ld.shared.u32 	%r2254, [%r45+8112];
	ld.shared.u32 	%r2255, [%r44+18096];
	add.s32 	%r2256, %r2255, %r2253;
	min.s32 	%r2257, %r2254, %r2256;
	st.shared.u32 	[%r45+8112], %r2257;
	ld.shared.u32 	%r2258, [%r45+8216];
	ld.shared.u32 	%r2259, [%r44+18200];
	add.s32 	%r2260, %r2259, %r2253;
	min.s32 	%r2261, %r2258, %r2260;
	st.shared.u32 	[%r45+8216], %r2261;
	ld.shared.u32 	%r2262, [%r45+8320];
	ld.shared.u32 	%r2263, [%r44+18304];
	add.s32 	%r2264, %r2263, %r2253;
	min.s32 	%r2265, %r2262, %r2264;
	st.shared.u32 	[%r45+8320], %r2265;
	ld.shared.u32 	%r2266, [%r33+16456];
	ld.shared.u32 	%r2267, [%r45+16224];
	ld.shared.u32 	%r2268, [%r44+18096];
	add.s32 	%r2269, %r2268, %r2266;
	min.s32 	%r2270, %r2267, %r2269;
	st.shared.u32 	[%r45+16224], %r2270;
	ld.shared.u32 	%r2271, [%r45+16328];
	ld.shared.u32 	%r2272, [%r44+18200];
	add.s32 	%r2273, %r2272, %r2266;
	min.s32 	%r2274, %r2271, %r2273;
	st.shared.u32 	[%r45+16328], %r2274;
	ld.shared.u32 	%r2275, [%r45+16432];
	ld.shared.u32 	%r2276, [%r44+18304];
	add.s32 	%r2277, %r2276, %r2266;
	min.s32 	%r2278, %r2275, %r2277;
	st.shared.u32 	[%r45+16432], %r2278;
	bar.sync 	0;
	ld.shared.u32 	%r2279, [%r33+236];
	ld.shared.u32 	%r2280, [%r45];
	ld.shared.u32 	%r2281, [%r44+18408];
	add.s32 	%r2282, %r2281, %r2279;
	min.s32 	%r2283, %r2280, %r2282;
	st.shared.u32 	[%r45], %r2283;
	ld.shared.u32 	%r2284, [%r45+104];
	ld.shared.u32 	%r2285, [%r44+18512];
	add.s32 	%r2286, %r2285, %r2279;
	min.s32 	%r2287, %r2284, %r2286;
	st.shared.u32 	[%r45+104], %r2287;
	ld.shared.u32 	%r2288, [%r45+208];
	ld.shared.u32 	%r2289, [%r44+18616];
	add.s32 	%r2290, %r2289, %r2279;
	min.s32 	%r2291, %r2288, %r2290;
	st.shared.u32 	[%r45+208], %r2291;
	ld.shared.u32 	%r2292, [%r33+8348];
	ld.shared.u32 	%r2293, [%r45+8112];
	ld.shared.u32 	%r2294, [%r44+18408];
	add.s32 	%r2295, %r2294, %r2292;
	min.s32 	%r2296, %r2293, %r2295;
	st.shared.u32 	[%r45+8112], %r2296;
	ld.shared.u32 	%r2297, [%r45+8216];
	ld.shared.u32 	%r2298, [%r44+18512];
	add.s32 	%r2299, %r2298, %r2292;
	min.s32 	%r2300, %r2297, %r2299;
	st.shared.u32 	[%r45+8216], %r2300;
	ld.shared.u32 	%r2301, [%r45+8320];
	ld.shared.u32 	%r2302, [%r44+18616];
	add.s32 	%r2303, %r2302, %r2292;
	min.s32 	%r2304, %r2301, %r2303;
	st.shared.u32 	[%r45+8320], %r2304;
	ld.shared.u32 	%r2305, [%r33+16460];
	ld.shared.u32 	%r2306, [%r45+16224];
	ld.shared.u32 	%r2307, [%r44+18408];
	add.s32 	%r2308, %r2307, %r2305;
	min.s32 	%r2309, %r2306, %r2308;
	st.shared.u32 	[%r45+16224], %r2309;
	ld.shared.u32 	%r2310, [%r45+16328];
	ld.shared.u32 	%r2311, [%r44+18512];
	add.s32 	%r2312, %r2311, %r2305;
	min.s32 	%r2313, %r2310, %r2312;
	st.shared.u32 	[%r45+16328], %r2313;
	ld.shared.u32 	%r2314, [%r45+16432];
	ld.shared.u32 	%r2315, [%r44+18616];
	add.s32 	%r2316, %r2315, %r2305;
	min.s32 	%r2317, %r2314, %r2316;
	st.shared.u32 	[%r45+16432], %r2317;
	bar.sync 	0;
	ld.shared.u32 	%r2318, [%r33+240];
	ld.shared.u32 	%r2319, [%r45];
	ld.shared.u32 	%r2320, [%r44+18720];
	add.s32 	%r2321, %r2320, %r2318;
	min.s32 	%r2322, %r2319, %r2321;
	st.shared.u32 	[%r45], %r2322;
	ld.shared.u32 	%r2323, [%r45+104];
	ld.shared.u32 	%r2324, [%r44+18824];
	add.s32 	%r2325, %r2324, %r2318;
	min.s32 	%r2326, %r2323, %r2325;
	st.shared.u32 	[%r45+104], %r2326;
	ld.shared.u32 	%r2327, [%r45+208];
	ld.shared.u32 	%r2328, [%r44+18928];
	add.s32 	%r2329, %r2328, %r2318;
	min.s32 	%r2330, %r2327, %r2329;
	st.shared.u32 	[%r45+208], %r2330;
	ld.shared.u32 	%r2331, [%r33+8352];
	ld.shared.u32 	%r2332, [%r45+8112];
	ld.shared.u32 	%r2333, [%r44+18720];
	add.s32 	%r2334, %r2333, %r2331;
	min.s32 	%r2335, %r2332, %r2334;
	st.shared.u32 	[%r45+8112], %r2335;
	ld.shared.u32 	%r2336, [%r45+8216];
	ld.shared.u32 	%r2337, [%r44+18824];
	add.s32 	%r2338, %r2337, %r2331;
	min.s32 	%r2339, %r2336, %r2338;
	st.shared.u32 	[%r45+8216], %r2339;
	ld.shared.u32 	%r2340, [%r45+8320];
	ld.shared.u32 	%r2341, [%r44+18928];
	add.s32 	%r2342, %r2341, %r2331;
	min.s32 	%r2343, %r2340, %r2342;
	st.shared.u32 	[%r45+8320], %r2343;
	ld.shared.u32 	%r2344, [%r33+16464];
	ld.shared.u32 	%r2345, [%r45+16224];
	ld.shared.u32 	%r2346, [%r44+18720];
	add.s32 	%r2347, %r2346, %r2344;
	min.s32 	%r2348, %r2345, %r2347;
	st.shared.u32 	[%r45+16224], %r2348;
	ld.shared.u32 	%r2349, [%r45+16328];
	ld.shared.u32 	%r2350, [%r44+18824];
	add.s32 	%r2351, %r2350, %r2344;
	min.s32 	%r2352, %r2349, %r2351;
	st.shared.u32 	[%r45+16328], %r2352;
	ld.shared.u32 	%r2353, [%r45+16432];
	ld.shared.u32 	%r2354, [%r44+18928];
	add.s32 	%r2355, %r2354, %r2344;
	min.s32 	%r2356, %r2353, %r2355;
	st.shared.u32 	[%r45+16432], %r2356;
	bar.sync 	0;
	ld.shared.u32 	%r2357, [%r33+244];
	ld.shared.u32 	%r2358, [%r45];
	ld.shared.u32 	%r2359, [%r44+19032];
	add.s32 	%r2360, %r2359, %r2357;
	min.s32 	%r2361, %r2358, %r2360;
	st.shared.u32 	[%r45], %r2361;
	ld.shared.u32 	%r2362, [%r45+104];
	ld.shared.u32 	%r2363, [%r44+19136];
	add.s32 	%r2364, %r2363, %r2357;
	min.s32 	%r2365, %r2362, %r2364;
	st.shared.u32 	[%r45+104], %r2365;
	ld.shared.u32 	%r2366, [%r45+208];
	ld.shared.u32 	%r2367, [%r44+19240];
	add.s32 	%r2368, %r2367, %r2357;
	min.s32 	%r2369, %r2366, %r2368;
	st.shared.u32 	[%r45+208], %r2369;
	ld.shared.u32 	%r2370, [%r33+8356];
	ld.shared.u32 	%r2371, [%r45+8112];
	ld.shared.u32 	%r2372, [%r44+19032];
	add.s32 	%r2373, %r2372, %r2370;
	min.s32 	%r2374, %r2371, %r2373;
	st.shared.u32 	[%r45+8112], %r2374;
	ld.shared.u32 	%r2375, [%r45+8216];
	ld.shared.u32 	%r2376, [%r44+19136];
	add.s32 	%r2377, %r2376, %r2370;
	min.s32 	%r2378, %r2375, %r2377;
	st.shared.u32 	[%r45+8216], %r2378;
	ld.shared.u32 	%r2379, [%r45+8320];
	ld.shared.u32 	%r2380, [%r44+19240];
	add.s32 	%r2381, %r2380, %r2370;
	min.s32 	%r2382, %r2379, %r2381;
	st.shared.u32 	[%r45+8320], %r2382;
	ld.shared.u32 	%r2383, [%r33+16468];
	ld.shared.u32 	%r2384, [%r45+16224];
	ld.shared.u32 	%r2385, [%r44+19032];
	add.s32 	%r2386, %r2385, %r2383;
	min.s32 	%r2387, %r2384, %r2386;
	st.shared.u32 	[%r45+16224], %r2387;
	ld.shared.u32 	%r2388, [%r45+16328];
	ld.shared.u32 	%r2389, [%r44+19136];
	add.s32 	%r2390, %r2389, %r2383;
	min.s32 	%r2391, %r2388, %r2390;
	st.shared.u32 	[%r45+16328], %r2391;
	ld.shared.u32 	%r2392, [%r45+16432];
	ld.shared.u32 	%r2393, [%r44+19240];
	add.s32 	%r2394, %r2393, %r2383;
	min.s32 	%r2395, %r2392, %r2394;
	st.shared.u32 	[%r45+16432], %r2395;
	bar.sync 	0;
	ld.shared.u32 	%r2396, [%r33+248];
	ld.shared.u32 	%r2397, [%r45];
	ld.shared.u32 	%r2398, [%r44+19344];
	add.s32 	%r2399, %r2398, %r2396;
	min.s32 	%r2400, %r2397, %r2399;
	st.shared.u32 	[%r45], %r2400;
	ld.shared.u32 	%r2401, [%r45+104];
	ld.shared.u32 	%r2402, [%r44+19448];
	add.s32 	%r2403, %r2402, %r2396;
	min.s32 	%r2404, %r2401, %r2403;
	st.shared.u32 	[%r45+104], %r2404;
	ld.shared.u32 	%r2405, [%r45+208];
	ld.shared.u32 	%r2406, [%r44+19552];
	add.s32 	%r2407, %r2406, %r2396;
	min.s32 	%r2408, %r2405, %r2407;
	st.shared.u32 	[%r45+208], %r2408;
	ld.shared.u32 	%r2409, [%r33+8360];
	ld.shared.u32 	%r2410, [%r45+8112];
	ld.shared.u32 	%r2411, [%r44+19344];
	add.s32 	%r2412, %r2411, %r2409;
	min.s32 	%r2413, %r2410, %r2412;
	st.shared.u32 	[%r45+8112], %r2413;
	ld.shared.u32 	%r2414, [%r45+8216];
	ld.shared.u32 	%r2415, [%r44+19448];
	add.s32 	%r2416, %r2415, %r2409;
	min.s32 	%r2417, %r2414, %r2416;
	st.shared.u32 	[%r45+8216], %r2417;
	ld.shared.u32 	%r2418, [%r45+8320];
	ld.shared.u32 	%r2419, [%r44+19552];
	add.s32 	%r2420, %r2419, %r2409;
	min.s32 	%r2421, %r2418, %r2420;
	st.shared.u32 	[%r45+8320], %r2421;
	ld.shared.u32 	%r2422, [%r33+16472];
	ld.shared.u32 	%r2423, [%r45+16224];
	ld.shared.u32 	%r2424, [%r44+19344];
	add.s32 	%r2425, %r2424, %r2422;
	min.s32 	%r2426, %r2423, %r2425;
	st.shared.u32 	[%r45+16224], %r2426;
	ld.shared.u32 	%r2427, [%r45+16328];
	ld.shared.u32 	%r2428, [%r44+19448];
	add.s32 	%r2429, %r2428, %r2422;
	min.s32 	%r2430, %r2427, %r2429;
	st.shared.u32 	[%r45+16328], %r2430;
	ld.shared.u32 	%r2431, [%r45+16432];
	ld.shared.u32 	%r2432, [%r44+19552];
	add.s32 	%r2433, %r2432, %r2422;
	min.s32 	%r2434, %r2431, %r2433;
	st.shared.u32 	[%r45+16432], %r2434;
	bar.sync 	0;
	ld.shared.u32 	%r2435, [%r33+252];
	ld.shared.u32 	%r2436, [%r45];
	ld.shared.u32 	%r2437, [%r44+19656];
	add.s32 	%r2438, %r2437, %r2435;
	min.s32 	%r2439, %r2436, %r2438;
	st.shared.u32 	[%r45], %r2439;
	ld.shared.u32 	%r2440, [%r45+104];
	ld.shared.u32 	%r2441, [%r44+19760];
	add.s32 	%r2442, %r2441, %r2435;
	min.s32 	%r2443, %r2440, %r2442;
	st.shared.u32 	[%r45+104], %r2443;
	ld.shared.u32 	%r2444, [%r45+208];
	ld.shared.u32 	%r2445, [%r44+19864];
	add.s32 	%r2446, %r2445, %r2435;
	min.s32 	%r2447, %r2444, %r2446;
	st.shared.u32 	[%r45+208], %r2447;
	ld.shared.u32 	%r2448, [%r33+8364];
	ld.shared.u32 	%r2449, [%r45+8112];
	ld.shared.u32 	%r2450, [%r44+19656];
	add.s32 	%r2451, %r2450, %r2448;
	min.s32 	%r2452, %r2449, %r2451;
	st.shared.u32 	[%r45+8112], %r2452;
	ld.shared.u32 	%r2453, [%r45+8216];
	ld.shared.u32 	%r2454, [%r44+19760];
	add.s32 	%r2455, %r2454, %r2448;
	min.s32 	%r2456, %r2453, %r2455;
	st.shared.u32 	[%r45+8216], %r2456;
	ld.shared.u32 	%r2457, [%r45+8320];
	ld.shared.u32 	%r2458, [%r44+19864];
	add.s32 	%r2459, %r2458, %r2448;
	min.s32 	%r2460, %r2457, %r2459;
	st.shared.u32 	[%r45+8320], %r2460;
	ld.shared.u32 	%r2461, [%r33+16476];
	ld.shared.u32 	%r2462, [%r45+16224];
	ld.shared.u32 	%r2463, [%r44+19656];
	add.s32 	%r2464, %r2463, %r2461;
	min.s32 	%r2465, %r2462, %r2464;
	st.shared.u32 	[%r45+16224], %r2465;
	ld.shared.u32 	%r2466, [%r45+16328];
	ld.shared.u32 	%r2467, [%r44+19760];
	add.s32 	%r2468, %r2467, %r2461;
	min.s32 	%r2469, %r2466, %r2468;
	st.shared.u32 	[%r45+16328], %r2469;
	ld.shared.u32 	%r2470, [%r45+16432];
	ld.shared.u32 	%r2471, [%r44+19864];
	add.s32 	%r2472, %r2471, %r2461;
	min.s32 	%r2473, %r2470, %r2472;
	st.shared.u32 	[%r45+16432], %r2473;
	bar.sync 	0;
	ld.shared.u32 	%r2474, [%r33+256];
	ld.shared.u32 	%r2475, [%r45];
	ld.shared.u32 	%r2476, [%r44+19968];
	add.s32 	%r2477, %r2476, %r2474;
	min.s32 	%r2478, %r2475, %r2477;
	st.shared.u32 	[%r45], %r2478;
	ld.shared.u32 	%r2479, [%r45+104];
	ld.shared.u32 	%r2480, [%r44+20072];
	add.s32 	%r2481, %r2480, %r2474;
	min.s32 	%r2482, %r2479, %r2481;
	st.shared.u32 	[%r45+104], %r2482;
	ld.shared.u32 	%r2483, [%r45+208];
	ld.shared.u32 	%r2484, [%r44+20176];
	add.s32 	%r2485, %r2484, %r2474;
	min.s32 	%r2486, %r2483, %r2485;
	st.shared.u32 	[%r45+208], %r2486;
	ld.shared.u32 	%r2487, [%r33+8368];
	ld.shared.u32 	%r2488, [%r45+8112];
	ld.shared.u32 	%r2489, [%r44+19968];
	add.s32 	%r2490, %r2489, %r2487;
	min.s32 	%r2491, %r2488, %r2490;
	st.shared.u32 	[%r45+8112], %r2491;
	ld.shared.u32 	%r2492, [%r45+8216];
	ld.shared.u32 	%r2493, [%r44+20072];
	add.s32 	%r2494, %r2493, %r2487;
	min.s32 	%r2495, %r2492, %r2494;
	st.shared.u32 	[%r45+8216], %r2495;
	ld.shared.u32 	%r2496, [%r45+8320];
	ld.shared.u32 	%r2497, [%r44+20176];
	add.s32 	%r2498, %r2497, %r2487;
	min.s32 	%r2499, %r2496, %r2498;
	st.shared.u32 	[%r45+8320], %r2499;
	ld.shared.u32 	%r2500, [%r33+16480];
	ld.shared.u32 	%r2501, [%r45+16224];
	ld.shared.u32 	%r2502, [%r44+19968];
	add.s32 	%r2503, %r2502, %r2500;
	min.s32 	%r2504, %r2501, %r2503;
	st.shared.u32 	[%r45+16224], %r2504;
	ld.shared.u32 	%r2505, [%r45+16328];
	ld.shared.u32 	%r2506, [%r44+20072];
	add.s32 	%r2507, %r2506, %r2500;
	min.s32 	%r2508, %r2505, %r2507;
	st.shared.u32 	[%r45+16328], %r2508;
	ld.shared.u32 	%r2509, [%r45+16432];
	ld.shared.u32 	%r2510, [%r44+20176];
	add.s32 	%r2511, %r2510, %r2500;
	min.s32 	%r2512, %r2509, %r2511;
	st.shared.u32 	[%r45+16432], %r2512;
	bar.sync 	0;
	ld.shared.u32 	%r2513, [%r33+260];
	ld.shared.u32 	%r2514, [%r45];
	ld.shared.u32 	%r2515, [%r44+20280];
	add.s32 	%r2516, %r2515, %r2513;
	min.s32 	%r2517, %r2514, %r2516;
	st.shared.u32 	[%r45], %r2517;
	ld.shared.u32 	%r2518, [%r45+104];
	ld.shared.u32 	%r2519, [%r44+20384];
	add.s32 	%r2520, %r2519, %r2513;
	min.s32 	%r2521, %r2518, %r2520;
	st.shared.u32 	[%r45+104], %r2521;
	ld.shared.u32 	%r2522, [%r45+208];
	ld.shared.u32 	%r2523, [%r44+20488];
	add.s32 	%r2524, %r2523, %r2513;
	min.s32 	%r2525, %r2522, %r2524;
	st.shared.u32 	[%r45+208], %r2525;
	ld.shared.u32 	%r2526, [%r33+8372];
	ld.shared.u32 	%r2527, [%r45+8112];
	ld.shared.u32 	%r2528, [%r44+20280];
	add.s32 	%r2529, %r2528, %r2526;
	min.s32 	%r2530, %r2527, %r2529;
	st.shared.u32 	[%r45+8112], %r2530;
	ld.shared.u32 	%r2531, [%r45+8216];
	ld.shared.u32 	%r2532, [%r44+20384];
	add.s32 	%r2533, %r2532, %r2526;
	min.s32 	%r2534, %r2531, %r2533;
	st.shared.u32 	[%r45+8216], %r2534;
	ld.shared.u32 	%r2535, [%r45+8320];
	ld.shared.u32 	%r2536, [%r44+20488];
	add.s32 	%r2537, %r2536, %r2526;
	min.s32 	%r2538, %r2535, %r2537;
	st.shared.u32 	[%r45+8320], %r2538;
	ld.shared.u32 	%r2539, [%r33+16484];
	ld.shared.u32 	%r2540, [%r45+16224];
	ld.shared.u32 	%r2541, [%r44+20280];
	add.s32 	%r2542, %r2541, %r2539;
	min.s32 	%r2543, %r2540, %r2542;
	st.shared.u32 	[%r45+16224], %r2543;
	ld.shared.u32 	%r2544, [%r45+16328];
	ld.shared.u32 	%r2545, [%r44+20384];
	add.s32 	%r2546, %r2545, %r2539;
	min.s32 	%r2547, %r2544, %r2546;
	st.shared.u32 	[%r45+16328], %r2547;
	ld.shared.u32 	%r2548, [%r45+16432];
	ld.shared.u32 	%r2549, [%r44+20488];
	add.s32 	%r2550, %r2549, %r2539;
	min.s32 	%r2551, %r2548, %r2550;
	st.shared.u32 	[%r45+16432], %r2551;
	bar.sync 	0;
	ld.shared.u32 	%r2552, [%r33+264];
	ld.shared.u32 	%r2553, [%r45];
	ld.shared.u32 	%r2554, [%r44+20592];
	add.s32 	%r2555, %r2554, %r2552;
	min.s32 	%r2556, %r2553, %r2555;
	st.shared.u32 	[%r45], %r2556;
	ld.shared.u32 	%r2557, [%r45+104];
	ld.shared.u32 	%r2558, [%r44+20696];
	add.s32 	%r2559, %r2558, %r2552;
	min.s32 	%r2560, %r2557, %r2559;
	st.shared.u32 	[%r45+104], %r2560;
	ld.shared.u32 	%r2561, [%r45+208];
	ld.shared.u32 	%r2562, [%r44+20800];
	add.s32 	%r2563, %r2562, %r2552;
	min.s32 	%r2564, %r2561, %r2563;
	st.shared.u32 	[%r45+208], %r2564;
	ld.shared.u32 	%r2565, [%r33+8376];
	ld.shared.u32 	%r2566, [%r45+8112];
	ld.shared.u32 	%r2567, [%r44+20592];
	add.s32 	%r2568, %r2567, %r2565;
	min.s32 	%r2569, %r2566, %r2568;
	st.shared.u32 	[%r45+8112], %r2569;
	ld.shared.u32 	%r2570, [%r45+8216];
	ld.shared.u32 	%r2571, [%r44+20696];
	add.s32 	%r2572, %r2571, %r2565;
	min.s32 	%r2573, %r2570, %r2572;
	st.shared.u32 	[%r45+8216], %r2573;
	ld.shared.u32 	%r2574, [%r45+8320];
	ld.shared.u32 	%r2575, [%r44+20800];
	add.s32 	%r2576, %r2575, %r2565;
	min.s32 	%r2577, %r2574, %r2576;
	st.shared.u32 	[%r45+8320], %r2577;
	ld.shared.u32 	%r2578, [%r33+16488];
	ld.shared.u32 	%r2579, [%r45+16224];
	ld.shared.u32 	%r2580, [%r44+20592];
	add.s32 	%r2581, %r2580, %r2578;
	min.s32 	%r2582, %r2579, %r2581;
	st.shared.u32 	[%r45+16224], %r2582;
	ld.shared.u32 	%r2583, [%r45+16328];
	ld.shared.u32 	%r2584, [%r44+20696];
	add.s32 	%r2585, %r2584, %r2578;
	min.s32 	%r2586, %r2583, %r2585;
	st.shared.u32 	[%r45+16328], %r2586;
	ld.shared.u32 	%r2587, [%r45+16432];
	ld.shared.u32 	%r2588, [%r44+20800];
	add.s32 	%r2589, %r2588, %r2578;
	min.s32 	%r2590, %r2587, %r2589;
	st.shared.u32 	[%r45+16432], %r2590;
	bar.sync 	0;
	ld.shared.u32 	%r2591, [%r33+268];
	ld.shared.u32 	%r2592, [%r45];
	ld.shared.u32 	%r2593, [%r44+20904];
	add.s32 	%r2594, %r2593, %r2591;
	min.s32 	%r2595, %r2592, %r2594;
	st.shared.u32 	[%r45], %r2595;
	ld.shared.u32 	%r2596, [%r45+104];
	ld.shared.u32 	%r2597, [%r44+21008];
	add.s32 	%r2598, %r2597, %r2591;
	min.s32 	%r2599, %r2596, %r2598;
	st.shared.u32 	[%r45+104], %r2599;
	ld.shared.u32 	%r2600, [%r45+208];
	ld.shared.u32 	%r2601, [%r44+21112];
	add.s32 	%r2602, %r2601, %r2591;
	min.s32 	%r2603, %r2600, %r2602;
	st.shared.u32 	[%r45+208], %r2603;
	ld.shared.u32 	%r2604, [%r33+8380];
	ld.shared.u32 	%r2605, [%r45+8112];
	ld.shared.u32 	%r2606, [%r44+20904];
	add.s32 	%r2607, %r2606, %r2604;
	min.s32 	%r2608, %r2605, %r2607;
	st.shared.u32 	[%r45+8112], %r2608;
	ld.shared.u32 	%r2609, [%r45+8216];
	ld.shared.u32 	%r2610, [%r44+21008];
	add.s32 	%r2611, %r2610, %r2604;
	min.s32 	%r2612, %r2609, %r2611;
	st.shared.u32 	[%r45+8216], %r2612;
	ld.shared.u32 	%r2613, [%r45+8320];
	ld.shared.u32 	%r2614, [%r44+21112];
	add.s32 	%r2615, %r2614, %r2604;
	min.s32 	%r2616, %r2613, %r2615;
	st.shared.u32 	[%r45+8320], %r2616;
	ld.shared.u32 	%r2617, [%r33+16492];
	ld.shared.u32 	%r2618, [%r45+16224];
	ld.shared.u32 	%r2619, [%r44+20904];
	add.s32 	%r2620, %r2619, %r2617;
	min.s32 	%r2621, %r2618, %r2620;
	st.shared.u32 	[%r45+16224], %r2621;
	ld.shared.u32 	%r2622, [%r45+16328];
	ld.shared.u32 	%r2623, [%r44+21008];
	add.s32 	%r2624, %r2623, %r2617;
	min.s32 	%r2625, %r2622, %r2624;
	st.shared.u32 	[%r45+16328], %r2625;
	ld.shared.u32 	%r2626, [%r45+16432];
	ld.shared.u32 	%r2627, [%r44+21112];
	add.s32 	%r2628, %r2627, %r2617;
	min.s32 	%r2629, %r2626, %r2628;
	st.shared.u32 	[%r45+16432], %r2629;
	bar.sync 	0;
	ld.shared.u32 	%r2630, [%r33+272];
	ld.shared.u32 	%r2631, [%r45];
	ld.shared.u32 	%r2632, [%r44+21216];
	add.s32 	%r2633, %r2632, %r2630;
	min.s32 	%r2634, %r2631, %r2633;
	st.shared.u32 	[%r45], %r2634;
	ld.shared.u32 	%r2635, [%r45+104];
	ld.shared.u32 	%r2636, [%r44+21320];
	add.s32 	%r2637, %r2636, %r2630;
	min.s32 	%r2638, %r2635, %r2637;
	st.shared.u32 	[%r45+104], %r2638;
	ld.shared.u32 	%r2639, [%r45+208];
	ld.shared.u32 	%r2640, [%r44+21424];
	add.s32 	%r2641, %r2640, %r2630;
	min.s32 	%r2642, %r2639, %r2641;
	st.shared.u32 	[%r45+208], %r2642;
	ld.shared.u32 	%r2643, [%r33+8384];
	ld.shared.u32 	%r2644, [%r45+8112];
	ld.shared.u32 	%r2645, [%r44+21216];
	add.s32 	%r2646, %r2645, %r2643;
	min.s32 	%r2647, %r2644, %r2646;
	st.shared.u32 	[%r45+8112], %r2647;
	ld.shared.u32 	%r2648, [%r45+8216];
	ld.shared.u32 	%r2649, [%r44+21320];
	add.s32 	%r2650, %r2649, %r2643;
	min.s32 	%r2651, %r2648, %r2650;
	st.shared.u32 	[%r45+8216], %r2651;
	ld.shared.u32 	%r2652, [%r45+8320];
	ld.shared.u32 	%r2653, [%r44+21424];
	add.s32 	%r2654, %r2653, %r2643;
	min.s32 	%r2655, %r2652, %r2654;
	st.shared.u32 	[%r45+8320], %r2655;
	ld.shared.u32 	%r2656, [%r33+16496];
	ld.shared.u32 	%r2657, [%r45+16224];
	ld.shared.u32 	%r2658, [%r44+21216];
	add.s32 	%r2659, %r2658, %r2656;
	min.s32 	%r2660, %r2657, %r2659;
	st.shared.u32 	[%r45+16224], %r2660;
	ld.shared.u32 	%r2661, [%r45+16328];
	ld.shared.u32 	%r2662, [%r44+21320];
	add.s32 	%r2663, %r2662, %r2656;
	min.s32 	%r2664, %r2661, %r2663;
	st.shared.u32 	[%r45+16328], %r2664;
	ld.shared.u32 	%r2665, [%r45+16432];
	ld.shared.u32 	%r2666, [%r44+21424];
	add.s32 	%r2667, %r2666, %r2656;
	min.s32 	%r2668, %r2665, %r2667;
	st.shared.u32 	[%r45+16432], %r2668;
	bar.sync 	0;
	ld.shared.u32 	%r2669, [%r33+276];
	ld.shared.u32 	%r2670, [%r45];
	ld.shared.u32 	%r2671, [%r44+21528];
	add.s32 	%r2672, %r2671, %r2669;
	min.s32 	%r2673, %r2670, %r2672;
	st.shared.u32 	[%r45], %r2673;
	ld.shared.u32 	%r2674, [%r45+104];
	ld.shared.u32 	%r2675, [%r44+21632];
	add.s32 	%r2676, %r2675, %r2669;
	min.s32 	%r2677, %r2674, %r2676;
	st.shared.u32 	[%r45+104], %r2677;
	ld.shared.u32 	%r2678, [%r45+208];
	ld.shared.u32 	%r2679, [%r44+21736];
	add.s32 	%r2680, %r2679, %r2669;
	min.s32 	%r2681, %r2678, %r2680;
	st.shared.u32 	[%r45+208], %r2681;
	ld.shared.u32 	%r2682, [%r33+8388];
	ld.shared.u32 	%r2683, [%r45+8112];
	ld.shared.u32 	%r2684, [%r44+21528];
	add.s32 	%r2685, %r2684, %r2682;
	min.s32 	%r2686, %r2683, %r2685;
	st.shared.u32 	[%r45+8112], %r2686;
	ld.shared.u32 	%r2687, [%r45+8216];
	ld.shared.u32 	%r2688, [%r44+21632];
	add.s32 	%r2689, %r2688, %r2682;
	min.s32 	%r2690, %r2687, %r2689;
	st.shared.u32 	[%r45+8216], %r2690;
	ld.shared.u32 	%r2691, [%r45+8320];
	ld.shared.u32 	%r2692, [%r44+21736];
	add.s32 	%r2693, %r2692, %r2682;
	min.s32 	%r2694, %r2691, %r2693;
	st.shared.u32 	[%r45+8320], %r2694;
	ld.shared.u32 	%r2695, [%r33+16500];
	ld.shared.u32 	%r2696, [%r45+16224];
	ld.shared.u32 	%r2697, [%r44+21528];
	add.s32 	%r2698, %r2697, %r2695;
	min.s32 	%r2699, %r2696, %r2698;
	st.shared.u32 	[%r45+16224], %r2699;
	ld.shared.u32 	%r2700, [%r45+16328];
	ld.shared.u32 	%r2701, [%r44+21632];
	add.s32 	%r2702, %r2701, %r2695;
	min.s32 	%r2703, %r2700, %r2702;
	st.shared.u32 	[%r45+16328], %r2703;
	ld.shared.u32 	%r2704, [%r45+16432];
	ld.shared.u32 	%r2705, [%r44+21736];
	add.s32 	%r2706, %r2705, %r2695;
	min.s32 	%r2707, %r2704, %r2706;
	st.shared.u32 	[%r45+16432], %r2707;
	bar.sync 	0;
	ld.shared.u32 	%r2708, [%r33+280];
	ld.shared.u32 	%r2709, [%r45];
	ld.shared.u32 	%r2710, [%r44+21840];
	add.s32 	%r2711, %r2710, %r2708;
	min.s32 	%r2712, %r2709, %r2711;
	st.shared.u32 	[%r45], %r2712;
	ld.shared.u32 	%r2713, [%r45+104];
	ld.shared.u32 	%r2714, [%r44+21944];
	add.s32 	%r2715, %r2714, %r2708;
	min.s32 	%r2716, %r2713, %r2715;
	st.shared.u32 	[%r45+104], %r2716;
	ld.shared.u32 	%r2717, [%r45+208];
	ld.shared.u32 	%r2718, [%r44+22048];
	add.s32 	%r2719, %r2718, %r2708;
	min.s32 	%r2720, %r2717, %r2719;
	st.shared.u32 	[%r45+208], %r2720;
	ld.shared.u32 	%r2721, [%r33+8392];
	ld.shared.u32 	%r2722, [%r45+8112];
	ld.shared.u32 	%r2723, [%r44+21840];
	add.s32 	%r2724, %r2723, %r2721;
	min.s32 	%r2725, %r2722, %r2724;
	st.shared.u32 	[%r45+8112], %r2725;
	ld.shared.u32 	%r2726, [%r45+8216];
	ld.shared.u32 	%r2727, [%r44+21944];
	add.s32 	%r2728, %r2727, %r2721;
	min.s32 	%r2729, %r2726, %r2728;
	st.shared.u32 	[%r45+8216], %r2729;
	ld.shared.u32 	%r2730, [%r45+8320];
	ld.shared.u32 	%r2731, [%r44+22048];
	add.s32 	%r2732, %r2731, %r2721;
	min.s32 	%r2733, %r2730, %r2732;
	st.shared.u32 	[%r45+8320], %r2733;
	ld.shared.u32 	%r2734, [%r33+16504];
	ld.shared.u32 	%r2735, [%r45+16224];
	ld.shared.u32 	%r2736, [%r44+21840];
	add.s32 	%r2737, %r2736, %r2734;
	min.s32 	%r2738, %r2735, %r2737;
	st.shared.u32 	[%r45+16224], %r2738;
	ld.shared.u32 	%r2739, [%r45+16328];
	ld.shared.u32 	%r2740, [%r44+21944];
	add.s32 	%r2741, %r2740, %r2734;
	min.s32 	%r2742, %r2739, %r2741;
	st.shared.u32 	[%r45+16328], %r2742;
	ld.shared.u32 	%r2743, [%r45+16432];
	ld.shared.u32 	%r2744, [%r44+22048];
	add.s32 	%r2745, %r2744, %r2734;
	min.s32 	%r2746, %r2743, %r2745;
	st.shared.u32 	[%r45+16432], %r2746;
	bar.sync 	0;
	ld.shared.u32 	%r2747, [%r33+284];
	ld.shared.u32 	%r2748, [%r45];
	ld.shared.u32 	%r2749, [%r44+22152];
	add.s32 	%r2750, %r2749, %r2747;
	min.s32 	%r2751, %r2748, %r2750;
	st.shared.u32 	[%r45], %r2751;
	ld.shared.u32 	%r2752, [%r45+104];
	ld.shared.u32 	%r2753, [%r44+22256];
	add.s32 	%r2754, %r2753, %r2747;
	min.s32 	%r2755, %r2752, %r2754;
	st.shared.u32 	[%r45+104], %r2755;
	ld.shared.u32 	%r2756, [%r45+208];
	ld.shared.u32 	%r2757, [%r44+22360];
	add.s32 	%r2758, %r2757, %r2747;
	min.s32 	%r2759, %r2756, %r2758;
	st.shared.u32 	[%r45+208], %r2759;
	ld.shared.u32 	%r2760, [%r33+8396];
	ld.shared.u32 	%r2761, [%r45+8112];
	ld.shared.u32 	%r2762, [%r44+22152];
	add.s32 	%r2763, %r2762, %r2760;
	min.s32 	%r2764, %r2761, %r2763;
	st.shared.u32 	[%r45+8112], %r2764;
	ld.shared.u32 	%r2765, [%r45+8216];
	ld.shared.u32 	%r2766, [%r44+22256];
	add.s32 	%r2767, %r2766, %r2760;
	min.s32 	%r2768, %r2765, %r2767;
	st.shared.u32 	[%r45+8216], %r2768;
	ld.shared.u32 	%r2769, [%r45+8320];
	ld.shared.u32 	%r2770, [%r44+22360];
	add.s32 	%r2771, %r2770, %r2760;
	min.s32 	%r2772, %r2769, %r2771;
	st.shared.u32 	[%r45+8320], %r2772;
	ld.shared.u32 	%r2773, [%r33+16508];
	ld.shared.u32 	%r2774, [%r45+16224];
	ld.shared.u32 	%r2775, [%r44+22152];
	add.s32 	%r2776, %r2775, %r2773;
	min.s32 	%r2777, %r2774, %r2776;
	st.shared.u32 	[%r45+16224], %r2777;
	ld.shared.u32 	%r2778, [%r45+16328];
	ld.shared.u32 	%r2779, [%r44+22256];
	add.s32 	%r2780, %r2779, %r2773;
	min.s32 	%r2781, %r2778, %r2780;
	st.shared.u32 	[%r45+16328], %r2781;
	ld.shared.u32 	%r2782, [%r45+16432];
	ld.shared.u32 	%r2783, [%r44+22360];
	add.s32 	%r2784, %r2783, %r2773;
	min.s32 	%r2785, %r2782, %r2784;
	st.shared.u32 	[%r45+16432], %r2785;
	bar.sync 	0;
	ld.shared.u32 	%r2786, [%r33+288];
	ld.shared.u32 	%r2787, [%r45];
	ld.shared.u32 	%r2788, [%r44+22464];
	add.s32 	%r2789, %r2788, %r2786;
	min.s32 	%r2790, %r2787, %r2789;
	st.shared.u32 	[%r45], %r2790;
	ld.shared.u32 	%r2791, [%r45+104];
	ld.shared.u32 	%r2792, [%r44+22568];
	add.s32 	%r2793, %r2792, %r2786;
	min.s32 	%r2794, %r2791, %r2793;
	st.shared.u32 	[%r45+104], %r2794;
	ld.shared.u32 	%r2795, [%r45+208];
	ld.shared.u32 	%r2796, [%r44+22672];
	add.s32 	%r2797, %r2796, %r2786;
	min.s32 	%r2798, %r2795, %r2797;
	st.shared.u32 	[%r45+208], %r2798;
	ld.shared.u32 	%r2799, [%r33+8400];
	ld.shared.u32 	%r2800, [%r45+8112];
	ld.shared.u32 	%r2801, [%r44+22464];
	add.s32 	%r2802, %r2801, %r2799;
	min.s32 	%r2803, %r2800, %r2802;
	st.shared.u32 	[%r45+8112], %r2803;
	ld.shared.u32 	%r2804, [%r45+8216];
	ld.shared.u32 	%r2805, [%r44+22568];
	add.s32 	%r2806, %r2805, %r2799;
	min.s32 	%r2807, %r2804, %r2806;
	st.shared.u32 	[%r45+8216], %r2807;
	ld.shared.u32 	%r2808, [%r45+8320];
	ld.shared.u32 	%r2809, [%r44+22672];
	add.s32 	%r2810, %r2809, %r2799;
	min.s32 	%r2811, %r2808, %r2810;
	st.shared.u32 	[%r45+8320], %r2811;
	ld.shared.u32 	%r2812, [%r33+16512];
	ld.shared.u32 	%r2813, [%r45+16224];
	ld.shared.u32 	%r2814, [%r44+22464];
	add.s32 	%r2815, %r2814, %r2812;
	min.s32 	%r2816, %r2813, %r2815;
	st.shared.u32 	[%r45+16224], %r2816;
	ld.shared.u32 	%r2817, [%r45+16328];
	ld.shared.u32 	%r2818, [%r44+22568];
	add.s32 	%r2819, %r2818, %r2812;
	min.s32 	%r2820, %r2817, %r2819;
	st.shared.u32 	[%r45+16328], %r2820;
	ld.shared.u32 	%r2821, [%r45+16432];
	ld.shared.u32 	%r2822, [%r44+22672];
	add.s32 	%r2823, %r2822, %r2812;
	min.s32 	%r2824, %r2821, %r2823;
	st.shared.u32 	[%r45+16432], %r2824;
	bar.sync 	0;
	ld.shared.u32 	%r2825, [%r33+292];
	ld.shared.u32 	%r2826, [%r45];
	ld.shared.u32 	%r2827, [%r44+22776];
	add.s32 	%r2828, %r2827, %r2825;
	min.s32 	%r2829, %r2826, %r2828;
	st.shared.u32 	[%r45], %r2829;
	ld.shared.u32 	%r2830, [%r45+104];
	ld.shared.u32 	%r2831, [%r44+22880];
	add.s32 	%r2832, %r2831, %r2825;
	min.s32 	%r2833, %r2830, %r2832;
	st.shared.u32 	[%r45+104], %r2833;
	ld.shared.u32 	%r2834, [%r45+208];
	ld.shared.u32 	%r2835, [%r44+22984];
	add.s32 	%r2836, %r2835, %r2825;
	min.s32 	%r2837, %r2834, %r2836;
	st.shared.u32 	[%r45+208], %r2837;
	ld.shared.u32 	%r2838, [%r33+8404];
	ld.shared.u32 	%r2839, [%r45+8112];
	ld.shared.u32 	%r2840, [%r44+22776];
	add.s32 	%r2841, %r2840, %r2838;
	min.s32 	%r2842, %r2839, %r2841;
	st.shared.u32 	[%r45+8112], %r2842;
	ld.shared.u32 	%r2843, [%r45+8216];
	ld.shared.u32 	%r2844, [%r44+22880];
	add.s32 	%r2845, %r2844, %r2838;
	min.s32 	%r2846, %r2843, %r2845;
	st.shared.u32 	[%r45+8216], %r2846;
	ld.shared.u32 	%r2847, [%r45+8320];
	ld.shared.u32 	%r2848, [%r44+22984];
	add.s32 	%r2849, %r2848, %r2838;
	min.s32 	%r2850, %r2847, %r2849;
	st.shared.u32 	[%r45+8320], %r2850;
	ld.shared.u32 	%r2851, [%r33+16516];
	ld.shared.u32 	%r2852, [%r45+16224];
	ld.shared.u32 	%r2853, [%r44+22776];
	add.s32 	%r2854, %r2853, %r2851;
	min.s32 	%r2855, %r2852, %r2854;
	st.shared.u32 	[%r45+16224], %r2855;
	ld.shared.u32 	%r2856, [%r45+16328];
	ld.shared.u32 	%r2857, [%r44+22880];
	add.s32 	%r2858, %r2857, %r2851;
	min.s32 	%r2859, %r2856, %r2858;
	st.shared.u32 	[%r45+16328], %r2859;
	ld.shared.u32 	%r2860, [%r45+16432];
	ld.shared.u32 	%r2861, [%r44+22984];
	add.s32 	%r2862, %r2861, %r2851;
	min.s32 	%r2863, %r2860, %r2862;
	st.shared.u32 	[%r45+16432], %r2863;
	bar.sync 	0;
	ld.shared.u32 	%r2864, [%r33+296];
	ld.shared.u32 	%r2865, [%r45];
	ld.shared.u32 	%r2866, [%r44+23088];
	add.s32 	%r2867, %r2866, %r2864;
	min.s32 	%r2868, %r2865, %r2867;
	st.shared.u32 	[%r45], %r2868;
	ld.shared.u32 	%r2869, [%r45+104];
	ld.shared.u32 	%r2870, [%r44+23192];
	add.s32 	%r2871, %r2870, %r2864;
	min.s32 	%r2872, %r2869, %r2871;
	st.shared.u32 	[%r45+104], %r2872;
	ld.shared.u32 	%r2873, [%r45+208];
	ld.shared.u32 	%r2874, [%r44+23296];
	add.s32 	%r2875, %r2874, %r2864;
	min.s32 	%r2876, %r2873, %r2875;
	st.shared.u32 	[%r45+208], %r2876;
	ld.shared.u32 	%r2877, [%r33+8408];
	ld.shared.u32 	%r2878, [%r45+8112];
	ld.shared.u32 	%r2879, [%r44+23088];
	add.s32 	%r2880, %r2879, %r2877;
	min.s32 	%r2881, %r2878, %r2880;
	st.shared.u32 	[%r45+8112], %r2881;
	ld.shared.u32 	%r2882, [%r45+8216];
	ld.shared.u32 	%r2883, [%r44+23192];
	add.s32 	%r2884, %r2883, %r2877;
	min.s32 	%r2885, %r2882, %r2884;
	st.shared.u32 	[%r45+8216], %r2885;
	ld.shared.u32 	%r2886, [%r45+8320];
	ld.shared.u32 	%r2887, [%r44+23296];
	add.s32 	%r2888, %r2887, %r2877;
	min.s32 	%r2889, %r2886, %r2888;
	st.shared.u32 	[%r45+8320], %r2889;
	ld.shared.u32 	%r2890, [%r33+16520];
	ld.shared.u32 	%r2891, [%r45+16224];
	ld.shared.u32 	%r2892, [%r44+23088];
	add.s32 	%r2893, %r2892, %r2890;
	min.s32 	%r2894, %r2891, %r2893;
	st.shared.u32 	[%r45+16224], %r2894;
	ld.shared.u32 	%r2895, [%r45+16328];
	ld.shared.u32 	%r2896, [%r44+23192];
	add.s32 	%r2897, %r2896, %r2890;
	min.s32 	%r2898, %r2895, %r2897;
	st.shared.u32 	[%r45+16328], %r2898;
	ld.shared.u32 	%r2899, [%r45+16432];
	ld.shared.u32 	%r2900, [%r44+23296];
	add.s32 	%r2901, %r2900, %r2890;
	min.s32 	%r2902, %r2899, %r2901;
	st.shared.u32 	[%r45+16432], %r2902;
	bar.sync 	0;
	ld.shared.u32 	%r2903, [%r33+300];
	ld.shared.u32 	%r2904, [%r45];
	ld.shared.u32 	%r2905, [%r44+23400];
	add.s32 	%r2906, %r2905, %r2903;
	min.s32 	%r2907, %r2904, %r2906;
	st.shared.u32 	[%r45], %r2907;
	ld.shared.u32 	%r2908, [%r45+104];
	ld.shared.u32 	%r2909, [%r44+23504];
	add.s32 	%r2910, %r2909, %r2903;
	min.s32 	%r2911, %r2908, %r2910;
	st.shared.u32 	[%r45+104], %r2911;
	ld.shared.u32 	%r2912, [%r45+208];
	ld.shared.u32 	%r2913, [%r44+23608];
	add.s32 	%r2914, %r2913, %r2903;
	min.s32 	%r2915, %r2912, %r2914;
	st.shared.u32 	[%r45+208], %r2915;
	ld.shared.u32 	%r2916, [%r33+8412];
	ld.shared.u32 	%r2917, [%r45+8112];
	ld.shared.u32 	%r2918, [%r44+23400];
	add.s32 	%r2919, %r2918, %r2916;
	min.s32 	%r2920, %r2917, %r2919;
	st.shared.u32 	[%r45+8112], %r2920;
	ld.shared.u32 	%r2921, [%r45+8216];
	ld.shared.u32 	%r2922, [%r44+23504];
	add.s32 	%r2923, %r2922, %r2916;
	min.s32 	%r2924, %r2921, %r2923;
	st.shared.u32 	[%r45+8216], %r2924;
	ld.shared.u32 	%r2925, [%r45+8320];
	ld.shared.u32 	%r2926, [%r44+23608];
	add.s32 	%r2927, %r2926, %r2916;
	min.s32 	%r2928, %r2925, %r2927;
	st.shared.u32 	[%r45+8320], %r2928;
	ld.shared.u32 	%r2929, [%r33+16524];
	ld.shared.u32 	%r2930, [%r45+16224];
	ld.shared.u32 	%r2931, [%r44+23400];
	add.s32 	%r2932, %r2931, %r2929;
	min.s32 	%r2933, %r2930, %r2932;
	st.shared.u32 	[%r45+16224], %r2933;
	ld.shared.u32 	%r2934, [%r45+16328];
	ld.shared.u32 	%r2935, [%r44+23504];
	add.s32 	%r2936, %r2935, %r2929;
	min.s32 	%r2937, %r2934, %r2936;
	st.shared.u32 	[%r45+16328], %r2937;
	ld.shared.u32 	%r2938, [%r45+16432];
	ld.shared.u32 	%r2939, [%r44+23608];
	add.s32 	%r2940, %r2939, %r2929;
	min.s32 	%r2941, %r2938, %r2940;
	st.shared.u32 	[%r45+16432], %r2941;
	bar.sync 	0;
	ld.shared.u32 	%r2942, [%r33+304];
	ld.shared.u32 	%r2943, [%r45];
	ld.shared.u32 	%r2944, [%r44+23712];
	add.s32 	%r2945, %r2944, %r2942;
	min.s32 	%r2946, %r2943, %r2945;
	st.shared.u32 	[%r45], %r2946;
	ld.shared.u32 	%r2947, [%r45+104];
	ld.shared.u32 	%r2948, [%r44+23816];
	add.s32 	%r2949, %r2948, %r2942;
	min.s32 	%r2950, %r2947, %r2949;
	st.shared.u32 	[%r45+104], %r2950;
	ld.shared.u32 	%r2951, [%r45+208];
	ld.shared.u32 	%r2952, [%r44+23920];
	add.s32 	%r2953, %r2952, %r2942;
	min.s32 	%r2954, %r2951, %r2953;
	st.shared.u32 	[%r45+208], %r2954;
	ld.shared.u32 	%r2955, [%r33+8416];
	ld.shared.u32 	%r2956, [%r45+8112];
	ld.shared.u32 	%r2957, [%r44+23712];
	add.s32 	%r2958, %r2957, %r2955;
	min.s32 	%r2959, %r2956, %r2958;
	st.shared.u32 	[%r45+8112], %r2959;
	ld.shared.u32 	%r2960, [%r45+8216];
	ld.shared.u32 	%r2961, [%r44+23816];
	add.s32 	%r2962, %r2961, %r2955;
	min.s32 	%r2963, %r2960, %r2962;
	st.shared.u32 	[%r45+8216], %r2963;
	ld.shared.u32 	%r2964, [%r45+8320];
	ld.shared.u32 	%r2965, [%r44+23920];
	add.s32 	%r2966, %r2965, %r2955;
	min.s32 	%r2967, %r2964, %r2966;
	st.shared.u32 	[%r45+8320], %r2967;
	ld.shared.u32 	%r2968, [%r33+16528];
	ld.shared.u32 	%r2969, [%r45+16224];
	ld.shared.u32 	%r2970, [%r44+23712];
	add.s32 	%r2971, %r2970, %r2968;
	min.s32 	%r2972, %r2969, %r2971;
	st.shared.u32 	[%r45+16224], %r2972;
	ld.shared.u32 	%r2973, [%r45+16328];
	ld.shared.u32 	%r2974, [%r44+23816];
	add.s32 	%r2975, %r2974, %r2968;
	min.s32 	%r2976, %r2973, %r2975;
	st.shared.u32 	[%r45+16328], %r2976;
	ld.shared.u32 	%r2977, [%r45+16432];
	ld.shared.u32 	%r2978, [%r44+23920];
	add.s32 	%r2979, %r2978, %r2968;
	min.s32 	%r2980, %r2977, %r2979;
	st.shared.u32 	[%r45+16432], %r2980;
	bar.sync 	0;
	ld.shared.u32 	%r2981, [%r33+308];
	ld.shared.u32 	%r2982, [%r45];
	ld.shared.u32 	%r2983, [%r44+24024];
	add.s32 	%r2984, %r2983, %r2981;
	min.s32 	%r2985, %r2982, %r2984;
	st.shared.u32 	[%r45], %r2985;
	ld.shared.u32 	%r2986, [%r45+104];
	ld.shared.u32 	%r2987, [%r44+24128];
	add.s32 	%r2988, %r2987, %r2981;
	min.s32 	%r2989, %r2986, %r2988;
	st.shared.u32 	[%r45+104], %r2989;
	ld.shared.u32 	%r2990, [%r45+208];
	ld.shared.u32 	%r2991, [%r44+24232];
	add.s32 	%r2992, %r2991, %r2981;
	min.s32 	%r2993, %r2990, %r2992;
	st.shared.u32 	[%r45+208], %r2993;
	ld.shared.u32 	%r2994, [%r33+8420];
	ld.shared.u32 	%r2995, [%r45+8112];
	ld.shared.u32 	%r2996, [%r44+24024];
	add.s32 	%r2997, %r2996, %r2994;
	min.s32 	%r2998, %r2995, %r2997;
	st.shared.u32 	[%r45+8112], %r2998;
	ld.shared.u32 	%r2999, [%r45+8216];
	ld.shared.u32 	%r3000, [%r44+24128];
	add.s32 	%r3001, %r3000, %r2994;
	min.s32 	%r3002, %r2999, %r3001;
	st.shared.u32 	[%r45+8216], %r3002;
	ld.shared.u32 	%r3003, [%r45+8320];
	ld.shared.u32 	%r3004, [%r44+24232];
	add.s32 	%r3005, %r3004, %r2994;
	min.s32 	%r3006, %r3003, %r3005;
	st.shared.u32 	[%r45+8320], %r3006;
	ld.shared.u32 	%r3007, [%r33+16532];
	ld.shared.u32 	%r3008, [%r45+16224];
	ld.shared.u32 	%r3009, [%r44+24024];
	add.s32 	%r3010, %r3009, %r3007;
	min.s32 	%r3011, %r3008, %r3010;
	st.shared.u32 	[%r45+16224], %r3011;
	ld.shared.u32 	%r3012, [%r45+16328];
	ld.shared.u32 	%r3013, [%r44+24128];
	add.s32 	%r3014, %r3013, %r3007;
	min.s32 	%r3015, %r3012, %r3014;
	st.shared.u32 	[%r45+16328], %r3015;
	ld.shared.u32 	%r3016, [%r45+16432];
	ld.shared.u32 	%r3017, [%r44+24232];
	add.s32 	%r3018, %r3017, %r3007;
	min.s32 	%r3019, %r3016, %r3018;
	st.shared.u32 	[%r45+16432], %r3019;
	bar.sync 	0;
	ld.shared.u32 	%r3020, [%r45];
	st.global.u32 	[%rd11], %r3020;
	ld.shared.u32 	%r3021, [%r45+104];
	st.global.u32 	[%rd11+104], %r3021;
	ld.shared.u32 	%r3022, [%r45+208];
	st.global.u32 	[%rd11+208], %r3022;
	ld.shared.u32 	%r3023, [%r45+8112];
	st.global.u32 	[%rd13], %r3023;
	ld.shared.u32 	%r3024, [%r45+8216];
	st.global.u32 	[%rd13+104], %r3024;
	ld.shared.u32 	%r3025, [%r45+8320];
	st.global.u32 	[%rd13+208], %r3025;
	ld.shared.u32 	%r3026, [%r45+16224];
	st.global.u32 	[%rd15], %r3026;
	ld.shared.u32 	%r3027, [%r45+16328];
	st.global.u32 	[%rd15+104], %r3027;
	ld.shared.u32 	%r3028, [%r45+16432];
	st.global.u32 	[%rd15+208], %r3028;
	bra.uni 	$L__BB1_3;
$L__BB1_2:
	ld.param.u32 	%r6033, [_Z11proc_2_globPiiii_param_3];
	ld.param.u32 	%r6032, [_Z11proc_2_globPiiii_param_2];
	ld.param.u32 	%r6030, [_Z11proc_2_globPiiii_param_1];
	ld.param.u64 	%rd24, [_Z11proc_2_globPiiii_param_0];
	mov.u32 	%r3029, %ctaid.x;
	add.s32 	%r3030, %r6030, %r3029;
	setp.ge.s32 	%p3, %r3030, %r6032;
	selp.u32 	%r3031, 1, 0, %p3;
	add.s32 	%r3032, %r3030, %r3031;
	mad.lo.s32 	%r3033, %r3032, 78, %r1;
	mad.lo.s32 	%r3035, %r6032, 78, %r8;
	mad.lo.s32 	%r3036, %r3033, %r6033, %r3035;
	mov.u32 	%r3037, _ZZ11proc_2_globPiiiiE2sm;
	mad.lo.s32 	%r3038, %r1, 312, %r3037;
	cvta.to.global.u64 	%rd16, %rd24;
	mul.wide.s32 	%rd17, %r3036, 4;
	add.s64 	%rd18, %rd16, %rd17;
	ld.global.u32 	%r3039, [%rd18];
	add.s32 	%r3041, %r3038, %r16;
	st.shared.u32 	[%r3041], %r3039;
	ld.global.u32 	%r3042, [%rd18+104];
	st.shared.u32 	[%r3041+104], %r3042;
	ld.global.u32 	%r3043, [%rd18+208];
	st.shared.u32 	[%r3041+208], %r3043;
	add.s32 	%r3044, %r3033, 26;
	mad.lo.s32 	%r3045, %r3044, %r6033, %r3035;
	mul.wide.s32 	%rd19, %r3045, 4;
	add.s64 	%rd20, %rd16, %rd19;
	ld.global.u32 	%r3046, [%rd20];
	st.shared.u32 	[%r3041+8112], %r3046;
	ld.global.u32 	%r3047, [%rd20+104];
	st.shared.u32 	[%r3041+8216], %r3047;
	ld.global.u32 	%r3048, [%rd20+208];
	st.shared.u32 	[%r3041+8320], %r3048;
	add.s32 	%r3049, %r3033, 52;
	mad.lo.s32 	%r3050, %r3049, %r6033, %r3035;
	mul.wide.s32 	%rd21, %r3050, 4;
	add.s64 	%rd22, %rd16, %rd21;
	ld.global.u32 	%r3051, [%rd22];
	st.shared.u32 	[%r3041+16224], %r3051;
	ld.global.u32 	%r3052, [%rd22+104];
	st.shared.u32 	[%r3041+16328], %r3052;
	ld.global.u32 	%r3053, [%rd22+208];
	st.shared.u32 	[%r3041+16432], %r3053;
	bar.sync 	0;
	ld.shared.u32 	%r3054, [%r3041];
	ld.shared.u32 	%r3055, [%r3038];
	add.s32 	%r3057, %r13, %r16;
	ld.shared.u32 	%r3058, [%r3057];
	add.s32 	%r3059, %r3058, %r3055;
	min.s32 	%r3060, %r3054, %r3059;
	st.shared.u32 	[%r3041], %r3060;
	ld.shared.u32 	%r3061, [%r3041+104];
	ld.shared.u32 	%r3062, [%r3038];
	ld.shared.u32 	%r3063, [%r3057+104];
	add.s32 	%r3064, %r3063, %r3062;
	min.s32 	%r3065, %r3061, %r3064;
	st.shared.u32 	[%r3041+104], %r3065;
	ld.shared.u32 	%r3066, [%r3041+208];
	ld.shared.u32 	%r3067, [%r3057+208];
	add.s32 	%r3068, %r3067, %r3062;
	min.s32 	%r3069, %r3066, %r3068;
	st.shared.u32 	[%r3041+208], %r3069;
	ld.shared.u32 	%r3070, [%r3041+8112];
	ld.shared.u32 	%r3071, [%r3038+8112];
	add.s32 	%r3072, %r3058, %r3071;
	min.s32 	%r3073, %r3070, %r3072;
	st.shared.u32 	[%r3041+8112], %r3073;
	ld.shared.u32 	%r3074, [%r3041+8216];
	ld.shared.u32 	%r3075, [%r3038+8112];
	add.s32 	%r3076, %r3063, %r3075;
	min.s32 	%r3077, %r3074, %r3076;
	st.shared.u32 	[%r3041+8216], %r3077;
	ld.shared.u32 	%r3078, [%r3041+8320];
	add.s32 	%r3079, %r3067, %r3075;
	min.s32 	%r3080, %r3078, %r3079;
	st.shared.u32 	[%r3041+8320], %r3080;
	ld.shared.u32 	%r3081, [%r3041+16224];
	ld.shared.u32 	%r3082, [%r3038+16224];
	add.s32 	%r3083, %r3058, %r3082;
	min.s32 	%r3084, %r3081, %r3083;
	st.shared.u32 	[%r3041+16224], %r3084;
	ld.shared.u32 	%r3085, [%r3041+16328];
	ld.shared.u32 	%r3086, [%r3038+16224];
	add.s32 	%r3087, %r3063, %r3086;
	min.s32 	%r3088, %r3085, %r3087;
	st.shared.u32 	[%r3041+16328], %r3088;
	ld.shared.u32 	%r3089, [%r3041+16432];
	add.s32 	%r3090, %r3067, %r3086;
	min.s32 	%r3091, %r3089, %r3090;
	st.shared.u32 	[%r3041+16432], %r3091;
	bar.sync 	0;
	ld.shared.u32 	%r3092, [%r3041];
	ld.shared.u32 	%r3093, [%r3038+4];
	ld.shared.u32 	%r3094, [%r3057+312];
	add.s32 	%r3095, %r3094, %r3093;
	min.s32 	%r3096, %r3092, %r3095;
	st.shared.u32 	[%r3041], %r3096;
	ld.shared.u32 	%r3097, [%r3041+104];
	ld.shared.u32 	%r3098, [%r3038+4];
	ld.shared.u32 	%r3099, [%r3057+416];
	add.s32 	%r3100, %r3099, %r3098;
	min.s32 	%r3101, %r3097, %r3100;
	st.shared.u32 	[%r3041+104], %r3101;
	ld.shared.u32 	%r3102, [%r3041+208];
	ld.shared.u32 	%r3103, [%r3057+520];
	add.s32 	%r3104, %r3103, %r3098;
	min.s32 	%r3105, %r3102, %r3104;
	st.shared.u32 	[%r3041+208], %r3105;
	ld.shared.u32 	%r3106, [%r3041+8112];
	ld.shared.u32 	%r3107, [%r3038+8116];
	add.s32 	%r3108, %r3094, %r3107;
	min.s32 	%r3109, %r3106, %r3108;
	st.shared.u32 	[%r3041+8112], %r3109;
	ld.shared.u32 	%r3110, [%r3041+8216];
	ld.shared.u32 	%r3111, [%r3038+8116];
	add.s32 	%r3112, %r3099, %r3111;
	min.s32 	%r3113, %r3110, %r3112;
	st.shared.u32 	[%r3041+8216], %r3113;
	ld.shared.u32 	%r3114, [%r3041+8320];
	add.s32 	%r3115, %r3103, %r3111;
	min.s32 	%r3116, %r3114, %r3115;
	st.shared.u32 	[%r3041+8320], %r3116;
	ld.shared.u32 	%r3117, [%r3041+16224];
	ld.shared.u32 	%r3118, [%r3038+16228];
	add.s32 	%r3119, %r3094, %r3118;
	min.s32 	%r3120, %r3117, %r3119;
	st.shared.u32 	[%r3041+16224], %r3120;
	ld.shared.u32 	%r3121, [%r3041+16328];
	ld.shared.u32 	%r3122, [%r3038+16228];
	add.s32 	%r3123, %r3099, %r3122;
	min.s32 	%r3124, %r3121, %r3123;
	st.shared.u32 	[%r3041+16328], %r3124;
	ld.shared.u32 	%r3125, [%r3041+16432];
	add.s32 	%r3126, %r3103, %r3122;
	min.s32 	%r3127, %r3125, %r3126;
	st.shared.u32 	[%r3041+16432], %r3127;
	bar.sync 	0;
	ld.shared.u32 	%r3128, [%r3041];
	ld.shared.u32 	%r3129, [%r3038+8];
	ld.shared.u32 	%r3130, [%r3057+624];
	add.s32 	%r3131, %r3130, %r3129;
	min.s32 	%r3132, %r3128, %r3131;
	st.shared.u32 	[%r3041], %r3132;
	ld.shared.u32 	%r3133, [%r3041+104];
	ld.shared.u32 	%r3134, [%r3038+8];
	ld.shared.u32 	%r3135, [%r3057+728];
	add.s32 	%r3136, %r3135, %r3134;
	min.s32 	%r3137, %r3133, %r3136;
	st.shared.u32 	[%r3041+104], %r3137;
	ld.shared.u32 	%r3138, [%r3041+208];
	ld.shared.u32 	%r3139, [%r3057+832];
	add.s32 	%r3140, %r3139, %r3134;
	min.s32 	%r3141, %r3138, %r3140;
	st.shared.u32 	[%r3041+208], %r3141;
	ld.shared.u32 	%r3142, [%r3041+8112];
	ld.shared.u32 	%r3143, [%r3038+8120];
	add.s32 	%r3144, %r3130, %r3143;
	min.s32 	%r3145, %r3142, %r3144;
	st.shared.u32 	[%r3041+8112], %r3145;
	ld.shared.u32 	%r3146, [%r3041+8216];
	ld.shared.u32 	%r3147, [%r3038+8120];
	add.s32 	%r3148, %r3135, %r3147;
	min.s32 	%r3149, %r3146, %r3148;
	st.shared.u32 	[%r3041+8216], %r3149;
	ld.shared.u32 	%r3150, [%r3041+8320];
	add.s32 	%r3151, %r3139, %r3147;
	min.s32 	%r3152, %r3150, %r3151;
	st.shared.u32 	[%r3041+8320], %r3152;
	ld.shared.u32 	%r3153, [%r3041+16224];
	ld.shared.u32 	%r3154, [%r3038+16232];
	add.s32 	%r3155, %r3130, %r3154;
	min.s32 	%r3156, %r3153, %r3155;
	st.shared.u32 	[%r3041+16224], %r3156;
	ld.shared.u32 	%r3157, [%r3041+16328];
	ld.shared.u32 	%r3158, [%r3038+16232];
	add.s32 	%r3159, %r3135, %r3158;
	min.s32 	%r3160, %r3157, %r3159;
	st.shared.u32 	[%r3041+16328], %r3160;
	ld.shared.u32 	%r3161, [%r3041+16432];
	add.s32 	%r3162, %r3139, %r3158;
	min.s32 	%r3163, %r3161, %r3162;
	st.shared.u32 	[%r3041+16432], %r3163;
	bar.sync 	0;
	ld.shared.u32 	%r3164, [%r3041];
	ld.shared.u32 	%r3165, [%r3038+12];
	ld.shared.u32 	%r3166, [%r3057+936];
	add.s32 	%r3167, %r3166, %r3165;
	min.s32 	%r3168, %r3164, %r3167;
	st.shared.u32 	[%r3041], %r3168;
	ld.shared.u32 	%r3169, [%r3041+104];
	ld.shared.u32 	%r3170, [%r3038+12];
	ld.shared.u32 	%r3171, [%r3057+1040];
	add.s32 	%r3172, %r3171, %r3170;
	min.s32 	%r3173, %r3169, %r3172;
	st.shared.u32 	[%r3041+104], %r3173;
	ld.shared.u32 	%r3174, [%r3041+208];
	ld.shared.u32 	%r3175, [%r3057+1144];
	add.s32 	%r3176, %r3175, %r3170;
	min.s32 	%r3177, %r3174, %r3176;
	st.shared.u32 	[%r3041+208], %r3177;
	ld.shared.u32 	%r3178, [%r3041+8112];
	ld.shared.u32 	%r3179, [%r3038+8124];
	add.s32 	%r3180, %r3166, %r3179;
	min.s32 	%r3181, %r3178, %r3180;
	st.shared.u32 	[%r3041+8112], %r3181;
	ld.shared.u32 	%r3182, [%r3041+8216];
	ld.shared.u32 	%r3183, [%r3038+8124];
	add.s32 	%r3184, %r3171, %r3183;
	min.s32 	%r3185, %r3182, %r3184;
	st.shared.u32 	[%r3041+8216], %r3185;
	ld.shared.u32 	%r3186, [%r3041+8320];
	add.s32 	%r3187, %r3175, %r3183;
	min.s32 	%r3188, %r3186, %r3187;
	st.shared.u32 	[%r3041+8320], %r3188;
	ld.shared.u32 	%r3189, [%r3041+16224];
	ld.shared.u32 	%r3190, [%r3038+16236];
	add.s32 	%r3191, %r3166, %r3190;
	min.s32 	%r3192, %r3189, %r3191;
	st.shared.u32 	[%r3041+16224], %r3192;
	ld.shared.u32 	%r3193, [%r3041+16328];
	ld.shared.u32 	%r3194, [%r3038+16236];
	add.s32 	%r3195, %r3171, %r3194;
	min.s32 	%r3196, %r3193, %r3195;
	st.shared.u32 	[%r3041+16328], %r3196;
	ld.shared.u32 	%r3197, [%r3041+16432];
	add.s32 	%r3198, %r3175, %r3194;
	min.s32 	%r3199, %r3197, %r3198;
	st.shared.u32 	[%r3041+16432], %r3199;
	bar.sync 	0;
	ld.shared.u32 	%r3200, [%r3041];
	ld.shared.u32 	%r3201, [%r3038+16];
	ld.shared.u32 	%r3202, [%r3057+1248];
	add.s32 	%r3203, %r3202, %r3201;
	min.s32 	%r3204, %r3200, %r3203;
	st.shared.u32 	[%r3041], %r3204;
	ld.shared.u32 	%r3205, [%r3041+104];
	ld.shared.u32 	%r3206, [%r3038+16];
	ld.shared.u32 	%r3207, [%r3057+1352];
	add.s32 	%r3208, %r3207, %r3206;
	min.s32 	%r3209, %r3205, %r3208;
	st.shared.u32 	[%r3041+104], %r3209;
	ld.shared.u32 	%r3210, [%r3041+208];
	ld.shared.u32 	%r3211, [%r3057+1456];
	add.s32 	%r3212, %r3211, %r3206;
	min.s32 	%r3213, %r3210, %r3212;
	st.shared.u32 	[%r3041+208], %r3213;
	ld.shared.u32 	%r3214, [%r3041+8112];
	ld.shared.u32 	%r3215, [%r3038+8128];
	add.s32 	%r3216, %r3202, %r3215;
	min.s32 	%r3217, %r3214, %r3216;
	st.shared.u32 	[%r3041+8112], %r3217;
	ld.shared.u32 	%r3218, [%r3041+8216];
	ld.shared.u32 	%r3219, [%r3038+8128];
	add.s32 	%r3220, %r3207, %r3219;
	min.s32 	%r3221, %r3218, %r3220;
	st.shared.u32 	[%r3041+8216], %r3221;
	ld.shared.u32 	%r3222, [%r3041+8320];
	add.s32 	%r3223, %r3211, %r3219;
	min.s32 	%r3224, %r3222, %r3223;
	st.shared.u32 	[%r3041+8320], %r3224;
	ld.shared.u32 	%r3225, [%r3041+16224];
	ld.shared.u32 	%r3226, [%r3038+16240];
	add.s32 	%r3227, %r3202, %r3226;
	min.s32 	%r3228, %r3225, %r3227;
	st.shared.u32 	[%r3041+16224], %r3228;
	ld.shared.u32 	%r3229, [%r3041+16328];
	ld.shared.u32 	%r3230, [%r3038+16240];
	add.s32 	%r3231, %r3207, %r3230;
	min.s32 	%r3232, %r3229, %r3231;
	st.shared.u32 	[%r3041+16328], %r3232;
	ld.shared.u32 	%r3233, [%r3041+16432];
	add.s32 	%r3234, %r3211, %r3230;
	min.s32 	%r3235, %r3233, %r3234;
	st.shared.u32 	[%r3041+16432], %r3235;
	bar.sync 	0;
	ld.shared.u32 	%r3236, [%r3041];
	ld.shared.u32 	%r3237, [%r3038+20];
	ld.shared.u32 	%r3238, [%r3057+1560];
	add.s32 	%r3239, %r3238, %r3237;
	min.s32 	%r3240, %r3236, %r3239;
	st.shared.u32 	[%r3041], %r3240;
	ld.shared.u32 	%r3241, [%r3041+104];
	ld.shared.u32 	%r3242, [%r3038+20];
	ld.shared.u32 	%r3243, [%r3057+1664];
	add.s32 	%r3244, %r3243, %r3242;
	min.s32 	%r3245, %r3241, %r3244;
	st.shared.u32 	[%r3041+104], %r3245;
	ld.shared.u32 	%r3246, [%r3041+208];
	ld.shared.u32 	%r3247, [%r3057+1768];
	add.s32 	%r3248, %r3247, %r3242;
	min.s32 	%r3249, %r3246, %r3248;
	st.shared.u32 	[%r3041+208], %r3249;
	ld.shared.u32 	%r3250, [%r3041+8112];
	ld.shared.u32 	%r3251, [%r3038+8132];
	add.s32 	%r3252, %r3238, %r3251;
	min.s32 	%r3253, %r3250, %r3252;
	st.shared.u32 	[%r3041+8112], %r3253;
	ld.shared.u32 	%r3254, [%r3041+8216];
	ld.shared.u32 	%r3255, [%r3038+8132];
	add.s32 	%r3256, %r3243, %r3255;
	min.s32 	%r3257, %r3254, %r3256;
	st.shared.u32 	[%r3041+8216], %r3257;
	ld.shared.u32 	%r3258, [%r3041+8320];
	add.s32 	%r3259, %r3247, %r3255;
	min.s32 	%r3260, %r3258, %r3259;
	st.shared.u32 	[%r3041+8320], %r3260;
	ld.shared.u32 	%r3261, [%r3041+16224];
	ld.shared.u32 	%r3262, [%r3038+16244];
	add.s32 	%r3263, %r3238, %r3262;
	min.s32 	%r3264, %r3261, %r3263;
	st.shared.u32 	[%r3041+16224], %r3264;
	ld.shared.u32 	%r3265, [%r3041+16328];
	ld.shared.u32 	%r3266, [%r3038+16244];
	add.s32 	%r3267, %r3243, %r3266;
	min.s32 	%r3268, %r3265, %r3267;
	st.shared.u32 	[%r3041+16328], %r3268;
	ld.shared.u32 	%r3269, [%r3041+16432];
	add.s32 	%r3270, %r3247, %r3266;
	min.s32 	%r3271, %r3269, %r3270;
	st.shared.u32 	[%r3041+16432], %r3271;
	bar.sync 	0;
	ld.shared.u32 	%r3272, [%r3041];
	ld.shared.u32 	%r3273, [%r3038+24];
	ld.shared.u32 	%r3274, [%r3057+1872];
	add.s32 	%r3275, %r3274, %r3273;
	min.s32 	%r3276, %r3272, %r3275;
	st.shared.u32 	[%r3041], %r3276;
	ld.shared.u32 	%r3277, [%r3041+104];
	ld.shared.u32 	%r3278, [%r3038+24];
	ld.shared.u32 	%r3279, [%r3057+1976];
	add.s32 	%r3280, %r3279, %r3278;
	min.s32 	%r3281, %r3277, %r3280;
	st.shared.u32 	[%r3041+104], %r3281;
	ld.shared.u32 	%r3282, [%r3041+208];
	ld.shared.u32 	%r3283, [%r3057+2080];
	add.s32 	%r3284, %r3283, %r3278;
	min.s32 	%r3285, %r3282, %r3284;
	st.shared.u32 	[%r3041+208], %r3285;
	ld.shared.u32 	%r3286, [%r3041+8112];
	ld.shared.u32 	%r3287, [%r3038+8136];
	add.s32 	%r3288, %r3274, %r3287;
	min.s32 	%r3289, %r3286, %r3288;
	st.shared.u32 	[%r3041+8112], %r3289;
	ld.shared.u32 	%r3290, [%r3041+8216];
	ld.shared.u32 	%r3291, [%r3038+8136];
	add.s32 	%r3292, %r3279, %r3291;
	min.s32 	%r3293, %r3290, %r3292;
	st.shared.u32 	[%r3041+8216], %r3293;
	ld.shared.u32 	%r3294, [%r3041+8320];
	add.s32 	%r3295, %r3283, %r3291;
	min.s32 	%r3296, %r3294, %r3295;
	st.shared.u32 	[%r3041+8320], %r3296;
	ld.shared.u32 	%r3297, [%r3041+16224];
	ld.shared.u32 	%r3298, [%r3038+16248];
	add.s32 	%r3299, %r3274, %r3298;
	min.s32 	%r3300, %r3297, %r3299;
	st.shared.u32 	[%r3041+16224], %r3300;
	ld.shared.u32 	%r3301, [%r3041+16328];
	ld.shared.u32 	%r3302, [%r3038+16248];
	add.s32 	%r3303, %r3279, %r3302;
	min.s32 	%r3304, %r3301, %r3303;
	st.shared.u32 	[%r3041+16328], %r3304;
	ld.shared.u32 	%r3305, [%r3041+16432];
	add.s32 	%r3306, %r3283, %r3302;
	min.s32 	%r3307, %r3305, %r3306;
	st.shared.u32 	[%r3041+16432], %r3307;
	bar.sync 	0;
	ld.shared.u32 	%r3308, [%r3041];
	ld.shared.u32 	%r3309, [%r3038+28];
	ld.shared.u32 	%r3310, [%r3057+2184];
	add.s32 	%r3311, %r3310, %r3309;
	min.s32 	%r3312, %r3308, %r3311;
	st.shared.u32 	[%r3041], %r3312;
	ld.shared.u32 	%r3313, [%r3041+104];
	ld.shared.u32 	%r3314, [%r3038+28];
	ld.shared.u32 	%r3315, [%r3057+2288];
	add.s32 	%r3316, %r3315, %r3314;
	min.s32 	%r3317, %r3313, %r3316;
	st.shared.u32 	[%r3041+104], %r3317;
	ld.shared.u32 	%r3318, [%r3041+208];
	ld.shared.u32 	%r3319, [%r3057+2392];
	add.s32 	%r3320, %r3319, %r3314;
	min.s32 	%r3321, %r3318, %r3320;
	st.shared.u32 	[%r3041+208], %r3321;
	ld.shared.u32 	%r3322, [%r3041+8112];
	ld.shared.u32 	%r3323, [%r3038+8140];
	add.s32 	%r3324, %r3310, %r3323;
	min.s32 	%r3325, %r3322, %r3324;
	st.shared.u32 	[%r3041+8112], %r3325;
	ld.shared.u32 	%r3326, [%r3041+8216];
	ld.shared.u32 	%r3327, [%r3038+8140];
	add.s32 	%r3328, %r3315, %r3327;
	min.s32 	%r3329, %r3326, %r3328;
	st.shared.u32 	[%r3041+8216], %r3329;
	ld.shared.u32 	%r3330, [%r3041+8320];
	add.s32 	%r3331, %r3319, %r3327;
	min.s32 	%r3332, %r3330, %r3331;
	st.shared.u32 	[%r3041+8320], %r3332;
	ld.shared.u32 	%r3333, [%r3041+16224];
	ld.shared.u32 	%r3334, [%r3038+16252];
	add.s32 	%r3335, %r3310, %r3334;
	min.s32 	%r3336, %r3333, %r3335;
	st.shared.u32 	[%r3041+16224], %r3336;
	ld.shared.u32 	%r3337, [%r3041+16328];
	ld.shared.u32 	%r3338, [%r3038+16252];
	add.s32 	%r3339, %r3315, %r3338;
	min.s32 	%r3340, %r3337, %r3339;
	st.shared.u32 	[%r3041+16328], %r3340;
	ld.shared.u32 	%r3341, [%r3041+16432];
	add.s32 	%r3342, %r3319, %r3338;
	min.s32 	%r3343, %r3341, %r3342;
	st.shared.u32 	[%r3041+16432], %r3343;
	bar.sync 	0;
	ld.shared.u32 	%r3344, [%r3041];
	ld.shared.u32 	%r3345, [%r3038+32];
	ld.shared.u32 	%r3346, [%r3057+2496];
	add.s32 	%r3347, %r3346, %r3345;
	min.s32 	%r3348, %r3344, %r3347;
	st.shared.u32 	[%r3041], %r3348;
	ld.shared.u32 	%r3349, [%r3041+104];
	ld.shared.u32 	%r3350, [%r3038+32];
	ld.shared.u32 	%r3351, [%r3057+2600];
	add.s32 	%r3352, %r3351, %r3350;
	min.s32 	%r3353, %r3349, %r3352;
	st.shared.u32 	[%r3041+104], %r3353;
	ld.shared.u32 	%r3354, [%r3041+208];
	ld.shared.u32 	%r3355, [%r3057+2704];
	add.s32 	%r3356, %r3355, %r3350;
	min.s32 	%r3357, %r3354, %r3356;
	st.shared.u32 	[%r3041+208], %r3357;
	ld.shared.u32 	%r3358, [%r3041+8112];
	ld.shared.u32 	%r3359, [%r3038+8144];
	add.s32 	%r3360, %r3346, %r3359;
	min.s32 	%r3361, %r3358, %r3360;
	st.shared.u32 	[%r3041+8112], %r3361;
	ld.shared.u32 	%r3362, [%r3041+8216];
	ld.shared.u32 	%r3363, [%r3038+8144];
	add.s32 	%r3364, %r3351, %r3363;
	min.s32 	%r3365, %r3362, %r3364;
	st.shared.u32 	[%r3041+8216], %r3365;
	ld.shared.u32 	%r3366, [%r3041+8320];
	add.s32 	%r3367, %r3355, %r3363;
	min.s32 	%r3368, %r3366, %r3367;
	st.shared.u32 	[%r3041+8320], %r3368;
	ld.shared.u32 	%r3369, [%r3041+16224];
	ld.shared.u32 	%r3370, [%r3038+16256];
	add.s32 	%r3371, %r3346, %r3370;
	min.s32 	%r3372, %r3369, %r3371;
	st.shared.u32 	[%r3041+16224], %r3372;
	ld.shared.u32 	%r3373, [%r3041+16328];
	ld.shared.u32 	%r3374, [%r3038+16256];
	add.s32 	%r3375, %r3351, %r3374;
	min.s32 	%r3376, %r3373, %r3375;
	st.shared.u32 	[%r3041+16328], %r3376;
	ld.shared.u32 	%r3377, [%r3041+16432];
	add.s32 	%r3378, %r3355, %r3374;
	min.s32 	%r3379, %r3377, %r3378;
	st.shared.u32 	[%r3041+16432], %r3379;
	bar.sync 	0;
	ld.shared.u32 	%r3380, [%r3041];
	ld.shared.u32 	%r3381, [%r3038+36];
	ld.shared.u32 	%r3382, [%r3057+2808];
	add.s32 	%r3383, %r3382, %r3381;
	min.s32 	%r3384, %r3380, %r3383;
	st.shared.u32 	[%r3041], %r3384;
	ld.shared.u32 	%r3385, [%r3041+104];
	ld.shared.u32 	%r3386, [%r3038+36];
	ld.shared.u32 	%r3387, [%r3057+2912];
	add.s32 	%r3388, %r3387, %r3386;
	min.s32 	%r3389, %r3385, %r3388;
	st.shared.u32 	[%r3041+104], %r3389;
	ld.shared.u32 	%r3390, [%r3041+208];
	ld.shared.u32 	%r3391, [%r3057+3016];
	add.s32 	%r3392, %r3391, %r3386;
	min.s32 	%r3393, %r3390, %r3392;
	st.shared.u32 	[%r3041+208], %r3393;
	ld.shared.u32 	%r3394, [%r3041+8112];
	ld.shared.u32 	%r3395, [%r3038+8148];
	add.s32 	%r3396, %r3382, %r3395;
	min.s32 	%r3397, %r3394, %r3396;
	st.shared.u32 	[%r3041+8112], %r3397;
	ld.shared.u32 	%r3398, [%r3041+8216];
	ld.shared.u32 	%r3399, [%r3038+8148];
	add.s32 	%r3400, %r3387, %r3399;
	min.s32 	%r3401, %r3398, %r3400;
	st.shared.u32 	[%r3041+8216], %r3401;
	ld.shared.u32 	%r3402, [%r3041+8320];
	add.s32 	%r3403, %r3391, %r3399;
	min.s32 	%r3404, %r3402, %r3403;
	st.shared.u32 	[%r3041+8320], %r3404;
	ld.shared.u32 	%r3405, [%r3041+16224];
	ld.shared.u32 	%r3406, [%r3038+16260];
	add.s32 	%r3407, %r3382, %r3406;
	min.s32 	%r3408, %r3405, %r3407;
	st.shared.u32 	[%r3041+16224], %r3408;
	ld.shared.u32 	%r3409, [%r3041+16328];
	ld.shared.u32 	%r3410, [%r3038+16260];
	add.s32 	%r3411, %r3387, %r3410;
	min.s32 	%r3412, %r3409, %r3411;
	st.shared.u32 	[%r3041+16328], %r3412;
	ld.shared.u32 	%r3413, [%r3041+16432];
	add.s32 	%r3414, %r3391, %r3410;
	min.s32 	%r3415, %r3413, %r3414;
	st.shared.u32 	[%r3041+16432], %r3415;
	bar.sync 	0;
	ld.shared.u32 	%r3416, [%r3041];
	ld.shared.u32 	%r3417, [%r3038+40];
	ld.shared.u32 	%r3418, [%r3057+3120];
	add.s32 	%r3419, %r3418, %r3417;
	min.s32 	%r3420, %r3416, %r3419;
	st.shared.u32 	[%r3041], %r3420;
	ld.shared.u32 	%r3421, [%r3041+104];
	ld.shared.u32 	%r3422, [%r3038+40];
	ld.shared.u32 	%r3423, [%r3057+3224];
	add.s32 	%r3424, %r3423, %r3422;
	min.s32 	%r3425, %r3421, %r3424;
	st.shared.u32 	[%r3041+104], %r3425;
	ld.shared.u32 	%r3426, [%r3041+208];
	ld.shared.u32 	%r3427, [%r3057+3328];
	add.s32 	%r3428, %r3427, %r3422;
	min.s32 	%r3429, %r3426, %r3428;
	st.shared.u32 	[%r3041+208], %r3429;
	ld.shared.u32 	%r3430, [%r3041+8112];
	ld.shared.u32 	%r3431, [%r3038+8152];
	add.s32 	%r3432, %r3418, %r3431;
	min.s32 	%r3433, %r3430, %r3432;
	st.shared.u32 	[%r3041+8112], %r3433;
	ld.shared.u32 	%r3434, [%r3041+8216];
	ld.shared.u32 	%r3435, [%r3038+8152];
	add.s32 	%r3436, %r3423, %r3435;
	min.s32 	%r3437, %r3434, %r3436;
	st.shared.u32 	[%r3041+8216], %r3437;
	ld.shared.u32 	%r3438, [%r3041+8320];
	add.s32 	%r3439, %r3427, %r3435;
	min.s32 	%r3440, %r3438, %r3439;
	st.shared.u32 	[%r3041+8320], %r3440;
	ld.shared.u32 	%r3441, [%r3041+16224];
	ld.shared.u32 	%r3442, [%r3038+16264];
	add.s32 	%r3443, %r3418, %r3442;
	min.s32 	%r3444, %r3441, %r3443;
	st.shared.u32 	[%r3041+16224], %r3444;
	ld.shared.u32 	%r3445, [%r3041+16328];
	ld.shared.u32 	%r3446, [%r3038+16264];
	add.s32 	%r3447, %r3423, %r3446;
	min.s32 	%r3448, %r3445, %r3447;
	st.shared.u32 	[%r3041+16328], %r3448;
	ld.shared.u32 	%r3449, [%r3041+16432];
	add.s32 	%r3450, %r3427, %r3446;
	min.s32 	%r3451, %r3449, %r3450;
	st.shared.u32 	[%r3041+16432], %r3451;
	bar.sync 	0;
	ld.shared.u32 	%r3452, [%r3041];
	ld.shared.u32 	%r3453, [%r3038+44];
	ld.shared.u32 	%r3454, [%r3057+3432];
	add.s32 	%r3455, %r3454, %r3453;
	min.s32 	%r3456, %r3452, %r3455;
	st.shared.u32 	[%r3041], %r3456;
	ld.shared.u32 	%r3457, [%r3041+104];
	ld.shared.u32 	%r3458, [%r3038+44];
	ld.shared.u32 	%r3459, [%r3057+3536];
	add.s32 	%r3460, %r3459, %r3458;
	min.s32 	%r3461, %r3457, %r3460;
	st.shared.u32 	[%r3041+104], %r3461;
	ld.shared.u32 	%r3462, [%r3041+208];
	ld.shared.u32 	%r3463, [%r3057+3640];
	add.s32 	%r3464, %r3463, %r3458;
	min.s32 	%r3465, %r3462, %r3464;
	st.shared.u32 	[%r3041+208], %r3465;
	ld.shared.u32 	%r3466, [%r3041+8112];
	ld.shared.u32 	%r3467, [%r3038+8156];
	add.s32 	%r3468, %r3454, %r3467;
	min.s32 	%r3469, %r3466, %r3468;
	st.shared.u32 	[%r3041+8112], %r3469;
	ld.shared.u32 	%r3470, [%r3041+8216];
	ld.shared.u32 	%r3471, [%r3038+8156];
	add.s32 	%r3472, %r3459, %r3471;
	min.s32 	%r3473, %r3470, %r3472;
	st.shared.u32 	[%r3041+8216], %r3473;
	ld.shared.u32 	%r3474, [%r3041+8320];
	add.s32 	%r3475, %r3463, %r3471;
	min.s32 	%r3476, %r3474, %r3475;
	st.shared.u32 	[%r3041+8320], %r3476;
	ld.shared.u32 	%r3477, [%r3041+16224];
	ld.shared.u32 	%r3478, [%r3038+16268];
	add.s32 	%r3479, %r3454, %r3478;
	min.s32 	%r3480, %r3477, %r3479;
	st.shared.u32 	[%r3041+16224], %r3480;
	ld.shared.u32 	%r3481, [%r3041+16328];
	ld.shared.u32 	%r3482, [%r3038+16268];
	add.s32 	%r3483, %r3459, %r3482;
	min.s32 	%r3484, %r3481, %r3483;
	st.shared.u32 	[%r3041+16328], %r3484;
	ld.shared.u32 	%r3485, [%r3041+16432];
	add.s32 	%r3486, %r3463, %r3482;
	min.s32 	%r3487, %r3485, %r3486;
	st.shared.u32 	[%r3041+16432], %r3487;
	bar.sync 	0;
	ld.shared.u32 	%r3488, [%r3041];
	ld.shared.u32 	%r3489, [%r3038+48];
	ld.shared.u32 	%r3490, [%r3057+3744];
	add.s32 	%r3491, %r3490, %r3489;
	min.s32 	%r3492, %r3488, %r3491;
	st.shared.u32 	[%r3041], %r3492;
	ld.shared.u32 	%r3493, [%r3041+104];
	ld.shared.u32 	%r3494, [%r3038+48];
	ld.shared.u32 	%r3495, [%r3057+3848];
	add.s32 	%r3496, %r3495, %r3494;
	min.s32 	%r3497, %r3493, %r3496;
	st.shared.u32 	[%r3041+104], %r3497;
	ld.shared.u32 	%r3498, [%r3041+208];
	ld.shared.u32 	%r3499, [%r3057+3952];
	add.s32 	%r3500, %r3499, %r3494;
	min.s32 	%r3501, %r3498, %r3500;
	st.shared.u32 	[%r3041+208], %r3501;
	ld.shared.u32 	%r3502, [%r3041+8112];
	ld.shared.u32 	%r3503, [%r3038+8160];
	add.s32 	%r3504, %r3490, %r3503;
	min.s32 	%r3505, %r3502, %r3504;
	st.shared.u32 	[%r3041+8112], %r3505;
	ld.shared.u32 	%r3506, [%r3041+8216];
	ld.shared.u32 	%r3507, [%r3038+8160];
	add.s32 	%r3508, %r3495, %r3507;
	min.s32 	%r3509, %r3506, %r3508;
	st.shared.u32 	[%r3041+8216], %r3509;
	ld.shared.u32 	%r3510, [%r3041+8320];
	add.s32 	%r3511, %r3499, %r3507;
	min.s32 	%r3512, %r3510, %r3511;
	st.shared.u32 	[%r3041+8320], %r3512;
	ld.shared.u32 	%r3513, [%r3041+16224];
	ld.shared.u32 	%r3514, [%r3038+16272];
	add.s32 	%r3515, %r3490, %r3514;
	min.s32 	%r3516, %r3513, %r3515;
	st.shared.u32 	[%r3041+16224], %r3516;
	ld.shared.u32 	%r3517, [%r3041+16328];
	ld.shared.u32 	%r3518, [%r3038+16272];
	add.s32 	%r3519, %r3495, %r3518;
	min.s32 	%r3520, %r3517, %r3519;
	st.shared.u32 	[%r3041+16328], %r3520;
	ld.shared.u32 	%r3521, [%r3041+16432];
	add.s32 	%r3522, %r3499, %r3518;
	min.s32 	%r3523, %r3521, %r3522;
	st.shared.u32 	[%r3041+16432], %r3523;
	bar.sync 	0;
	ld.shared.u32 	%r3524, [%r3041];
	ld.shared.u32 	%r3525, [%r3038+52];
	ld.shared.u32 	%r3526, [%r3057+4056];
	add.s32 	%r3527, %r3526, %r3525;
	min.s32 	%r3528, %r3524, %r3527;
	st.shared.u32 	[%r3041], %r3528;
	ld.shared.u32 	%r3529, [%r3041+104];
	ld.shared.u32 	%r3530, [%r3038+52];
	ld.shared.u32 	%r3531, [%r3057+4160];
	add.s32 	%r3532, %r3531, %r3530;
	min.s32 	%r3533, %r3529, %r3532;
	st.shared.u32 	[%r3041+104], %r3533;
	ld.shared.u32 	%r3534, [%r3041+208];
	ld.shared.u32 	%r3535, [%r3057+4264];
	add.s32 	%r3536, %r3535, %r3530;
	min.s32 	%r3537, %r3534, %r3536;
	st.shared.u32 	[%r3041+208], %r3537;
	ld.shared.u32 	%r3538, [%r3041+8112];
	ld.shared.u32 	%r3539, [%r3038+8164];
	add.s32 	%r3540, %r3526, %r3539;
	min.s32 	%r3541, %r3538, %r3540;
	st.shared.u32 	[%r3041+8112], %r3541;
	ld.shared.u32 	%r3542, [%r3041+8216];
	ld.shared.u32 	%r3543, [%r3038+8164];
	add.s32 	%r3544, %r3531, %r3543;
	min.s32 	%r3545, %r3542, %r3544;
	st.shared.u32 	[%r3041+8216], %r3545;
	ld.shared.u32 	%r3546, [%r3041+8320];
	add.s32 	%r3547, %r3535, %r3543;
	min.s32 	%r3548, %r3546, %r3547;
	st.shared.u32 	[%r3041+8320], %r3548;
	ld.shared.u32 	%r3549, [%r3041+16224];
	ld.shared.u32 	%r3550, [%r3038+16276];
	add.s32 	%r3551, %r3526, %r3550;
	min.s32 	%r3552, %r3549, %r3551;
	st.shared.u32 	[%r3041+16224], %r3552;
	ld.shared.u32 	%r3553, [%r3041+16328];
	ld.shared.u32 	%r3554, [%r3038+16276];
	add.s32 	%r3555, %r3531, %r3554;
	min.s32 	%r3556, %r3553, %r3555;
	st.shared.u32 	[%r3041+16328], %r3556;
	ld.shared.u32 	%r3557, [%r3041+16432];
	add.s32 	%r3558, %r3535, %r3554;
	min.s32 	%r3559, %r3557, %r3558;
	st.shared.u32 	[%r3041+16432], %r3559;
	bar.sync 	0;
	ld.shared.u32 	%r3560, [%r3041];
	ld.shared.u32 	%r3561, [%r3038+56];
	ld.shared.u32 	%r3562, [%r3057+4368];
	add.s32 	%r3563, %r3562, %r3561;
	min.s32 	%r3564, %r3560, %r3563;
	st.shared.u32 	[%r3041], %r3564;
	ld.shared.u32 	%r3565, [%r3041+104];
	ld.shared.u32 	%r3566, [%r3038+56];
	ld.shared.u32 	%r3567, [%r3057+4472];
	add.s32 	%r3568, %r3567, %r3566;
	min.s32 	%r3569, %r3565, %r3568;
	st.shared.u32 	[%r3041+104], %r3569;
	ld.shared.u32 	%r3570, [%r3041+208];
	ld.shared.u32 	%r3571, [%r3057+4576];
	add.s32 	%r3572, %r3571, %r3566;
	min.s32 	%r3573, %r3570, %r3572;
	st.shared.u32 	[%r3041+208], %r3573;
	ld.shared.u32 	%r3574, [%r3041+8112];
	ld.shared.u32 	%r3575, [%r3038+8168];
	add.s32 	%r3576, %r3562, %r3575;
	min.s32 	%r3577, %r3574, %r3576;
	st.shared.u32 	[%r3041+8112], %r3577;
	ld.shared.u32 	%r3578, [%r3041+8216];
	ld.shared.u32 	%r3579, [%r3038+8168];
	add.s32 	%r3580, %r3567, %r3579;
	min.s32 	%r3581, %r3578, %r3580;
	st.shared.u32 	[%r3041+8216], %r3581;
	ld.shared.u32 	%r3582, [%r3041+8320];
	add.s32 	%r3583, %r3571, %r3579;
	min.s32 	%r3584, %r3582, %r3583;
	st.shared.u32 	[%r3041+8320], %r3584;
	ld.shared.u32 	%r3585, [%r3041+16224];
	ld.shared.u32 	%r3586, [%r3038+16280];
	add.s32 	%r3587, %r3562, %r3586;
	min.s32 	%r3588, %r3585, %r3587;
	st.shared.u32 	[%r3041+16224], %r3588;
	ld.shared.u32 	%r3589, [%r3041+16328];
	ld.shared.u32 	%r3590, [%r3038+16280];
	add.s32 	%r3591, %r3567, %r3590;
	min.s32 	%r3592, %r3589, %r3591;
	st.shared.u32 	[%r3041+16328], %r3592;
	ld.shared.u32 	%r3593, [%r3041+16432];
	add.s32 	%r3594, %r3571, %r3590;
	min.s32 	%r3595, %r3593, %r3594;
	st.shared.u32 	[%r3041+16432], %r3595;
	bar.sync 	0;
	ld.shared.u32 	%r3596, [%r3041];
	ld.shared.u32 	%r3597, [%r3038+60];
	ld.shared.u32 	%r3598, [%r3057+4680];
	add.s32 	%r3599, %r3598, %r3597;
	min.s32 	%r3600, %r3596, %r3599;
	st.shared.u32 	[%r3041], %r3600;
	ld.shared.u32 	%r3601, [%r3041+104];
	ld.shared.u32 	%r3602, [%r3038+60];
	ld.shared.u32 	%r3603, [%r3057+4784];
	add.s32 	%r3604, %r3603, %r3602;
	min.s32 	%r3605, %r3601, %r3604;
	st.shared.u32 	[%r3041+104], %r3605;
	ld.shared.u32 	%r3606, [%r3041+208];
	ld.shared.u32 	%r3607, [%r3057+4888];
	add.s32 	%r3608, %r3607, %r3602;
	min.s32 	%r3609, %r3606, %r3608;
	st.shared.u32 	[%r3041+208], %r3609;
	ld.shared.u32 	%r3610, [%r3041+8112];
	ld.shared.u32 	%r3611, [%r3038+8172];
	add.s32 	%r3612, %r3598, %r3611;
	min.s32 	%r3613, %r3610, %r3612;
	st.shared.u32 	[%r3041+8112], %r3613;
	ld.shared.u32 	%r3614, [%r3041+8216];
	ld.shared.u32 	%r3615, [%r3038+8172];
	add.s32 	%r3616, %r3603, %r3615;
	min.s32 	%r3617, %r3614, %r3616;
	st.shared.u32 	[%r3041+8216], %r3617;
	ld.shared.u32 	%r3618, [%r3041+8320];
	add.s32 	%r3619, %r3607, %r3615;
	min.s32 	%r3620, %r3618, %r3619;
	st.shared.u32 	[%r3041+8320], %r3620;
	ld.shared.u32 	%r3621, [%r3041+16224];
	ld.shared.u32 	%r3622, [%r3038+16284];
	add.s32 	%r3623, %r3598, %r3622;
	min.s32 	%r3624, %r3621, %r3623;
	st.shared.u32 	[%r3041+16224], %r3624;
	ld.shared.u32 	%r3625, [%r3041+16328];
	ld.shared.u32 	%r3626, [%r3038+16284];
	add.s32 	%r3627, %r3603, %r3626;
	min.s32 	%r3628, %r3625, %r3627;
	st.shared.u32 	[%r3041+16328], %r3628;
	ld.shared.u32 	%r3629, [%r3041+16432];
	add.s32 	%r3630, %r3607, %r3626;
	min.s32 	%r3631, %r3629, %r3630;
	st.shared.u32 	[%r3041+16432], %r3631;
	bar.sync 	0;
	ld.shared.u32 	%r3632, [%r3041];
	ld.shared.u32 	%r3633, [%r3038+64];
	ld.shared.u32 	%r3634, [%r3057+4992];
	add.s32 	%r3635, %r3634, %r3633;
	min.s32 	%r3636, %r3632, %r3635;
	st.shared.u32 	[%r3041], %r3636;
	ld.shared.u32 	%r3637, [%r3041+104];
	ld.shared.u32 	%r3638, [%r3038+64];
	ld.shared.u32 	%r3639, [%r3057+5096];
	add.s32 	%r3640, %r3639, %r3638;
	min.s32 	%r3641, %r3637, %r3640;
	st.shared.u32 	[%r3041+104], %r3641;
	ld.shared.u32 	%r3642, [%r3041+208];
	ld.shared.u32 	%r3643, [%r3057+5200];
	add.s32 	%r3644, %r3643, %r3638;
	min.s32 	%r3645, %r3642, %r3644;
	st.shared.u32 	[%r3041+208], %r3645;
	ld.shared.u32 	%r3646, [%r3041+8112];
	ld.shared.u32 	%r3647, [%r3038+8176];
	add.s32 	%r3648, %r3634, %r3647;
	min.s32 	%r3649, %r3646, %r3648;
	st.shared.u32 	[%r3041+8112], %r3649;
	ld.shared.u32 	%r3650, [%r3041+8216];
	ld.shared.u32 	%r3651, [%r3038+8176];
	add.s32 	%r3652, %r3639, %r3651;
	min.s32 	%r3653, %r3650, %r3652;
	st.shared.u32 	[%r3041+8216], %r3653;
	ld.shared.u32 	%r3654, [%r3041+8320];
	add.s32 	%r3655, %r3643, %r3651;
	min.s32 	%r3656, %r3654, %r3655;
	st.shared.u32 	[%r3041+8320], %r3656;
	ld.shared.u32 	%r3657, [%r3041+16224];
	ld.shared.u32 	%r3658, [%r3038+16288];
	add.s32 	%r3659, %r3634, %r3658;
	min.s32 	%r3660, %r3657, %r3659;
	st.shared.u32 	[%r3041+16224], %r3660;
	ld.shared.u32 	%r3661, [%r3041+16328];
	ld.shared.u32 	%r3662, [%r3038+16288];
	add.s32 	%r3663, %r3639, %r3662;
	min.s32 	%r3664, %r3661, %r3663;
	st.shared.u32 	[%r3041+16328], %r3664;
	ld.shared.u32 	%r3665, [%r3041+16432];
	add.s32 	%r3666, %r3643, %r3662;
	min.s32 	%r3667, %r3665, %r3666;
	st.shared.u32 	[%r3041+16432], %r3667;
	bar.sync 	0;
	ld.shared.u32 	%r3668, [%r3041];
	ld.shared.u32 	%r3669, [%r3038+68];
	ld.shared.u32 	%r3670, [%r3057+5304];
	add.s32 	%r3671, %r3670, %r3669;
	min.s32 	%r3672, %r3668, %r3671;
	st.shared.u32 	[%r3041], %r3672;
	ld.shared.u32 	%r3673, [%r3041+104];
	ld.shared.u32 	%r3674, [%r3038+68];
	ld.shared.u32 	%r3675, [%r3057+5408];
	add.s32 	%r3676, %r3675, %r3674;
	min.s32 	%r3677, %r3673, %r3676;
	st.shared.u32 	[%r3041+104], %r3677;
	ld.shared.u32 	%r3678, [%r3041+208];
	ld.shared.u32 	%r3679, [%r3057+5512];
	add.s32 	%r3680, %r3679, %r3674;
	min.s32 	%r3681, %r3678, %r3680;
	st.shared.u32 	[%r3041+208], %r3681;
	ld.shared.u32 	%r3682, [%r3041+8112];
	ld.shared.u32 	%r3683, [%r3038+8180];
	add.s32 	%r3684, %r3670, %r3683;
	min.s32 	%r3685, %r3682, %r3684;
	st.shared.u32 	[%r3041+8112], %r3685;
	ld.shared.u32 	%r3686, [%r3041+8216];
	ld.shared.u32 	%r3687, [%r3038+8180];
	add.s32 	%r3688, %r3675, %r3687;
	min.s32 	%r3689, %r3686, %r3688;
	st.shared.u32 	[%r3041+8216], %r3689;
	ld.shared.u32 	%r3690, [%r3041+8320];
	add.s32 	%r3691, %r3679, %r3687;
	min.s32 	%r3692, %r3690, %r3691;
	st.shared.u32 	[%r3041+8320], %r3692;
	ld.shared.u32 	%r3693, [%r3041+16224];
	ld.shared.u32 	%r3694, [%r3038+16292];
	add.s32 	%r3695, %r3670, %r3694;
	min.s32 	%r3696, %r3693, %r3695;
	st.shared.u32 	[%r3041+16224], %r3696;
	ld.shared.u32 	%r3697, [%r3041+16328];
	ld.shared.u32 	%r3698, [%r3038+16292];
	add.s32 	%r3699, %r3675, %r3698;
	min.s32 	%r3700, %r3697, %r3699;
	st.shared.u32 	[%r3041+16328], %r3700;
	ld.shared.u32 	%r3701, [%r3041+16432];
	add.s32 	%r3702, %r3679, %r3698;
	min.s32 	%r3703, %r3701, %r3702;
	st.shared.u32 	[%r3041+16432], %r3703;
	bar.sync 	0;
	ld.shared.u32 	%r3704, [%r3041];
	ld.shared.u32 	%r3705, [%r3038+72];
	ld.shared.u32 	%r3706, [%r3057+5616];
	add.s32 	%r3707, %r3706, %r3705;
	min.s32 	%r3708, %r3704, %r3707;
	st.shared.u32 	[%r3041], %r3708;
	ld.shared.u32 	%r3709, [%r3041+104];
	ld.shared.u32 	%r3710, [%r3038+72];
	ld.shared.u32 	%r3711, [%r3057+5720];
	add.s32 	%r3712, %r3711, %r3710;
	min.s32 	%r3713, %r3709, %r3712;
	st.shared.u32 	[%r3041+104], %r3713;
	ld.shared.u32 	%r3714, [%r3041+208];
	ld.shared.u32 	%r3715, [%r3057+5824];
	add.s32 	%r3716, %r3715, %r3710;
	min.s32 	%r3717, %r3714, %r3716;
	st.shared.u32 	[%r3041+208], %r3717;
	ld.shared.u32 	%r3718, [%r3041+8112];
	ld.shared.u32 	%r3719, [%r3038+8184];
	add.s32 	%r3720, %r3706, %r3719;
	min.s32 	%r3721, %r3718, %r3720;
	st.shared.u32 	[%r3041+8112], %r3721;
	ld.shared.u32 	%r3722, [%r3041+8216];
	ld.shared.u32 	%r3723, [%r3038+8184];
	add.s32 	%r3724, %r3711, %r3723;
	min.s32 	%r3725, %r3722, %r3724;
	st.shared.u32 	[%r3041+8216], %r3725;
	ld.shared.u32 	%r3726, [%r3041+8320];
	add.s32 	%r3727, %r3715, %r3723;
	min.s32 	%r3728, %r3726, %r3727;
	st.shared.u32 	[%r3041+8320], %r3728;
	ld.shared.u32 	%r3729, [%r3041+16224];
	ld.shared.u32 	%r3730, [%r3038+16296];
	add.s32 	%r3731, %r3706, %r3730;
	min.s32 	%r3732, %r3729, %r3731;
	st.shared.u32 	[%r3041+16224], %r3732;
	ld.shared.u32 	%r3733, [%r3041+16328];
	ld.shared.u32 	%r3734, [%r3038+16296];
	add.s32 	%r3735, %r3711, %r3734;
	min.s32 	%r3736, %r3733, %r3735;
	st.shared.u32 	[%r3041+16328], %r3736;
	ld.shared.u32 	%r3737, [%r3041+16432];
	add.s32 	%r3738, %r3715, %r3734;
	min.s32 	%r3739, %r3737, %r3738;
	st.shared.u32 	[%r3041+16432], %r3739;
	bar.sync 	0;
	ld.shared.u32 	%r3740, [%r3041];
	ld.shared.u32 	%r3741, [%r3038+76];
	ld.shared.u32 	%r3742, [%r3057+5928];
	add.s32 	%r3743, %r3742, %r3741;
	min.s32 	%r3744, %r3740, %r3743;
	st.shared.u32 	[%r3041], %r3744;
	ld.shared.u32 	%r3745, [%r3041+104];
	ld.shared.u32 	%r3746, [%r3038+76];
	ld.shared.u32 	%r3747, [%r3057+6032];
	add.s32 	%r3748, %r3747, %r3746;
	min.s32 	%r3749, %r3745, %r3748;
	st.shared.u32 	[%r3041+104], %r3749;
	ld.shared.u32 	%r3750, [%r3041+208];
	ld.shared.u32 	%r3751, [%r3057+6136];
	add.s32 	%r3752, %r3751, %r3746;
	min.s32 	%r3753, %r3750, %r3752;
	st.shared.u32 	[%r3041+208], %r3753;
	ld.shared.u32 	%r3754, [%r3041+8112];
	ld.shared.u32 	%r3755, [%r3038+8188];
	add.s32 	%r3756, %r3742, %r3755;
	min.s32 	%r3757, %r3754, %r3756;
	st.shared.u32 	[%r3041+8112], %r3757;
	ld.shared.u32 	%r3758, [%r3041+8216];
	ld.shared.u32 	%r3759, [%r3038+8188];
	add.s32 	%r3760, %r3747, %r3759;
	min.s32 	%r3761, %r3758, %r3760;
	st.shared.u32 	[%r3041+8216], %r3761;
	ld.shared.u32 	%r3762, [%r3041+8320];
	add.s32 	%r3763, %r3751, %r3759;
	min.s32 	%r3764, %r3762, %r3763;
	st.shared.u32 	[%r3041+8320], %r3764;
	ld.shared.u32 	%r3765, [%r3041+16224];
	ld.shared.u32 	%r3766, [%r3038+16300];
	add.s32 	%r3767, %r3742, %r3766;
	min.s32 	%r3768, %r3765, %r3767;
	st.shared.u32 	[%r3041+16224], %r3768;
	ld.shared.u32 	%r3769, [%r3041+16328];
	ld.shared.u32 	%r3770, [%r3038+16300];
	add.s32 	%r3771, %r3747, %r3770;
	min.s32 	%r3772, %r3769, %r3771;
	st.shared.u32 	[%r3041+16328], %r3772;
	ld.shared.u32 	%r3773, [%r3041+16432];
	add.s32 	%r3774, %r3751, %r3770;
	min.s32 	%r3775, %r3773, %r3774;
	st.shared.u32 	[%r3041+16432], %r3775;
	bar.sync 	0;
	ld.shared.u32 	%r3776, [%r3041];
	ld.shared.u32 	%r3777, [%r3038+80];
	ld.shared.u32 	%r3778, [%r3057+6240];
	add.s32 	%r3779, %r3778, %r3777;
	min.s32 	%r3780, %r3776, %r3779;
	st.shared.u32 	[%r3041], %r3780;
	ld.shared.u32 	%r3781, [%r3041+104];
	ld.shared.u32 	%r3782, [%r3038+80];
	ld.shared.u32 	%r3783, [%r3057+6344];
	add.s32 	%r3784, %r3783, %r3782;
	min.s32 	%r3785, %r3781, %r3784;
	st.shared.u32 	[%r3041+104], %r3785;
	ld.shared.u32 	%r3786, [%r3041+208];
	ld.shared.u32 	%r3787, [%r3057+6448];
	add.s32 	%r3788, %r3787, %r3782;
	min.s32 	%r3789, %r3786, %r3788;
	st.shared.u32 	[%r3041+208], %r3789;
	ld.shared.u32 	%r3790, [%r3041+8112];
	ld.shared.u32 	%r3791, [%r3038+8192];
	add.s32 	%r3792, %r3778, %r3791;
	min.s32 	%r3793, %r3790, %r3792;
	st.shared.u32 	[%r3041+8112], %r3793;
	ld.shared.u32 	%r3794, [%r3041+8216];
	ld.shared.u32 	%r3795, [%r3038+8192];
	add.s32 	%r3796, %r3783, %r3795;
	min.s32 	%r3797, %r3794, %r3796;
	st.shared.u32 	[%r3041+8216], %r3797;
	ld.shared.u32 	%r3798, [%r3041+8320];
	add.s32 	%r3799, %r3787, %r3795;
	min.s32 	%r3800, %r3798, %r3799;
	st.shared.u32 	[%r3041+8320], %r3800;
	ld.shared.u32 	%r3801, [%r3041+16224];
	ld.shared.u32 	%r3802, [%r3038+16304];
	add.s32 	%r3803, %r3778, %r3802;
	min.s32 	%r3804, %r3801, %r3803;
	st.shared.u32 	[%r3041+16224], %r3804;
	ld.shared.u32 	%r3805, [%r3041+16328];
	ld.shared.u32 	%r3806, [%r3038+16304];
	add.s32 	%r3807, %r3783, %r3806;
	min.s32 	%r3808, %r3805, %r3807;
	st.shared.u32 	[%r3041+16328], %r3808;
	ld.shared.u32 	%r3809, [%r3041+16432];
	add.s32 	%r3810, %r3787, %r3806;
	min.s32 	%r3811, %r3809, %r3810;
	st.shared.u32 	[%r3041+16432], %r3811;
	bar.sync 	0;
	ld.shared.u32 	%r3812, [%r3041];
	ld.shared.u32 	%r3813, [%r3038+84];
	ld.shared.u32 	%r3814, [%r3057+6552];
	add.s32 	%r3815, %r3814, %r3813;
	min.s32 	%r3816, %r3812, %r3815;
	st.shared.u32 	[%r3041], %r3816;
	ld.shared.u32 	%r3817, [%r3041+104];
	ld.shared.u32 	%r3818, [%r3038+84];
	ld.shared.u32 	%r3819, [%r3057+6656];
	add.s32 	%r3820, %r3819, %r3818;
	min.s32 	%r3821, %r3817, %r3820;
	st.shared.u32 	[%r3041+104], %r3821;
	ld.shared.u32 	%r3822, [%r3041+208];
	ld.shared.u32 	%r3823, [%r3057+6760];
	add.s32 	%r3824, %r3823, %r3818;
	min.s32 	%r3825, %r3822, %r3824;
	st.shared.u32 	[%r3041+208], %r3825;
	ld.shared.u32 	%r3826, [%r3041+8112];
	ld.shared.u32 	%r3827, [%r3038+8196];
	add.s32 	%r3828, %r3814, %r3827;
	min.s32 	%r3829, %r3826, %r3828;
	st.shared.u32 	[%r3041+8112], %r3829;
	ld.shared.u32 	%r3830, [%r3041+8216];
	ld.shared.u32 	%r3831, [%r3038+8196];
	add.s32 	%r3832, %r3819, %r3831;
	min.s32 	%r3833, %r3830, %r3832;
	st.shared.u32 	[%r3041+8216], %r3833;
	ld.shared.u32 	%r3834, [%r3041+8320];
	add.s32 	%r3835, %r3823, %r3831;
	min.s32 	%r3836, %r3834, %r3835;
	st.shared.u32 	[%r3041+8320], %r3836;
	ld.shared.u32 	%r3837, [%r3041+16224];
	ld.shared.u32 	%r3838, [%r3038+16308];
	add.s32 	%r3839, %r3814, %r3838;
	min.s32 	%r3840, %r3837, %r3839;
	st.shared.u32 	[%r3041+16224], %r3840;
	ld.shared.u32 	%r3841, [%r3041+16328];
	ld.shared.u32 	%r3842, [%r3038+16308];
	add.s32 	%r3843, %r3819, %r3842;
	min.s32 	%r3844, %r3841, %r3843;
	st.shared.u32 	[%r3041+16328], %r3844;
	ld.shared.u32 	%r3845, [%r3041+16432];
	add.s32 	%r3846, %r3823, %r3842;
	min.s32 	%r3847, %r3845, %r3846;
	st.shared.u32 	[%r3041+16432], %r3847;
	bar.sync 	0;
	ld.shared.u32 	%r3848, [%r3041];
	ld.shared.u32 	%r3849, [%r3038+88];
	ld.shared.u32 	%r3850, [%r3057+6864];
	add.s32 	%r3851, %r3850, %r3849;
	min.s32 	%r3852, %r3848, %r3851;
	st.shared.u32 	[%r3041], %r3852;
	ld.shared.u32 	%r3853, [%r3041+104];
	ld.shared.u32 	%r3854, [%r3038+88];
	ld.shared.u32 	%r3855, [%r3057+6968];
	add.s32 	%r3856, %r3855, %r3854;
	min.s32 	%r3857, %r3853, %r3856;
	st.shared.u32 	[%r3041+104], %r3857;
	ld.shared.u32 	%r3858, [%r3041+208];
	ld.shared.u32 	%r3859, [%r3057+7072];
	add.s32 	%r3860, %r3859, %r3854;
	min.s32 	%r3861, %r3858, %r3860;
	st.shared.u32 	[%r3041+208], %r3861;
	ld.shared.u32 	%r3862, [%r3041+8112];
	ld.shared.u32 	%r3863, [%r3038+8200];
	add.s32 	%r3864, %r3850, %r3863;
	min.s32 	%r3865, %r3862, %r3864;
	st.shared.u32 	[%r3041+8112], %r3865;
	ld.shared.u32 	%r3866, [%r3041+8216];
	ld.shared.u32 	%r3867, [%r3038+8200];
	add.s32 	%r3868, %r3855, %r3867;
	min.s32 	%r3869, %r3866, %r3868;
	st.shared.u32 	[%r3041+8216], %r3869;
	ld.shared.u32 	%r3870, [%r3041+8320];
	add.s32 	%r3871, %r3859, %r3867;
	min.s32 	%r3872, %r3870, %r3871;
	st.shared.u32 	[%r3041+8320], %r3872;
	ld.shared.u32 	%r3873, [%r3041+16224];
	ld.shared.u32 	%r3874, [%r3038+16312];
	add.s32 	%r3875, %r3850, %r3874;
	min.s32 	%r3876, %r3873, %r3875;
	st.shared.u32 	[%r3041+16224], %r3876;
	ld.shared.u32 	%r3877, [%r3041+16328];
	ld.shared.u32 	%r3878, [%r3038+16312];
	add.s32 	%r3879, %r3855, %r3878;
	min.s32 	%r3880, %r3877, %r3879;
	st.shared.u32 	[%r3041+16328], %r3880;
	ld.shared.u32 	%r3881, [%r3041+16432];
	add.s32 	%r3882, %r3859, %r3878;
	min.s32 	%r3883, %r3881, %r3882;
	st.shared.u32 	[%r3041+16432], %r3883;
	bar.sync 	0;
	ld.shared.u32 	%r3884, [%r3041];
	ld.shared.u32 	%r3885, [%r3038+92];
	ld.shared.u32 	%r3886, [%r3057+7176];
	add.s32 	%r3887, %r3886, %r3885;
	min.s32 	%r3888, %r3884, %r3887;
	st.shared.u32 	[%r3041], %r3888;
	ld.shared.u32 	%r3889, [%r3041+104];
	ld.shared.u32 	%r3890, [%r3038+92];
	ld.shared.u32 	%r3891, [%r3057+7280];
	add.s32 	%r3892, %r3891, %r3890;
	min.s32 	%r3893, %r3889, %r3892;
	st.shared.u32 	[%r3041+104], %r3893;
	ld.shared.u32 	%r3894, [%r3041+208];
	ld.shared.u32 	%r3895, [%r3057+7384];
	add.s32 	%r3896, %r3895, %r3890;
	min.s32 	%r3897, %r3894, %r3896;
	st.shared.u32 	[%r3041+208], %r3897;
	ld.shared.u32 	%r3898, [%r3041+8112];
	ld.shared.u32 	%r3899, [%r3038+8204];
	add.s32 	%r3900, %r3886, %r3899;
	min.s32 	%r3901, %r3898, %r3900;
	st.shared.u32 	[%r3041+8112], %r3901;
	ld.shared.u32 	%r3902, [%r3041+8216];
	ld.shared.u32 	%r3903, [%r3038+8204];
	add.s32 	%r3904, %r3891, %r3903;
	min.s32 	%r3905, %r3902, %r3904;
	st.shared.u32 	[%r3041+8216], %r3905;
	ld.shared.u32 	%r3906, [%r3041+8320];
	add.s32 	%r3907, %r3895, %r3903;
	min.s32 	%r3908, %r3906, %r3907;
	st.shared.u32 	[%r3041+8320], %r3908;
	ld.shared.u32 	%r3909, [%r3041+16224];
	ld.shared.u32 	%r3910, [%r3038+16316];
	add.s32 	%r3911, %r3886, %r3910;
	min.s32 	%r3912, %r3909, %r3911;
	st.shared.u32 	[%r3041+16224], %r3912;
	ld.shared.u32 	%r3913, [%r3041+16328];
	ld.shared.u32 	%r3914, [%r3038+16316];
	add.s32 	%r3915, %r3891, %r3914;
	min.s32 	%r3916, %r3913, %r3915;
	st.shared.u32 	[%r3041+16328], %r3916;
	ld.shared.u32 	%r3917, [%r3041+16432];
	add.s32 	%r3918, %r3895, %r3914;
	min.s32 	%r3919, %r3917, %r3918;
	st.shared.u32 	[%r3041+16432], %r3919;
	bar.sync 	0;
	ld.shared.u32 	%r3920, [%r3041];
	ld.shared.u32 	%r3921, [%r3038+96];
	ld.shared.u32 	%r3922, [%r3057+7488];
	add.s32 	%r3923, %r3922, %r3921;
	min.s32 	%r3924, %r3920, %r3923;
	st.shared.u32 	[%r3041], %r3924;
	ld.shared.u32 	%r3925, [%r3041+104];
	ld.shared.u32 	%r3926, [%r3038+96];
	ld.shared.u32 	%r3927, [%r3057+7592];
	add.s32 	%r3928, %r3927, %r3926;
	min.s32 	%r3929, %r3925, %r3928;
	st.shared.u32 	[%r3041+104], %r3929;
	ld.shared.u32 	%r3930, [%r3041+208];
	ld.shared.u32 	%r3931, [%r3057+7696];
	add.s32 	%r3932, %r3931, %r3926;
	min.s32 	%r3933, %r3930, %r3932;
	st.shared.u32 	[%r3041+208], %r3933;
	ld.shared.u32 	%r3934, [%r3041+8112];
	ld.shared.u32 	%r3935, [%r3038+8208];
	add.s32 	%r3936, %r3922, %r3935;
	min.s32 	%r3937, %r3934, %r3936;
	st.shared.u32 	[%r3041+8112], %r3937;
	ld.shared.u32 	%r3938, [%r3041+8216];
	ld.shared.u32 	%r3939, [%r3038+8208];
	add.s32 	%r3940, %r3927, %r3939;
	min.s32 	%r3941, %r3938, %r3940;
	st.shared.u32 	[%r3041+8216], %r3941;
	ld.shared.u32 	%r3942, [%r3041+8320];
	add.s32 	%r3943, %r3931, %r3939;
	min.s32 	%r3944, %r3942, %r3943;
	st.shared.u32 	[%r3041+8320], %r3944;
	ld.shared.u32 	%r3945, [%r3041+16224];
	ld.shared.u32 	%r3946, [%r3038+16320];
	add.s32 	%r3947, %r3922, %r3946;
	min.s32 	%r3948, %r3945, %r3947;
	st.shared.u32 	[%r3041+16224], %r3948;
	ld.shared.u32 	%r3949, [%r3041+16328];
	ld.shared.u32 	%r3950, [%r3038+16320];
	add.s32 	%r3951, %r3927, %r3950;
	min.s32 	%r3952, %r3949, %r3951;
	st.shared.u32 	[%r3041+16328], %r3952;
	ld.shared.u32 	%r3953, [%r3041+16432];
	add.s32 	%r3954, %r3931, %r3950;
	min.s32 	%r3955, %r3953, %r3954;
	st.shared.u32 	[%r3041+16432], %r3955;
	bar.sync 	0;
	ld.shared.u32 	%r3956, [%r3041];
	ld.shared.u32 	%r3957, [%r3038+100];
	ld.shared.u32 	%r3958, [%r3057+7800];
	add.s32 	%r3959, %r3958, %r3957;
	min.s32 	%r3960, %r3956, %r3959;
	st.shared.u32 	[%r3041], %r3960;
	ld.shared.u32 	%r3961, [%r3041+104];
	ld.shared.u32 	%r3962, [%r3038+100];
	ld.shared.u32 	%r3963, [%r3057+7904];
	add.s32 	%r3964, %r3963, %r3962;
	min.s32 	%r3965, %r3961, %r3964;
	st.shared.u32 	[%r3041+104], %r3965;
	ld.shared.u32 	%r3966, [%r3041+208];
	ld.shared.u32 	%r3967, [%r3057+8008];
	add.s32 	%r3968, %r3967, %r3962;
	min.s32 	%r3969, %r3966, %r3968;
	st.shared.u32 	[%r3041+208], %r3969;
	ld.shared.u32 	%r3970, [%r3041+8112];
	ld.shared.u32 	%r3971, [%r3038+8212];
	add.s32 	%r3972, %r3958, %r3971;
	min.s32 	%r3973, %r3970, %r3972;
	st.shared.u32 	[%r3041+8112], %r3973;
	ld.shared.u32 	%r3974, [%r3041+8216];
	ld.shared.u32 	%r3975, [%r3038+8212];
	add.s32 	%r3976, %r3963, %r3975;
	min.s32 	%r3977, %r3974, %r3976;
	st.shared.u32 	[%r3041+8216], %r3977;
	ld.shared.u32 	%r3978, [%r3041+8320];
	add.s32 	%r3979, %r3967, %r3975;
	min.s32 	%r3980, %r3978, %r3979;
	st.shared.u32 	[%r3041+8320], %r3980;
	ld.shared.u32 	%r3981, [%r3041+16224];
	ld.shared.u32 	%r3982, [%r3038+16324];
	add.s32 	%r3983, %r3958, %r3982;
	min.s32 	%r3984, %r3981, %r3983;
	st.shared.u32 	[%r3041+16224], %r3984;
	ld.shared.u32 	%r3985, [%r3041+16328];
	ld.shared.u32 	%r3986, [%r3038+16324];
	add.s32 	%r3987, %r3963, %r3986;
	min.s32 	%r3988, %r3985, %r3987;
	st.shared.u32 	[%r3041+16328], %r3988;
	ld.shared.u32 	%r3989, [%r3041+16432];
	add.s32 	%r3990, %r3967, %r3986;
	min.s32 	%r3991, %r3989, %r3990;
	st.shared.u32 	[%r3041+16432], %r3991;
	bar.sync 	0;
	ld.shared.u32 	%r3992, [%r3041];
	ld.shared.u32 	%r3993, [%r3038+104];
	ld.shared.u32 	%r3994, [%r3057+8112];
	add.s32 	%r3995, %r3994, %r3993;
	min.s32 	%r3996, %r3992, %r3995;
	st.shared.u32 	[%r3041], %r3996;
	ld.shared.u32 	%r3997, [%r3041+104];
	ld.shared.u32 	%r3998, [%r3038+104];
	ld.shared.u32 	%r3999, [%r3057+8216];
	add.s32 	%r4000, %r3999, %r3998;
	min.s32 	%r4001, %r3997, %r4000;
	st.shared.u32 	[%r3041+104], %r4001;
	ld.shared.u32 	%r4002, [%r3041+208];
	ld.shared.u32 	%r4003, [%r3038+104];
	ld.shared.u32 	%r4004, [%r3057+8320];
	add.s32 	%r4005, %r4004, %r4003;
	min.s32 	%r4006, %r4002, %r4005;
	st.shared.u32 	[%r3041+208], %r4006;
	ld.shared.u32 	%r4007, [%r3041+8112];
	ld.shared.u32 	%r4008, [%r3038+8216];
	add.s32 	%r4009, %r3994, %r4008;
	min.s32 	%r4010, %r4007, %r4009;
	st.shared.u32 	[%r3041+8112], %r4010;
	ld.shared.u32 	%r4011, [%r3041+8216];
	ld.shared.u32 	%r4012, [%r3038+8216];
	add.s32 	%r4013, %r3999, %r4012;
	min.s32 	%r4014, %r4011, %r4013;
	st.shared.u32 	[%r3041+8216], %r4014;
	ld.shared.u32 	%r4015, [%r3041+8320];
	ld.shared.u32 	%r4016, [%r3038+8216];
	add.s32 	%r4017, %r4004, %r4016;
	min.s32 	%r4018, %r4015, %r4017;
	st.shared.u32 	[%r3041+8320], %r4018;
	ld.shared.u32 	%r4019, [%r3041+16224];
	ld.shared.u32 	%r4020, [%r3038+16328];
	add.s32 	%r4021, %r3994, %r4020;
	min.s32 	%r4022, %r4019, %r4021;
	st.shared.u32 	[%r3041+16224], %r4022;
	ld.shared.u32 	%r4023, [%r3041+16328];
	ld.shared.u32 	%r4024, [%r3038+16328];
	add.s32 	%r4025, %r3999, %r4024;
	min.s32 	%r4026, %r4023, %r4025;
	st.shared.u32 	[%r3041+16328], %r4026;
	ld.shared.u32 	%r4027, [%r3041+16432];
	ld.shared.u32 	%r4028, [%r3038+16328];
	add.s32 	%r4029, %r4004, %r4028;
	min.s32 	%r4030, %r4027, %r4029;
	st.shared.u32 	[%r3041+16432], %r4030;
	bar.sync 	0;
	ld.shared.u32 	%r4031, [%r3041];
	ld.shared.u32 	%r4032, [%r3038+108];
	ld.shared.u32 	%r4033, [%r3057+8424];
	add.s32 	%r4034, %r4033, %r4032;
	min.s32 	%r4035, %r4031, %r4034;
	st.shared.u32 	[%r3041], %r4035;
	ld.shared.u32 	%r4036, [%r3041+104];
	ld.shared.u32 	%r4037, [%r3038+108];
	ld.shared.u32 	%r4038, [%r3057+8528];
	add.s32 	%r4039, %r4038, %r4037;
	min.s32 	%r4040, %r4036, %r4039;
	st.shared.u32 	[%r3041+104], %r4040;
	ld.shared.u32 	%r4041, [%r3041+208];
	ld.shared.u32 	%r4042, [%r3038+108];
	ld.shared.u32 	%r4043, [%r3057+8632];
	add.s32 	%r4044, %r4043, %r4042;
	min.s32 	%r4045, %r4041, %r4044;
	st.shared.u32 	[%r3041+208], %r4045;
	ld.shared.u32 	%r4046, [%r3041+8112];
	ld.shared.u32 	%r4047, [%r3038+8220];
	add.s32 	%r4048, %r4033, %r4047;
	min.s32 	%r4049, %r4046, %r4048;
	st.shared.u32 	[%r3041+8112], %r4049;
	ld.shared.u32 	%r4050, [%r3041+8216];
	ld.shared.u32 	%r4051, [%r3038+8220];
	add.s32 	%r4052, %r4038, %r4051;
	min.s32 	%r4053, %r4050, %r4052;
	st.shared.u32 	[%r3041+8216], %r4053;
	ld.shared.u32 	%r4054, [%r3041+8320];
	ld.shared.u32 	%r4055, [%r3038+8220];
	add.s32 	%r4056, %r4043, %r4055;
	min.s32 	%r4057, %r4054, %r4056;
	st.shared.u32 	[%r3041+8320], %r4057;
	ld.shared.u32 	%r4058, [%r3041+16224];
	ld.shared.u32 	%r4059, [%r3038+16332];
	add.s32 	%r4060, %r4033, %r4059;
	min.s32 	%r4061, %r4058, %r4060;
	st.shared.u32 	[%r3041+16224], %r4061;
	ld.shared.u32 	%r4062, [%r3041+16328];
	ld.shared.u32 	%r4063, [%r3038+16332];
	add.s32 	%r4064, %r4038, %r4063;
	min.s32 	%r4065, %r4062, %r4064;
	st.shared.u32 	[%r3041+16328], %r4065;
	ld.shared.u32 	%r4066, [%r3041+16432];
	ld.shared.u32 	%r4067, [%r3038+16332];
	add.s32 	%r4068, %r4043, %r4067;
	min.s32 	%r4069, %r4066, %r4068;
	st.shared.u32 	[%r3041+16432], %r4069;
	bar.sync 	0;
	ld.shared.u32 	%r4070, [%r3041];
	ld.shared.u32 	%r4071, [%r3038+112];
	ld.shared.u32 	%r4072, [%r3057+8736];
	add.s32 	%r4073, %r4072, %r4071;
	min.s32 	%r4074, %r4070, %r4073;
	st.shared.u32 	[%r3041], %r4074;
	ld.shared.u32 	%r4075, [%r3041+104];
	ld.shared.u32 	%r4076, [%r3038+112];
	ld.shared.u32 	%r4077, [%r3057+8840];
	add.s32 	%r4078, %r4077, %r4076;
	min.s32 	%r4079, %r4075, %r4078;
	st.shared.u32 	[%r3041+104], %r4079;
	ld.shared.u32 	%r4080, [%r3041+208];
	ld.shared.u32 	%r4081, [%r3038+112];
	ld.shared.u32 	%r4082, [%r3057+8944];
	add.s32 	%r4083, %r4082, %r4081;
	min.s32 	%r4084, %r4080, %r4083;
	st.shared.u32 	[%r3041+208], %r4084;
	ld.shared.u32 	%r4085, [%r3041+8112];
	ld.shared.u32 	%r4086, [%r3038+8224];
	add.s32 	%r4087, %r4072, %r4086;
	min.s32 	%r4088, %r4085, %r4087;
	st.shared.u32 	[%r3041+8112], %r4088;
	ld.shared.u32 	%r4089, [%r3041+8216];
	ld.shared.u32 	%r4090, [%r3038+8224];
	add.s32 	%r4091, %r4077, %r4090;
	min.s32 	%r4092, %r4089, %r4091;
	st.shared.u32 	[%r3041+8216], %r4092;
	ld.shared.u32 	%r4093, [%r3041+8320];
	ld.shared.u32 	%r4094, [%r3038+8224];
	add.s32 	%r4095, %r4082, %r4094;
	min.s32 	%r4096, %r4093, %r4095;
	st.shared.u32 	[%r3041+8320], %r4096;
	ld.shared.u32 	%r4097, [%r3041+16224];
	ld.shared.u32 	%r4098, [%r3038+16336];
	add.s32 	%r4099, %r4072, %r4098;
	min.s32 	%r4100, %r4097, %r4099;
	st.shared.u32 	[%r3041+16224], %r4100;
	ld.shared.u32 	%r4101, [%r3041+16328];
	ld.shared.u32 	%r4102, [%r3038+16336];
	add.s32 	%r4103, %r4077, %r4102;
	min.s32 	%r4104, %r4101, %r4103;
	st.shared.u32 	[%r3041+16328], %r4104;
	ld.shared.u32 	%r4105, [%r3041+16432];
	ld.shared.u32 	%r4106, [%r3038+16336];
	add.s32 	%r4107, %r4082, %r4106;
	min.s32 	%r4108, %r4105, %r4107;
	st.shared.u32 	[%r3041+16432], %r4108;
	bar.sync 	0;
	ld.shared.u32 	%r4109, [%r3041];
	ld.shared.u32 	%r4110, [%r3038+116];
	ld.shared.u32 	%r4111, [%r3057+9048];
	add.s32 	%r4112, %r4111, %r4110;
	min.s32 	%r4113, %r4109, %r4112;
	st.shared.u32 	[%r3041], %r4113;
	ld.shared.u32 	%r4114, [%r3041+104];
	ld.shared.u32 	%r4115, [%r3038+116];
	ld.shared.u32 	%r4116, [%r3057+9152];
	add.s32 	%r4117, %r4116, %r4115;
	min.s32 	%r4118, %r4114, %r4117;
	st.shared.u32 	[%r3041+104], %r4118;
	ld.shared.u32 	%r4119, [%r3041+208];
	ld.shared.u32 	%r4120, [%r3038+116];
	ld.shared.u32 	%r4121, [%r3057+9256];
	add.s32 	%r4122, %r4121, %r4120;
	min.s32 	%r4123, %r4119, %r4122;
	st.shared.u32 	[%r3041+208], %r4123;
	ld.shared.u32 	%r4124, [%r3041+8112];
	ld.shared.u32 	%r4125, [%r3038+8228];
	add.s32 	%r4126, %r4111, %r4125;
	min.s32 	%r4127, %r4124, %r4126;
	st.shared.u32 	[%r3041+8112], %r4127;
	ld.shared.u32 	%r4128, [%r3041+8216];
	ld.shared.u32 	%r4129, [%r3038+8228];
	add.s32 	%r4130, %r4116, %r4129;
	min.s32 	%r4131, %r4128, %r4130;
	st.shared.u32 	[%r3041+8216], %r4131;
	ld.shared.u32 	%r4132, [%r3041+8320];
	ld.shared.u32 	%r4133, [%r3038+8228];
	add.s32 	%r4134, %r4121, %r4133;
	min.s32 	%r4135, %r4132, %r4134;
	st.shared.u32 	[%r3041+8320], %r4135;
	ld.shared.u32 	%r4136, [%r3041+16224];
	ld.shared.u32 	%r4137, [%r3038+16340];
	add.s32 	%r4138, %r4111, %r4137;
	min.s32 	%r4139, %r4136, %r4138;
	st.shared.u32 	[%r3041+16224], %r4139;
	ld.shared.u32 	%r4140, [%r3041+16328];
	ld.shared.u32 	%r4141, [%r3038+16340];
	add.s32 	%r4142, %r4116, %r4141;
	min.s32 	%r4143, %r4140, %r4142;
	st.shared.u32 	[%r3041+16328], %r4143;
	ld.shared.u32 	%r4144, [%r3041+16432];
	ld.shared.u32 	%r4145, [%r3038+16340];
	add.s32 	%r4146, %r4121, %r4145;
	min.s32 	%r4147, %r4144, %r4146;
	st.shared.u32 	[%r3041+16432], %r4147;
	bar.sync 	0;
	ld.shared.u32 	%r4148, [%r3041];
	ld.shared.u32 	%r4149, [%r3038+120];
	ld.shared.u32 	%r4150, [%r3057+9360];
	add.s32 	%r4151, %r4150, %r4149;
	min.s32 	%r4152, %r4148, %r4151;
	st.shared.u32 	[%r3041], %r4152;
	ld.shared.u32 	%r4153, [%r3041+104];
	ld.shared.u32 	%r4154, [%r3038+120];
	ld.shared.u32 	%r4155, [%r3057+9464];
	add.s32 	%r4156, %r4155, %r4154;
	min.s32 	%r4157, %r4153, %r4156;
	st.shared.u32 	[%r3041+104], %r4157;
	ld.shared.u32 	%r4158, [%r3041+208];
	ld.shared.u32 	%r4159, [%r3038+120];
	ld.shared.u32 	%r4160, [%r3057+9568];
	add.s32 	%r4161, %r4160, %r4159;
	min.s32 	%r4162, %r4158, %r4161;
	st.shared.u32 	[%r3041+208], %r4162;
	ld.shared.u32 	%r4163, [%r3041+8112];
	ld.shared.u32 	%r4164, [%r3038+8232];
	add.s32 	%r4165, %r4150, %r4164;
	min.s32 	%r4166, %r4163, %r4165;
	st.shared.u32 	[%r3041+8112], %r4166;
	ld.shared.u32 	%r4167, [%r3041+8216];
	ld.shared.u32 	%r4168, [%r3038+8232];
	add.s32 	%r4169, %r4155, %r4168;
	min.s32 	%r4170, %r4167, %r4169;
	st.shared.u32 	[%r3041+8216], %r4170;
	ld.shared.u32 	%r4171, [%r3041+8320];
	ld.shared.u32 	%r4172, [%r3038+8232];
	add.s32 	%r4173, %r4160, %r4172;
	min.s32 	%r4174, %r4171, %r4173;
	st.shared.u32 	[%r3041+8320], %r4174;
	ld.shared.u32 	%r4175, [%r3041+16224];
	ld.shared.u32 	%r4176, [%r3038+16344];
	add.s32 	%r4177, %r4150, %r4176;
	min.s32 	%r4178, %r4175, %r4177;
	st.shared.u32 	[%r3041+16224], %r4178;
	ld.shared.u32 	%r4179, [%r3041+16328];
	ld.shared.u32 	%r4180, [%r3038+16344];
	add.s32 	%r4181, %r4155, %r4180;
	min.s32 	%r4182, %r4179, %r4181;
	st.shared.u32 	[%r3041+16328], %r4182;
	ld.shared.u32 	%r4183, [%r3041+16432];
	ld.shared.u32 	%r4184, [%r3038+16344];
	add.s32 	%r4185, %r4160, %r4184;
	min.s32 	%r4186, %r4183, %r4185;
	st.shared.u32 	[%r3041+16432], %r4186;
	bar.sync 	0;
	ld.shared.u32 	%r4187, [%r3041];
	ld.shared.u32 	%r4188, [%r3038+124];
	ld.shared.u32 	%r4189, [%r3057+9672];
	add.s32 	%r4190, %r4189, %r4188;
	min.s32 	%r4191, %r4187, %r4190;
	st.shared.u32 	[%r3041], %r4191;
	ld.shared.u32 	%r4192, [%r3041+104];
	ld.shared.u32 	%r4193, [%r3038+124];
	ld.shared.u32 	%r4194, [%r3057+9776];
	add.s32 	%r4195, %r4194, %r4193;
	min.s32 	%r4196, %r4192, %r4195;
	st.shared.u32 	[%r3041+104], %r4196;
	ld.shared.u32 	%r4197, [%r3041+208];
	ld.shared.u32 	%r4198, [%r3038+124];
	ld.shared.u32 	%r4199, [%r3057+9880];
	add.s32 	%r4200, %r4199, %r4198;
	min.s32 	%r4201, %r4197, %r4200;
	st.shared.u32 	[%r3041+208], %r4201;
	ld.shared.u32 	%r4202, [%r3041+8112];
	ld.shared.u32 	%r4203, [%r3038+8236];
	add.s32 	%r4204, %r4189, %r4203;
	min.s32 	%r4205, %r4202, %r4204;
	st.shared.u32 	[%r3041+8112], %r4205;
	ld.shared.u32 	%r4206, [%r3041+8216];
	ld.shared.u32 	%r4207, [%r3038+8236];
	add.s32 	%r4208, %r4194, %r4207;
	min.s32 	%r4209, %r4206, %r4208;
	st.shared.u32 	[%r3041+8216], %r4209;
	ld.shared.u32 	%r4210, [%r3041+8320];
	ld.shared.u32 	%r4211, [%r3038+8236];
	add.s32 	%r4212, %r4199, %r4211;
	min.s32 	%r4213, %r4210, %r4212;
	st.shared.u32 	[%r3041+8320], %r4213;
	ld.shared.u32 	%r4214, [%r3041+16224];
	ld.shared.u32 	%r4215, [%r3038+16348];
	add.s32 	%r4216, %r4189, %r4215;
	min.s32 	%r4217, %r4214, %r4216;
	st.shared.u32 	[%r3041+16224], %r4217;
	ld.shared.u32 	%r4218, [%r3041+16328];
	ld.shared.u32 	%r4219, [%r3038+16348];
	add.s32 	%r4220, %r4194, %r4219;
	min.s32 	%r4221, %r4218, %r4220;
	st.shared.u32 	[%r3041+16328], %r4221;
	ld.shared.u32 	%r4222, [%r3041+16432];
	ld.shared.u32 	%r4223, [%r3038+16348];
	add.s32 	%r4224, %r4199, %r4223;
	min.s32 	%r4225, %r4222, %r4224;
	st.shared.u32 	[%r3041+16432], %r4225;
	bar.sync 	0;
	ld.shared.u32 	%r4226, [%r3041];
	ld.shared.u32 	%r4227, [%r3038+128];
	ld.shared.u32 	%r4228, [%r3057+9984];
	add.s32 	%r4229, %r4228, %r4227;
	min.s32 	%r4230, %r4226, %r4229;
	st.shared.u32 	[%r3041], %r4230;
	ld.shared.u32 	%r4231, [%r3041+104];
	ld.shared.u32 	%r4232, [%r3038+128];
	ld.shared.u32 	%r4233, [%r3057+10088];
	add.s32 	%r4234, %r4233, %r4232;
	min.s32 	%r4235, %r4231, %r4234;
	st.shared.u32 	[%r3041+104], %r4235;
	ld.shared.u32 	%r4236, [%r3041+208];
	ld.shared.u32 	%r4237, [%r3038+128];
	ld.shared.u32 	%r4238, [%r3057+10192];
	add.s32 	%r4239, %r4238, %r4237;
	min.s32 	%r4240, %r4236, %r4239;
	st.shared.u32 	[%r3041+208], %r4240;
	ld.shared.u32 	%r4241, [%r3041+8112];
	ld.shared.u32 	%r4242, [%r3038+8240];
	add.s32 	%r4243, %r4228, %r4242;
	min.s32 	%r4244, %r4241, %r4243;
	st.shared.u32 	[%r3041+8112], %r4244;
	ld.shared.u32 	%r4245, [%r3041+8216];
	ld.shared.u32 	%r4246, [%r3038+8240];
	add.s32 	%r4247, %r4233, %r4246;
	min.s32 	%r4248, %r4245, %r4247;
	st.shared.u32 	[%r3041+8216], %r4248;
	ld.shared.u32 	%r4249, [%r3041+8320];
	ld.shared.u32 	%r4250, [%r3038+8240];
	add.s32 	%r4251, %r4238, %r4250;
	min.s32 	%r4252, %r4249, %r4251;
	st.shared.u32 	[%r3041+8320], %r4252;
	ld.shared.u32 	%r4253, [%r3041+16224];
	ld.shared.u32 	%r4254, [%r3038+16352];
	add.s32 	%r4255, %r4228, %r4254;
	min.s32 	%r4256, %r4253, %r4255;
	st.shared.u32 	[%r3041+16224], %r4256;
	ld.shared.u32 	%r4257, [%r3041+16328];
	ld.shared.u32 	%r4258, [%r3038+16352];
	add.s32 	%r4259, %r4233, %r4258;
	min.s32 	%r4260, %r4257, %r4259;
	st.shared.u32 	[%r3041+16328], %r4260;
	ld.shared.u32 	%r4261, [%r3041+16432];
	ld.shared.u32 	%r4262, [%r3038+16352];
	add.s32 	%r4263, %r4238, %r4262;
	min.s32 	%r4264, %r4261, %r4263;
	st.shared.u32 	[%r3041+16432], %r4264;
	bar.sync 	0;
	ld.shared.u32 	%r4265, [%r3041];
	ld.shared.u32 	%r4266, [%r3038+132];
	ld.shared.u32 	%r4267, [%r3057+10296];
	add.s32 	%r4268, %r4267, %r4266;
	min.s32 	%r4269, %r4265, %r4268;
	st.shared.u32 	[%r3041], %r4269;
	ld.shared.u32 	%r4270, [%r3041+104];
	ld.shared.u32 	%r4271, [%r3038+132];
	ld.shared.u32 	%r4272, [%r3057+10400];
	add.s32 	%r4273, %r4272, %r4271;
	min.s32 	%r4274, %r4270, %r4273;
	st.shared.u32 	[%r3041+104], %r4274;
	ld.shared.u32 	%r4275, [%r3041+208];
	ld.shared.u32 	%r4276, [%r3038+132];
	ld.shared.u32 	%r4277, [%r3057+10504];
	add.s32 	%r4278, %r4277, %r4276;
	min.s32 	%r4279, %r4275, %r4278;
	st.shared.u32 	[%r3041+208], %r4279;
	ld.shared.u32 	%r4280, [%r3041+8112];
	ld.shared.u32 	%r4281, [%r3038+8244];
	add.s32 	%r4282, %r4267, %r4281;
	min.s32 	%r4283, %r4280, %r4282;
	st.shared.u32 	[%r3041+8112], %r4283;
	ld.shared.u32 	%r4284, [%r3041+8216];
	ld.shared.u32 	%r4285, [%r3038+8244];
	add.s32 	%r4286, %r4272, %r4285;
	min.s32 	%r4287, %r4284, %r4286;
	st.shared.u32 	[%r3041+8216], %r4287;
	ld.shared.u32 	%r4288, [%r3041+8320];
	ld.shared.u32 	%r4289, [%r3038+8244];
	add.s32 	%r4290, %r4277, %r4289;
	min.s32 	%r4291, %r4288, %r4290;
	st.shared.u32 	[%r3041+8320], %r4291;
	ld.shared.u32 	%r4292, [%r3041+16224];
	ld.shared.u32 	%r4293, [%r3038+16356];
	add.s32 	%r4294, %r4267, %r4293;
	min.s32 	%r4295, %r4292, %r4294;
	st.shared.u32 	[%r3041+16224], %r4295;
	ld.shared.u32 	%r4296, [%r3041+16328];
	ld.shared.u32 	%r4297, [%r3038+16356];
	add.s32 	%r4298, %r4272, %r4297;
	min.s32 	%r4299, %r4296, %r4298;
	st.shared.u32 	[%r3041+16328], %r4299;
	ld.shared.u32 	%r4300, [%r3041+16432];
	ld.shared.u32 	%r4301, [%r3038+16356];
	add.s32 	%r4302, %r4277, %r4301;
	min.s32 	%r4303, %r4300, %r4302;
	st.shared.u32 	[%r3041+16432], %r4303;
	bar.sync 	0;
	ld.shared.u32 	%r4304, [%r3041];
	ld.shared.u32 	%r4305, [%r3038+136];
	ld.shared.u32 	%r4306, [%r3057+10608];
	add.s32 	%r4307, %r4306, %r4305;
	min.s32 	%r4308, %r4304, %r4307;
	st.shared.u32 	[%r3041], %r4308;
	ld.shared.u32 	%r4309, [%r3041+104];
	ld.shared.u32 	%r4310, [%r3038+136];
	ld.shared.u32 	%r4311, [%r3057+10712];
	add.s32 	%r4312, %r4311, %r4310;
	min.s32 	%r4313, %r4309, %r4312;
	st.shared.u32 	[%r3041+104], %r4313;
	ld.shared.u32 	%r4314, [%r3041+208];
	ld.shared.u32 	%r4315, [%r3038+136];
	ld.shared.u32 	%r4316, [%r3057+10816];
	add.s32 	%r4317, %r4316, %r4315;
	min.s32 	%r4318, %r4314, %r4317;
	st.shared.u32 	[%r3041+208], %r4318;
	ld.shared.u32 	%r4319, [%r3041+8112];
	ld.shared.u32 	%r4320, [%r3038+8248];
	add.s32 	%r4321, %r4306, %r4320;
	min.s32 	%r4322, %r4319, %r4321;
	st.shared.u32 	[%r3041+8112], %r4322;
	ld.shared.u32 	%r4323, [%r3041+8216];
	ld.shared.u32 	%r4324, [%r3038+8248];
	add.s32 	%r4325, %r4311, %r4324;
	min.s32 	%r4326, %r4323, %r4325;
	st.shared.u32 	[%r3041+8216], %r4326;
	ld.shared.u32 	%r4327, [%r3041+8320];
	ld.shared.u32 	%r4328, [%r3038+8248];
	add.s32 	%r4329, %r4316, %r4328;
	min.s32 	%r4330, %r4327, %r4329;
	st.shared.u32 	[%r3041+8320], %r4330;
	ld.shared.u32 	%r4331, [%r3041+16224];
	ld.shared.u32 	%r4332, [%r3038+16360];
	add.s32 	%r4333, %r4306, %r4332;
	min.s32 	%r4334, %r4331, %r4333;
	st.shared.u32 	[%r3041+16224], %r4334;
	ld.shared.u32 	%r4335, [%r3041+16328];
	ld.shared.u32 	%r4336, [%r3038+16360];
	add.s32 	%r4337, %r4311, %r4336;
	min.s32 	%r4338, %r4335, %r4337;
	st.shared.u32 	[%r3041+16328], %r4338;
	ld.shared.u32 	%r4339, [%r3041+16432];
	ld.shared.u32 	%r4340, [%r3038+16360];
	add.s32 	%r4341, %r4316, %r4340;
	min.s32 	%r4342, %r4339, %r4341;
	st.shared.u32 	[%r3041+16432], %r4342;
	bar.sync 	0;
	ld.shared.u32 	%r4343, [%r3041];
	ld.shared.u32 	%r4344, [%r3038+140];
	ld.shared.u32 	%r4345, [%r3057+10920];
	add.s32 	%r4346, %r4345, %r4344;
	min.s32 	%r4347, %r4343, %r4346;
	st.shared.u32 	[%r3041], %r4347;
	ld.shared.u32 	%r4348, [%r3041+104];
	ld.shared.u32 	%r4349, [%r3038+140];
	ld.shared.u32 	%r4350, [%r3057+11024];
	add.s32 	%r4351, %r4350, %r4349;
	min.s32 	%r4352, %r4348, %r4351;
	st.shared.u32 	[%r3041+104], %r4352;
	ld.shared.u32 	%r4353, [%r3041+208];
	ld.shared.u32 	%r4354, [%r3038+140];
	ld.shared.u32 	%r4355, [%r3057+11128];
	add.s32 	%r4356, %r4355, %r4354;
	min.s32 	%r4357, %r4353, %r4356;
	st.shared.u32 	[%r3041+208], %r4357;
	ld.shared.u32 	%r4358, [%r3041+8112];
	ld.shared.u32 	%r4359, [%r3038+8252];
	add.s32 	%r4360, %r4345, %r4359;
	min.s32 	%r4361, %r4358, %r4360;
	st.shared.u32 	[%r3041+8112], %r4361;
	ld.shared.u32 	%r4362, [%r3041+8216];
	ld.shared.u32 	%r4363, [%r3038+8252];
	add.s32 	%r4364, %r4350, %r4363;
	min.s32 	%r4365, %r4362, %r4364;
	st.shared.u32 	[%r3041+8216], %r4365;
	ld.shared.u32 	%r4366, [%r3041+8320];
	ld.shared.u32 	%r4367, [%r3038+8252];
	add.s32 	%r4368, %r4355, %r4367;
	min.s32 	%r4369, %r4366, %r4368;
	st.shared.u32 	[%r3041+8320], %r4369;
	ld.shared.u32 	%r4370, [%r3041+16224];
	ld.shared.u32 	%r4371, [%r3038+16364];
	add.s32 	%r4372, %r4345, %r4371;
	min.s32 	%r4373, %r4370, %r4372;
	st.shared.u32 	[%r3041+16224], %r4373;
	ld.shared.u32 	%r4374, [%r3041+16328];
	ld.shared.u32 	%r4375, [%r3038+16364];
	add.s32 	%r4376, %r4350, %r4375;
	min.s32 	%r4377, %r4374, %r4376;
	st.shared.u32 	[%r3041+16328], %r4377;
	ld.shared.u32 	%r4378, [%r3041+16432];
	ld.shared.u32 	%r4379, [%r3038+16364];
	add.s32 	%r4380, %r4355, %r4379;
	min.s32 	%r4381, %r4378, %r4380;
	st.shared.u32 	[%r3041+16432], %r4381;
	bar.sync 	0;
	ld.shared.u32 	%r4382, [%r3041];
	ld.shared.u32 	%r4383, [%r3038+144];
	ld.shared.u32 	%r4384, [%r3057+11232];
	add.s32 	%r4385, %r4384, %r4383;
	min.s32 	%r4386, %r4382, %r4385;
	st.shared.u32 	[%r3041], %r4386;
	ld.shared.u32 	%r4387, [%r3041+104];
	ld.shared.u32 	%r4388, [%r3038+144];
	ld.shared.u32 	%r4389, [%r3057+11336];
	add.s32 	%r4390, %r4389, %r4388;
	min.s32 	%r4391, %r4387, %r4390;
	st.shared.u32 	[%r3041+104], %r4391;
	ld.shared.u32 	%r4392, [%r3041+208];
	ld.shared.u32 	%r4393, [%r3038+144];
	ld.shared.u32 	%r4394, [%r3057+11440];
	add.s32 	%r4395, %r4394, %r4393;
	min.s32 	%r4396, %r4392, %r4395;
	st.shared.u32 	[%r3041+208], %r4396;
	ld.shared.u32 	%r4397, [%r3041+8112];
	ld.shared.u32 	%r4398, [%r3038+8256];
	add.s32 	%r4399, %r4384, %r4398;
	min.s32 	%r4400, %r4397, %r4399;
	st.shared.u32 	[%r3041+8112], %r4400;
	ld.shared.u32 	%r4401, [%r3041+8216];
	ld.shared.u32 	%r4402, [%r3038+8256];
	add.s32 	%r4403, %r4389, %r4402;
	min.s32 	%r4404, %r4401, %r4403;
	st.shared.u32 	[%r3041+8216], %r4404;
	ld.shared.u32 	%r4405, [%r3041+8320];
	ld.shared.u32 	%r4406, [%r3038+8256];
	add.s32 	%r4407, %r4394, %r4406;
	min.s32 	%r4408, %r4405, %r4407;
	st.shared.u32 	[%r3041+8320], %r4408;
	ld.shared.u32 	%r4409, [%r3041+16224];
	ld.shared.u32 	%r4410, [%r3038+16368];
	add.s32 	%r4411, %r4384, %r4410;
	min.s32 	%r4412, %r4409, %r4411;
	st.shared.u32 	[%r3041+16224], %r4412;
	ld.shared.u32 	%r4413, [%r3041+16328];
	ld.shared.u32 	%r4414, [%r3038+16368];
	add.s32 	%r4415, %r4389, %r4414;
	min.s32 	%r4416, %r4413, %r4415;
	st.shared.u32 	[%r3041+16328], %r4416;
	ld.shared.u32 	%r4417, [%r3041+16432];
	ld.shared.u32 	%r4418, [%r3038+16368];
	add.s32 	%r4419, %r4394, %r4418;
	min.s32 	%r4420, %r4417, %r4419;
	st.shared.u32 	[%r3041+16432], %r4420;
	bar.sync 	0;
	ld.shared.u32 	%r4421, [%r3041];
	ld.shared.u32 	%r4422, [%r3038+148];
	ld.shared.u32 	%r4423, [%r3057+11544];
	add.s32 	%r4424, %r4423, %r4422;
	min.s32 	%r4425, %r4421, %r4424;
	st.shared.u32 	[%r3041], %r4425;
	ld.shared.u32 	%r4426, [%r3041+104];
	ld.shared.u32 	%r4427, [%r3038+148];
	ld.shared.u32 	%r4428, [%r3057+11648];
	add.s32 	%r4429, %r4428, %r4427;
	min.s32 	%r4430, %r4426, %r4429;
	st.shared.u32 	[%r3041+104], %r4430;
	ld.shared.u32 	%r4431, [%r3041+208];
	ld.shared.u32 	%r4432, [%r3038+148];
	ld.shared.u32 	%r4433, [%r3057+11752];
	add.s32 	%r4434, %r4433, %r4432;
	min.s32 	%r4435, %r4431, %r4434;
	st.shared.u32 	[%r3041+208], %r4435;
	ld.shared.u32 	%r4436, [%r3041+8112];
	ld.shared.u32 	%r4437, [%r3038+8260];
	add.s32 	%r4438, %r4423, %r4437;
	min.s32 	%r4439, %r4436, %r4438;
	st.shared.u32 	[%r3041+8112], %r4439;
	ld.shared.u32 	%r4440, [%r3041+8216];
	ld.shared.u32 	%r4441, [%r3038+8260];
	add.s32 	%r4442, %r4428, %r4441;
	min.s32 	%r4443, %r4440, %r4442;
	st.shared.u32 	[%r3041+8216], %r4443;
	ld.shared.u32 	%r4444, [%r3041+8320];
	ld.shared.u32 	%r4445, [%r3038+8260];
	add.s32 	%r4446, %r4433, %r4445;
	min.s32 	%r4447, %r4444, %r4446;
	st.shared.u32 	[%r3041+8320], %r4447;
	ld.shared.u32 	%r4448, [%r3041+16224];
	ld.shared.u32 	%r4449, [%r3038+16372];
	add.s32 	%r4450, %r4423, %r4449;
	min.s32 	%r4451, %r4448, %r4450;
	st.shared.u32 	[%r3041+16224], %r4451;
	ld.shared.u32 	%r4452, [%r3041+16328];
	ld.shared.u32 	%r4453, [%r3038+16372];
	add.s32 	%r4454, %r4428, %r4453;
	min.s32 	%r4455, %r4452, %r4454;
	st.shared.u32 	[%r3041+16328], %r4455;
	ld.shared.u32 	%r4456, [%r3041+16432];
	ld.shared.u32 	%r4457, [%r3038+16372];
	add.s32 	%r4458, %r4433, %r4457;
	min.s32 	%r4459, %r4456, %r4458;
	st.shared.u32 	[%r3041+16432], %r4459;
	bar.sync 	0;
	ld.shared.u32 	%r4460, [%r3041];
	ld.shared.u32 	%r4461, [%r3038+152];
	ld.shared.u32 	%r4462, [%r3057+11856];
	add.s32 	%r4463, %r4462, %r4461;
	min.s32 	%r4464, %r4460, %r4463;
	st.shared.u32 	[%r3041], %r4464;
	ld.shared.u32 	%r4465, [%r3041+104];
	ld.shared.u32 	%r4466, [%r3038+152];
	ld.shared.u32 	%r4467, [%r3057+11960];
	add.s32 	%r4468, %r4467, %r4466;
	min.s32 	%r4469, %r4465, %r4468;
	st.shared.u32 	[%r3041+104], %r4469;
	ld.shared.u32 	%r4470, [%r3041+208];
	ld.shared.u32 	%r4471, [%r3038+152];
	ld.shared.u32 	%r4472, [%r3057+12064];
	add.s32 	%r4473, %r4472, %r4471;
	min.s32 	%r4474, %r4470, %r4473;
	st.shared.u32 	[%r3041+208], %r4474;
	ld.shared.u32 	%r4475, [%r3041+8112];
	ld.shared.u32 	%r4476, [%r3038+8264];
	add.s32 	%r4477, %r4462, %r4476;
	min.s32 	%r4478, %r4475, %r4477;
	st.shared.u32 	[%r3041+8112], %r4478;
	ld.shared.u32 	%r4479, [%r3041+8216];
	ld.shared.u32 	%r4480, [%r3038+8264];
	add.s32 	%r4481, %r4467, %r4480;
	min.s32 	%r4482, %r4479, %r4481;
	st.shared.u32 	[%r3041+8216], %r4482;
	ld.shared.u32 	%r4483, [%r3041+8320];
	ld.shared.u32 	%r4484, [%r3038+8264];
	add.s32 	%r4485, %r4472, %r4484;
	min.s32 	%r4486, %r4483, %r4485;
	st.shared.u32 	[%r3041+8320], %r4486;
	ld.shared.u32 	%r4487, [%r3041+16224];
	ld.shared.u32 	%r4488, [%r3038+16376];
	add.s32 	%r4489, %r4462, %r4488;
	min.s32 	%r4490, %r4487, %r4489;
	st.shared.u32 	[%r3041+16224], %r4490;
	ld.shared.u32 	%r4491, [%r3041+16328];
	ld.shared.u32 	%r4492, [%r3038+16376];
	add.s32 	%r4493, %r4467, %r4492;
	min.s32 	%r4494, %r4491, %r4493;
	st.shared.u32 	[%r3041+16328], %r4494;
	ld.shared.u32 	%r4495, [%r3041+16432];
	ld.shared.u32 	%r4496, [%r3038+16376];
	add.s32 	%r4497, %r4472, %r4496;
	min.s32 	%r4498, %r4495, %r4497;
	st.shared.u32 	[%r3041+16432], %r4498;
	bar.sync 	0;
	ld.shared.u32 	%r4499, [%r3041];
	ld.shared.u32 	%r4500, [%r3038+156];
	ld.shared.u32 	%r4501, [%r3057+12168];
	add.s32 	%r4502, %r4501, %r4500;
	min.s32 	%r4503, %r4499, %r4502;
	st.shared.u32 	[%r3041], %r4503;
	ld.shared.u32 	%r4504, [%r3041+104];
	ld.shared.u32 	%r4505, [%r3038+156];
	ld.shared.u32 	%r4506, [%r3057+12272];
	add.s32 	%r4507, %r4506, %r4505;
	min.s32 	%r4508, %r4504, %r4507;
	st.shared.u32 	[%r3041+104], %r4508;
	ld.shared.u32 	%r4509, [%r3041+208];
	ld.shared.u32 	%r4510, [%r3038+156];
	ld.shared.u32 	%r4511, [%r3057+12376];
	add.s32 	%r4512, %r4511, %r4510;
	min.s32 	%r4513, %r4509, %r4512;
	st.shared.u32 	[%r3041+208], %r4513;
	ld.shared.u32 	%r4514, [%r3041+8112];
	ld.shared.u32 	%r4515, [%r3038+8268];
	add.s32 	%r4516, %r4501, %r4515;
	min.s32 	%r4517, %r4514, %r4516;
	st.shared.u32 	[%r3041+8112], %r4517;
	ld.shared.u32 	%r4518, [%r3041+8216];
	ld.shared.u32 	%r4519, [%r3038+8268];
	add.s32 	%r4520, %r4506, %r4519;
	min.s32 	%r4521, %r4518, %r4520;
	st.shared.u32 	[%r3041+8216], %r4521;
	ld.shared.u32 	%r4522, [%r3041+8320];
	ld.shared.u32 	%r4523, [%r3038+8268];
	add.s32 	%r4524, %r4511, %r4523;
	min.s32 	%r4525, %r4522, %r4524;
	st.shared.u32 	[%r3041+8320], %r4525;
	ld.shared.u32 	%r4526, [%r3041+16224];
	ld.shared.u32 	%r4527, [%r3038+16380];
	add.s32 	%r4528, %r4501, %r4527;
	min.s32 	%r4529, %r4526, %r4528;
	st.shared.u32 	[%r3041+16224], %r4529;
	ld.shared.u32 	%r4530, [%r3041+16328];
	ld.shared.u32 	%r4531, [%r3038+16380];
	add.s32 	%r4532, %r4506, %r4531;
	min.s32 	%r4533, %r4530, %r4532;
	st.shared.u32 	[%r3041+16328], %r4533;
	ld.shared.u32 	%r4534, [%r3041+16432];
	ld.shared.u32 	%r4535, [%r3038+16380];
	add.s32 	%r4536, %r4511, %r4535;
	min.s32 	%r4537, %r4534, %r4536;
	st.shared.u32 	[%r3041+16432], %r4537;
	bar.sync 	0;
	ld.shared.u32 	%r4538, [%r3041];
	ld.shared.u32 	%r4539, [%r3038+160];
	ld.shared.u32 	%r4540, [%r3057+12480];
	add.s32 	%r4541, %r4540, %r4539;
	min.s32 	%r4542, %r4538, %r4541;
	st.shared.u32 	[%r3041], %r4542;
	ld.shared.u32 	%r4543, [%r3041+104];
	ld.shared.u32 	%r4544, [%r3038+160];
	ld.shared.u32 	%r4545, [%r3057+12584];
	add.s32 	%r4546, %r4545, %r4544;
	min.s32 	%r4547, %r4543, %r4546;
	st.shared.u32 	[%r3041+104], %r4547;
	ld.shared.u32 	%r4548, [%r3041+208];
	ld.shared.u32 	%r4549, [%r3038+160];
	ld.shared.u32 	%r4550, [%r3057+12688];
	add.s32 	%r4551, %r4550, %r4549;
	min.s32 	%r4552, %r4548, %r4551;
	st.shared.u32 	[%r3041+208], %r4552;
	ld.shared.u32 	%r4553, [%r3041+8112];
	ld.shared.u32 	%r4554, [%r3038+8272];
	add.s32 	%r4555, %r4540, %r4554;
	min.s32 	%r4556, %r4553, %r4555;
	st.shared.u32 	[%r3041+8112], %r4556;
	ld.shared.u32 	%r4557, [%r3041+8216];
	ld.shared.u32 	%r4558, [%r3038+8272];
	add.s32 	%r4559, %r4545, %r4558;
	min.s32 	%r4560, %r4557, %r4559;
	st.shared.u32 	[%r3041+8216], %r4560;
	ld.shared.u32 	%r4561, [%r3041+8320];
	ld.shared.u32 	%r4562, [%r3038+8272];
	add.s32 	%r4563, %r4550, %r4562;
	min.s32 	%r4564, %r4561, %r4563;
	st.shared.u32 	[%r3041+8320], %r4564;
	ld.shared.u32 	%r4565, [%r3041+16224];
	ld.shared.u32 	%r4566, [%r3038+16384];
	add.s32 	%r4567, %r4540, %r4566;
	min.s32 	%r4568, %r4565, %r4567;
	st.shared.u32 	[%r3041+16224], %r4568;
	ld.shared.u32 	%r4569, [%r3041+16328];
	ld.shared.u32 	%r4570, [%r3038+16384];
	add.s32 	%r4571, %r4545, %r4570;
	min.s32 	%r4572, %r4569, %r4571;
	st.shared.u32 	[%r3041+16328], %r4572;
	ld.shared.u32 	%r4573, [%r3041+16432];
	ld.shared.u32 	%r4574, [%r3038+16384];
	add.s32 	%r4575, %r4550, %r4574;
	min.s32 	%r4576, %r4573, %r4575;
	st.shared.u32 	[%r3041+16432], %r4576;
	bar.sync 	0;
	ld.shared.u32 	%r4577, [%r3041];
	ld.shared.u32 	%r4578, [%r3038+164];
	ld.shared.u32 	%r4579, [%r3057+12792];
	add.s32 	%r4580, %r4579, %r4578;
	min.s32 	%r4581, %r4577, %r4580;
	st.shared.u32 	[%r3041], %r4581;
	ld.shared.u32 	%r4582, [%r3041+104];
	ld.shared.u32 	%r4583, [%r3038+164];
	ld.shared.u32 	%r4584, [%r3057+12896];
	add.s32 	%r4585, %r4584, %r4583;
	min.s32 	%r4586, %r4582, %r4585;
	st.shared.u32 	[%r3041+104], %r4586;
	ld.shared.u32 	%r4587, [%r3041+208];
	ld.shared.u32 	%r4588, [%r3038+164];
	ld.shared.u32 	%r4589, [%r3057+13000];
	add.s32 	%r4590, %r4589, %r4588;
	min.s32 	%r4591, %r4587, %r4590;
	st.shared.u32 	[%r3041+208], %r4591;
	ld.shared.u32 	%r4592, [%r3041+8112];
	ld.shared.u32 	%r4593, [%r3038+8276];
	add.s32 	%r4594, %r4579, %r4593;
	min.s32 	%r4595, %r4592, %r4594;
	st.shared.u32 	[%r3041+8112], %r4595;
	ld.shared.u32 	%r4596, [%r3041+8216];
	ld.shared.u32 	%r4597, [%r3038+8276];
	add.s32 	%r4598, %r4584, %r4597;
	min.s32 	%r4599, %r4596, %r4598;
	st.shared.u32 	[%r3041+8216], %r4599;
	ld.shared.u32 	%r4600, [%r3041+8320];
	ld.shared.u32 	%r4601, [%r3038+8276];
	add.s32 	%r4602, %r4589, %r4601;
	min.s32 	%r4603, %r4600, %r4602;
	st.shared.u32 	[%r3041+8320], %r4603;
	ld.shared.u32 	%r4604, [%r3041+16224];
	ld.shared.u32 	%r4605, [%r3038+16388];
	add.s32 	%r4606, %r4579, %r4605;
	min.s32 	%r4607, %r4604, %r4606;
	st.shared.u32 	[%r3041+16224], %r4607;
	ld.shared.u32 	%r4608, [%r3041+16328];
	ld.shared.u32 	%r4609, [%r3038+16388];
	add.s32 	%r4610, %r4584, %r4609;
	min.s32 	%r4611, %r4608, %r4610;
	st.shared.u32 	[%r3041+16328], %r4611;
	ld.shared.u32 	%r4612, [%r3041+16432];
	ld.shared.u32 	%r4613, [%r3038+16388];
	add.s32 	%r4614, %r4589, %r4613;
	min.s32 	%r4615, %r4612, %r4614;
	st.shared.u32 	[%r3041+16432], %r4615;
	bar.sync 	0;
	ld.shared.u32 	%r4616, [%r3041];
	ld.shared.u32 	%r4617, [%r3038+168];
	ld.shared.u32 	%r4618, [%r3057+13104];
	add.s32 	%r4619, %r4618, %r4617;
	min.s32 	%r4620, %r4616, %r4619;
	st.shared.u32 	[%r3041], %r4620;
	ld.shared.u32 	%r4621, [%r3041+104];
	ld.shared.u32 	%r4622, [%r3038+168];
	ld.shared.u32 	%r4623, [%r3057+13208];
	add.s32 	%r4624, %r4623, %r4622;
	min.s32 	%r4625, %r4621, %r4624;
	st.shared.u32 	[%r3041+104], %r4625;
	ld.shared.u32 	%r4626, [%r3041+208];
	ld.shared.u32 	%r4627, [%r3038+168];
	ld.shared.u32 	%r4628, [%r3057+13312];
	add.s32 	%r4629, %r4628, %r4627;
	min.s32 	%r4630, %r4626, %r4629;
	st.shared.u32 	[%r3041+208], %r4630;
	ld.shared.u32 	%r4631, [%r3041+8112];
	ld.shared.u32 	%r4632, [%r3038+8280];
	add.s32 	%r4633, %r4618, %r4632;
	min.s32 	%r4634, %r4631, %r4633;
	st.shared.u32 	[%r3041+8112], %r4634;
	ld.shared.u32 	%r4635, [%r3041+8216];
	ld.shared.u32 	%r4636, [%r3038+8280];
	add.s32 	%r4637, %r4623, %r4636;
	min.s32 	%r4638, %r4635, %r4637;
	st.shared.u32 	[%r3041+8216], %r4638;
	ld.shared.u32 	%r4639, [%r3041+8320];
	ld.shared.u32 	%r4640, [%r3038+8280];
	add.s32 	%r4641, %r4628, %r4640;
	min.s32 	%r4642, %r4639, %r4641;
	st.shared.u32 	[%r3041+8320], %r4642;
	ld.shared.u32 	%r4643, [%r3041+16224];
	ld.shared.u32 	%r4644, [%r3038+16392];
	add.s32 	%r4645, %r4618, %r4644;
	min.s32 	%r4646, %r4643, %r4645;
	st.shared.u32 	[%r3041+16224], %r4646;
	ld.shared.u32 	%r4647, [%r3041+16328];
	ld.shared.u32 	%r4648, [%r3038+16392];
	add.s32 	%r4649, %r4623, %r4648;
	min.s32 	%r4650, %r4647, %r4649;
	st.shared.u32 	[%r3041+16328], %r4650;
	ld.shared.u32 	%r4651, [%r3041+16432];
	ld.shared.u32 	%r4652, [%r3038+16392];
	add.s32 	%r4653, %r4628, %r4652;
	min.s32 	%r4654, %r4651, %r4653;
	st.shared.u32 	[%r3041+16432], %r4654;
	bar.sync 	0;
	ld.shared.u32 	%r4655, [%r3041];
	ld.shared.u32 	%r4656, [%r3038+172];
	ld.shared.u32 	%r4657, [%r3057+13416];
	add.s32 	%r4658, %r4657, %r4656;
	min.s32 	%r4659, %r4655, %r4658;
	st.shared.u32 	[%r3041], %r4659;
	ld.shared.u32 	%r4660, [%r3041+104];
	ld.shared.u32 	%r4661, [%r3038+172];
	ld.shared.u32 	%r4662, [%r3057+13520];
	add.s32 	%r4663, %r4662, %r4661;
	min.s32 	%r4664, %r4660, %r4663;
	st.shared.u32 	[%r3041+104], %r4664;
	ld.shared.u32 	%r4665, [%r3041+208];
	ld.shared.u32 	%r4666, [%r3038+172];
	ld.shared.u32 	%r4667, [%r3057+13624];
	add.s32 	%r4668, %r4667, %r4666;
	min.s32 	%r4669, %r4665, %r4668;
	st.shared.u32 	[%r3041+208], %r4669;
	ld.shared.u32 	%r4670, [%r3041+8112];
	ld.shared.u32 	%r4671, [%r3038+8284];
	add.s32 	%r4672, %r4657, %r4671;
	min.s32 	%r4673, %r4670, %r4672;
	st.shared.u32 	[%r3041+8112], %r4673;
	ld.shared.u32 	%r4674, [%r3041+8216];
	ld.shared.u32 	%r4675, [%r3038+8284];
	add.s32 	%r4676, %r4662, %r4675;
	min.s32 	%r4677, %r4674, %r4676;
	st.shared.u32 	[%r3041+8216], %r4677;
	ld.shared.u32 	%r4678, [%r3041+8320];
	ld.shared.u32 	%r4679, [%r3038+8284];
	add.s32 	%r4680, %r4667, %r4679;
	min.s32 	%r4681, %r4678, %r4680;
	st.shared.u32 	[%r3041+8320], %r4681;
	ld.shared.u32 	%r4682, [%r3041+16224];
	ld.shared.u32 	%r4683, [%r3038+16396];
	add.s32 	%r4684, %r4657, %r4683;
	min.s32 	%r4685, %r4682, %r4684;
	st.shared.u32 	[%r3041+16224], %r4685;
	ld.shared.u32 	%r4686, [%r3041+16328];
	ld.shared.u32 	%r4687, [%r3038+16396];
	add.s32 	%r4688, %r4662, %r4687;
	min.s32 	%r4689, %r4686, %r4688;
	st.shared.u32 	[%r3041+16328], %r4689;
	ld.shared.u32 	%r4690, [%r3041+16432];
	ld.shared.u32 	%r4691, [%r3038+16396];
	add.s32 	%r4692, %r4667, %r4691;
	min.s32 	%r4693, %r4690, %r4692;
	st.shared.u32 	[%r3041+16432], %r4693;
	bar.sync 	0;
	ld.shared.u32 	%r4694, [%r3041];
	ld.shared.u32 	%r4695, [%r3038+176];
	ld.shared.u32 	%r4696, [%r3057+13728];
	add.s32 	%r4697, %r4696, %r4695;
	min.s32 	%r4698, %r4694, %r4697;
	st.shared.u32 	[%r3041], %r4698;
	ld.shared.u32 	%r4699, [%r3041+104];
	ld.shared.u32 	%r4700, [%r3038+176];
	ld.shared.u32 	%r4701, [%r3057+13832];
	add.s32 	%r4702, %r4701, %r4700;
	min.s32 	%r4703, %r4699, %r4702;
	st.shared.u32 	[%r3041+104], %r4703;
	ld.shared.u32 	%r4704, [%r3041+208];
	ld.shared.u32 	%r4705, [%r3038+176];
	ld.shared.u32 	%r4706, [%r3057+13936];
	add.s32 	%r4707, %r4706, %r4705;
	min.s32 	%r4708, %r4704, %r4707;
	st.shared.u32 	[%r3041+208], %r4708;
	ld.shared.u32 	%r4709, [%r3041+8112];
	ld.shared.u32 	%r4710, [%r3038+8288];
	add.s32 	%r4711, %r4696, %r4710;
	min.s32 	%r4712, %r4709, %r4711;
	st.shared.u32 	[%r3041+8112], %r4712;
	ld.shared.u32 	%r4713, [%r3041+8216];
	ld.shared.u32 	%r4714, [%r3038+8288];
	add.s32 	%r4715, %r4701, %r4714;
	min.s32 	%r4716, %r4713, %r4715;
	st.shared.u32 	[%r3041+8216], %r4716;
	ld.shared.u32 	%r4717, [%r3041+8320];
	ld.shared.u32 	%r4718, [%r3038+8288];
	add.s32 	%r4719, %r4706, %r4718;
	min.s32 	%r4720, %r4717, %r4719;
	st.shared.u32 	[%r3041+8320], %r4720;
	ld.shared.u32 	%r4721, [%r3041+16224];
	ld.shared.u32 	%r4722, [%r3038+16400];
	add.s32 	%r4723, %r4696, %r4722;
	min.s32 	%r4724, %r4721, %r4723;
	st.shared.u32 	[%r3041+16224], %r4724;
	ld.shared.u32 	%r4725, [%r3041+16328];
	ld.shared.u32 	%r4726, [%r3038+16400];
	add.s32 	%r4727, %r4701, %r4726;
	min.s32 	%r4728, %r4725, %r4727;
	st.shared.u32 	[%r3041+16328], %r4728;
	ld.shared.u32 	%r4729, [%r3041+16432];
	ld.shared.u32 	%r4730, [%r3038+16400];
	add.s32 	%r4731, %r4706, %r4730;
	min.s32 	%r4732, %r4729, %r4731;
	st.shared.u32 	[%r3041+16432], %r4732;
	bar.sync 	0;
	ld.shared.u32 	%r4733, [%r3041];
	ld.shared.u32 	%r4734, [%r3038+180];
	ld.shared.u32 	%r4735, [%r3057+14040];
	add.s32 	%r4736, %r4735, %r4734;
	min.s32 	%r4737, %r4733, %r4736;
	st.shared.u32 	[%r3041], %r4737;
	ld.shared.u32 	%r4738, [%r3041+104];
	ld.shared.u32 	%r4739, [%r3038+180];
	ld.shared.u32 	%r4740, [%r3057+14144];
	add.s32 	%r4741, %r4740, %r4739;
	min.s32 	%r4742, %r4738, %r4741;
	st.shared.u32 	[%r3041+104], %r4742;
	ld.shared.u32 	%r4743, [%r3041+208];
	ld.shared.u32 	%r4744, [%r3038+180];
	ld.shared.u32 	%r4745, [%r3057+14248];
	add.s32 	%r4746, %r4745, %r4744;
	min.s32 	%r4747, %r4743, %r4746;
	st.shared.u32 	[%r3041+208], %r4747;
	ld.shared.u32 	%r4748, [%r3041+8112];
	ld.shared.u32 	%r4749, [%r3038+8292];
	add.s32 	%r4750, %r4735, %r4749;
	min.s32 	%r4751, %r4748, %r4750;
	st.shared.u32 	[%r3041+8112], %r4751;
	ld.shared.u32 	%r4752, [%r3041+8216];
	ld.shared.u32 	%r4753, [%r3038+8292];
	add.s32 	%r4754, %r4740, %r4753;
	min.s32 	%r4755, %r4752, %r4754;
	st.shared.u32 	[%r3041+8216], %r4755;
	ld.shared.u32 	%r4756, [%r3041+8320];
	ld.shared.u32 	%r4757, [%r3038+8292];
	add.s32 	%r4758, %r4745, %r4757;
	min.s32 	%r4759, %r4756, %r4758;
	st.shared.u32 	[%r3041+8320], %r4759;
	ld.shared.u32 	%r4760, [%r3041+16224];
	ld.shared.u32 	%r4761, [%r3038+16404];
	add.s32 	%r4762, %r4735, %r4761;
	min.s32 	%r4763, %r4760, %r4762;
	st.shared.u32 	[%r3041+16224], %r4763;
	ld.shared.u32 	%r4764, [%r3041+16328];
	ld.shared.u32 	%r4765, [%r3038+16404];
	add.s32 	%r4766, %r4740, %r4765;
	min.s32 	%r4767, %r4764, %r4766;
	st.shared.u32 	[%r3041+16328], %r4767;
	ld.shared.u32 	%r4768, [%r3041+16432];
	ld.shared.u32 	%r4769, [%r3038+16404];
	add.s32 	%r4770, %r4745, %r4769;
	min.s32 	%r4771, %r4768, %r4770;
	st.shared.u32 	[%r3041+16432], %r4771;
	bar.sync 	0;
	ld.shared.u32 	%r4772, [%r3041];
	ld.shared.u32 	%r4773, [%r3038+184];
	ld.shared.u32 	%r4774, [%r3057+14352];
	add.s32 	%r4775, %r4774, %r4773;
	min.s32 	%r4776, %r4772, %r4775;
	st.shared.u32 	[%r3041], %r4776;
	ld.shared.u32 	%r4777, [%r3041+104];
	ld.shared.u32 	%r4778, [%r3038+184];
	ld.shared.u32 	%r4779, [%r3057+14456];
	add.s32 	%r4780, %r4779, %r4778;
	min.s32 	%r4781, %r4777, %r4780;
	st.shared.u32 	[%r3041+104], %r4781;
	ld.shared.u32 	%r4782, [%r3041+208];
	ld.shared.u32 	%r4783, [%r3038+184];
	ld.shared.u32 	%r4784, [%r3057+14560];
	add.s32 	%r4785, %r4784, %r4783;
	min.s32 	%r4786, %r4782, %r4785;
	st.shared.u32 	[%r3041+208], %r4786;
	ld.shared.u32 	%r4787, [%r3041+8112];
	ld.shared.u32 	%r4788, [%r3038+8296];
	add.s32 	%r4789, %r4774, %r4788;
	min.s32 	%r4790, %r4787, %r4789;
	st.shared.u32 	[%r3041+8112], %r4790;
	ld.shared.u32 	%r4791, [%r3041+8216];
	ld.shared.u32 	%r4792, [%r3038+8296];
	add.s32 	%r4793, %r4779, %r4792;
	min.s32 	%r4794, %r4791, %r4793;
	st.shared.u32 	[%r3041+8216], %r4794;
	ld.shared.u32 	%r4795, [%r3041+8320];
	ld.shared.u32 	%r4796, [%r3038+8296];
	add.s32 	%r4797, %r4784, %r4796;
	min.s32 	%r4798, %r4795, %r4797;
	st.shared.u32 	[%r3041+8320], %r4798;
	ld.shared.u32 	%r4799, [%r3041+16224];
	ld.shared.u32 	%r4800, [%r3038+16408];
	add.s32 	%r4801, %r4774, %r4800;
	min.s32 	%r4802, %r4799, %r4801;
	st.shared.u32 	[%r3041+16224], %r4802;
	ld.shared.u32 	%r4803, [%r3041+16328];
	ld.shared.u32 	%r4804, [%r3038+16408];
	add.s32 	%r4805, %r4779, %r4804;
	min.s32 	%r4806, %r4803, %r4805;
	st.shared.u32 	[%r3041+16328], %r4806;
	ld.shared.u32 	%r4807, [%r3041+16432];
	ld.shared.u32 	%r4808, [%r3038+16408];
	add.s32 	%r4809, %r4784, %r4808;
	min.s32 	%r4810, %r4807, %r4809;
	st.shared.u32 	[%r3041+16432], %r4810;
	bar.sync 	0;
	ld.shared.u32 	%r4811, [%r3041];
	ld.shared.u32 	%r4812, [%r3038+188];
	ld.shared.u32 	%r4813, [%r3057+14664];
	add.s32 	%r4814, %r4813, %r4812;
	min.s32 	%r4815, %r4811, %r4814;
	st.shared.u32 	[%r3041], %r4815;
	ld.shared.u32 	%r4816, [%r3041+104];
	ld.shared.u32 	%r4817, [%r3038+188];
	ld.shared.u32 	%r4818, [%r3057+14768];
	add.s32 	%r4819, %r4818, %r4817;
	min.s32 	%r4820, %r4816, %r4819;
	st.shared.u32 	[%r3041+104], %r4820;
	ld.shared.u32 	%r4821, [%r3041+208];
	ld.shared.u32 	%r4822, [%r3038+188];
	ld.shared.u32 	%r4823, [%r3057+14872];
	add.s32 	%r4824, %r4823, %r4822;
	min.s32 	%r4825, %r4821, %r4824;
	st.shared.u32 	[%r3041+208], %r4825;
	ld.shared.u32 	%r4826, [%r3041+8112];
	ld.shared.u32 	%r4827, [%r3038+8300];
	add.s32 	%r4828, %r4813, %r4827;
	min.s32 	%r4829, %r4826, %r4828;
	st.shared.u32 	[%r3041+8112], %r4829;
	ld.shared.u32 	%r4830, [%r3041+8216];
	ld.shared.u32 	%r4831, [%r3038+8300];
	add.s32 	%r4832, %r4818, %r4831;
	min.s32 	%r4833, %r4830, %r4832;
	st.shared.u32 	[%r3041+8216], %r4833;
	ld.shared.u32 	%r4834, [%r3041+8320];
	ld.shared.u32 	%r4835, [%r3038+8300];
	add.s32 	%r4836, %r4823, %r4835;
	min.s32 	%r4837, %r4834, %r4836;
	st.shared.u32 	[%r3041+8320], %r4837;
	ld.shared.u32 	%r4838, [%r3041+16224];
	ld.shared.u32 	%r4839, [%r3038+16412];
	add.s32 	%r4840, %r4813, %r4839;
	min.s32 	%r4841, %r4838, %r4840;
	st.shared.u32 	[%r3041+16224], %r4841;
	ld.shared.u32 	%r4842, [%r3041+16328];
	ld.shared.u32 	%r4843, [%r3038+16412];
	add.s32 	%r4844, %r4818, %r4843;
	min.s32 	%r4845, %r4842, %r4844;
	st.shared.u32 	[%r3041+16328], %r4845;
	ld.shared.u32 	%r4846, [%r3041+16432];
	ld.shared.u32 	%r4847, [%r3038+16412];
	add.s32 	%r4848, %r4823, %r4847;
	min.s32 	%r4849, %r4846, %r4848;
	st.shared.u32 	[%r3041+16432], %r4849;
	bar.sync 	0;
	ld.shared.u32 	%r4850, [%r3041];
	ld.shared.u32 	%r4851, [%r3038+192];
	ld.shared.u32 	%r4852, [%r3057+14976];
	add.s32 	%r4853, %r4852, %r4851;
	min.s32 	%r4854, %r4850, %r4853;
	st.shared.u32 	[%r3041], %r4854;
	ld.shared.u32 	%r4855, [%r3041+104];
	ld.shared.u32 	%r4856, [%r3038+192];
	ld.shared.u32 	%r4857, [%r3057+15080];
	add.s32 	%r4858, %r4857, %r4856;
	min.s32 	%r4859, %r4855, %r4858;
	st.shared.u32 	[%r3041+104], %r4859;
	ld.shared.u32 	%r4860, [%r3041+208];
	ld.shared.u32 	%r4861, [%r3038+192];
	ld.shared.u32 	%r4862, [%r3057+15184];
	add.s32 	%r4863, %r4862, %r4861;
	min.s32 	%r4864, %r4860, %r4863;
	st.shared.u32 	[%r3041+208], %r4864;
	ld.shared.u32 	%r4865, [%r3041+8112];
	ld.shared.u32 	%r4866, [%r3038+8304];
	add.s32 	%r4867, %r4852, %r4866;
	min.s32 	%r4868, %r4865, %r4867;
	st.shared.u32 	[%r3041+8112], %r4868;
	ld.shared.u32 	%r4869, [%r3041+8216];
	ld.shared.u32 	%r4870, [%r3038+8304];
	add.s32 	%r4871, %r4857, %r4870;
	min.s32 	%r4872, %r4869, %r4871;
	st.shared.u32 	[%r3041+8216], %r4872;
	ld.shared.u32 	%r4873, [%r3041+8320];
	ld.shared.u32 	%r4874, [%r3038+8304];
	add.s32 	%r4875, %r4862, %r4874;
	min.s32 	%r4876, %r4873, %r4875;
	st.shared.u32 	[%r3041+8320], %r4876;
	ld.shared.u32 	%r4877, [%r3041+16224];
	ld.shared.u32 	%r4878, [%r3038+16416];
	add.s32 	%r4879, %r4852, %r4878;
	min.s32 	%r4880, %r4877, %r4879;
	st.shared.u32 	[%r3041+16224], %r4880;
	ld.shared.u32 	%r4881, [%r3041+16328];
	ld.shared.u32 	%r4882, [%r3038+16416];
	add.s32 	%r4883, %r4857, %r4882;
	min.s32 	%r4884, %r4881, %r4883;
	st.shared.u32 	[%r3041+16328], %r4884;
	ld.shared.u32 	%r4885, [%r3041+16432];
	ld.shared.u32 	%r4886, [%r3038+16416];
	add.s32 	%r4887, %r4862, %r4886;
	min.s32 	%r4888, %r4885, %r4887;
	st.shared.u32 	[%r3041+16432], %r4888;
	bar.sync 	0;
	ld.shared.u32 	%r4889, [%r3041];
	ld.shared.u32 	%r4890, [%r3038+196];
	ld.shared.u32 	%r4891, [%r3057+15288];
	add.s32 	%r4892, %r4891, %r4890;
	min.s32 	%r4893, %r4889, %r4892;
	st.shared.u32 	[%r3041], %r4893;
	ld.shared.u32 	%r4894, [%r3041+104];
	ld.shared.u32 	%r4895, [%r3038+196];
	ld.shared.u32 	%r4896, [%r3057+15392];
	add.s32 	%r4897, %r4896, %r4895;
	min.s32 	%r4898, %r4894, %r4897;
	st.shared.u32 	[%r3041+104], %r4898;
	ld.shared.u32 	%r4899, [%r3041+208];
	ld.shared.u32 	%r4900, [%r3038+196];
	ld.shared.u32 	%r4901, [%r3057+15496];
	add.s32 	%r4902, %r4901, %r4900;
	min.s32 	%r4903, %r4899, %r4902;
	st.shared.u32 	[%r3041+208], %r4903;
	ld.shared.u32 	%r4904, [%r3041+8112];
	ld.shared.u32 	%r4905, [%r3038+8308];
	add.s32 	%r4906, %r4891, %r4905;
	min.s32 	%r4907, %r4904, %r4906;
	st.shared.u32 	[%r3041+8112], %r4907;
	ld.shared.u32 	%r4908, [%r3041+8216];
	ld.shared.u32 	%r4909, [%r3038+8308];
	add.s32 	%r4910, %r4896, %r4909;
	min.s32 	%r4911, %r4908, %r4910;
	st.shared.u32 	[%r3041+8216], %r4911;
	ld.shared.u32 	%r4912, [%r3041+8320];
	ld.shared.u32 	%r4913, [%r3038+8308];
	add.s32 	%r4914, %r4901, %r4913;
	min.s32 	%r4915, %r4912, %r4914;
	st.shared.u32 	[%r3041+8320], %r4915;
	ld.shared.u32 	%r4916, [%r3041+16224];
	ld.shared.u32 	%r4917, [%r3038+16420];
	add.s32 	%r4918, %r4891, %r4917;
	min.s32 	%r4919, %r4916, %r4918;
	st.shared.u32 	[%r3041+16224], %r4919;
	ld.shared.u32 	%r4920, [%r3041+16328];
	ld.shared.u32 	%r4921, [%r3038+16420];
	add.s32 	%r4922, %r4896, %r4921;
	min.s32 	%r4923, %r4920, %r4922;
	st.shared.u32 	[%r3041+16328], %r4923;
	ld.shared.u32 	%r4924, [%r3041+16432];
	ld.shared.u32 	%r4925, [%r3038+16420];
	add.s32 	%r4926, %r4901, %r4925;
	min.s32 	%r4927, %r4924, %r4926;
	st.shared.u32 	[%r3041+16432], %r4927;
	bar.sync 	0;
	ld.shared.u32 	%r4928, [%r3041];
	ld.shared.u32 	%r4929, [%r3038+200];
	ld.shared.u32 	%r4930, [%r3057+15600];
	add.s32 	%r4931, %r4930, %r4929;
	min.s32 	%r4932, %r4928, %r4931;
	st.shared.u32 	[%r3041], %r4932;
	ld.shared.u32 	%r4933, [%r3041+104];
	ld.shared.u32 	%r4934, [%r3038+200];
	ld.shared.u32 	%r4935, [%r3057+15704];
	add.s32 	%r4936, %r4935, %r4934;
	min.s32 	%r4937, %r4933, %r4936;
	st.shared.u32 	[%r3041+104], %r4937;
	ld.shared.u32 	%r4938, [%r3041+208];
	ld.shared.u32 	%r4939, [%r3038+200];
	ld.shared.u32 	%r4940, [%r3057+15808];
	add.s32 	%r4941, %r4940, %r4939;
	min.s32 	%r4942, %r4938, %r4941;
	st.shared.u32 	[%r3041+208], %r4942;
	ld.shared.u32 	%r4943, [%r3041+8112];
	ld.shared.u32 	%r4944, [%r3038+8312];
	add.s32 	%r4945, %r4930, %r4944;
	min.s32 	%r4946, %r4943, %r4945;
	st.shared.u32 	[%r3041+8112], %r4946;
	ld.shared.u32 	%r4947, [%r3041+8216];
	ld.shared.u32 	%r4948, [%r3038+8312];
	add.s32 	%r4949, %r4935, %r4948;
	min.s32 	%r4950, %r4947, %r4949;
	st.shared.u32 	[%r3041+8216], %r4950;
	ld.shared.u32 	%r4951, [%r3041+8320];
	ld.shared.u32 	%r4952, [%r3038+8312];
	add.s32 	%r4953, %r4940, %r4952;
	min.s32 	%r4954, %r4951, %r4953;
	st.shared.u32 	[%r3041+8320], %r4954;
	ld.shared.u32 	%r4955, [%r3041+16224];
	ld.shared.u32 	%r4956, [%r3038+16424];
	add.s32 	%r4957, %r4930, %r4956;
	min.s32 	%r4958, %r4955, %r4957;
	st.shared.u32 	[%r3041+16224], %r4958;
	ld.shared.u32 	%r4959, [%r3041+16328];
	ld.shared.u32 	%r4960, [%r3038+16424];
	add.s32 	%r4961, %r4935, %r4960;
	min.s32 	%r4962, %r4959, %r4961;
	st.shared.u32 	[%r3041+16328], %r4962;
	ld.shared.u32 	%r4963, [%r3041+16432];
	ld.shared.u32 	%r4964, [%r3038+16424];
	add.s32 	%r4965, %r4940, %r4964;
	min.s32 	%r4966, %r4963, %r4965;
	st.shared.u32 	[%r3041+16432], %r4966;
	bar.sync 	0;
	ld.shared.u32 	%r4967, [%r3041];
	ld.shared.u32 	%r4968, [%r3038+204];
	ld.shared.u32 	%r4969, [%r3057+15912];
	add.s32 	%r4970, %r4969, %r4968;
	min.s32 	%r4971, %r4967, %r4970;
	st.shared.u32 	[%r3041], %r4971;
	ld.shared.u32 	%r4972, [%r3041+104];
	ld.shared.u32 	%r4973, [%r3038+204];
	ld.shared.u32 	%r4974, [%r3057+16016];
	add.s32 	%r4975, %r4974, %r4973;
	min.s32 	%r4976, %r4972, %r4975;
	st.shared.u32 	[%r3041+104], %r4976;
	ld.shared.u32 	%r4977, [%r3041+208];
	ld.shared.u32 	%r4978, [%r3038+204];
	ld.shared.u32 	%r4979, [%r3057+16120];
	add.s32 	%r4980, %r4979, %r4978;
	min.s32 	%r4981, %r4977, %r4980;
	st.shared.u32 	[%r3041+208], %r4981;
	ld.shared.u32 	%r4982, [%r3041+8112];
	ld.shared.u32 	%r4983, [%r3038+8316];
	add.s32 	%r4984, %r4969, %r4983;
	min.s32 	%r4985, %r4982, %r4984;
	st.shared.u32 	[%r3041+8112], %r4985;
	ld.shared.u32 	%r4986, [%r3041+8216];
	ld.shared.u32 	%r4987, [%r3038+8316];
	add.s32 	%r4988, %r4974, %r4987;
	min.s32 	%r4989, %r4986, %r4988;
	st.shared.u32 	[%r3041+8216], %r4989;
	ld.shared.u32 	%r4990, [%r3041+8320];
	ld.shared.u32 	%r4991, [%r3038+8316];
	add.s32 	%r4992, %r4979, %r4991;
	min.s32 	%r4993, %r4990, %r4992;
	st.shared.u32 	[%r3041+8320], %r4993;
	ld.shared.u32 	%r4994, [%r3041+16224];
	ld.shared.u32 	%r4995, [%r3038+16428];
	add.s32 	%r4996, %r4969, %r4995;
	min.s32 	%r4997, %r4994, %r4996;
	st.shared.u32 	[%r3041+16224], %r4997;
	ld.shared.u32 	%r4998, [%r3041+16328];
	ld.shared.u32 	%r4999, [%r3038+16428];
	add.s32 	%r5000, %r4974, %r4999;
	min.s32 	%r5001, %r4998, %r5000;
	st.shared.u32 	[%r3041+16328], %r5001;
	ld.shared.u32 	%r5002, [%r3041+16432];
	ld.shared.u32 	%r5003, [%r3038+16428];
	add.s32 	%r5004, %r4979, %r5003;
	min.s32 	%r5005, %r5002, %r5004;
	st.shared.u32 	[%r3041+16432], %r5005;
	bar.sync 	0;
	ld.shared.u32 	%r5006, [%r3041];
	ld.shared.u32 	%r5007, [%r3038+208];
	ld.shared.u32 	%r5008, [%r3057+16224];
	add.s32 	%r5009, %r5008, %r5007;
	min.s32 	%r5010, %r5006, %r5009;
	st.shared.u32 	[%r3041], %r5010;
	ld.shared.u32 	%r5011, [%r3041+104];
	ld.shared.u32 	%r5012, [%r3038+208];
	ld.shared.u32 	%r5013, [%r3057+16328];
	add.s32 	%r5014, %r5013, %r5012;
	min.s32 	%r5015, %r5011, %r5014;
	st.shared.u32 	[%r3041+104], %r5015;
	ld.shared.u32 	%r5016, [%r3041+208];
	ld.shared.u32 	%r5017, [%r3038+208];
	ld.shared.u32 	%r5018, [%r3057+16432];
	add.s32 	%r5019, %r5018, %r5017;
	min.s32 	%r5020, %r5016, %r5019;
	st.shared.u32 	[%r3041+208], %r5020;
	ld.shared.u32 	%r5021, [%r3041+8112];
	ld.shared.u32 	%r5022, [%r3038+8320];
	add.s32 	%r5023, %r5008, %r5022;
	min.s32 	%r5024, %r5021, %r5023;
	st.shared.u32 	[%r3041+8112], %r5024;
	ld.shared.u32 	%r5025, [%r3041+8216];
	ld.shared.u32 	%r5026, [%r3038+8320];
	add.s32 	%r5027, %r5013, %r5026;
	min.s32 	%r5028, %r5025, %r5027;
	st.shared.u32 	[%r3041+8216], %r5028;
	ld.shared.u32 	%r5029, [%r3041+8320];
	ld.shared.u32 	%r5030, [%r3038+8320];
	add.s32 	%r5031, %r5018, %r5030;
	min.s32 	%r5032, %r5029, %r5031;
	st.shared.u32 	[%r3041+8320], %r5032;
	ld.shared.u32 	%r5033, [%r3041+16224];
	ld.shared.u32 	%r5034, [%r3038+16432];
	add.s32 	%r5035, %r5008, %r5034;
	min.s32 	%r5036, %r5033, %r5035;
	st.shared.u32 	[%r3041+16224], %r5036;
	ld.shared.u32 	%r5037, [%r3041+16328];
	ld.shared.u32 	%r5038, [%r3038+16432];
	add.s32 	%r5039, %r5013, %r5038;
	min.s32 	%r5040, %r5037, %r5039;
	st.shared.u32 	[%r3041+16328], %r5040;
	ld.shared.u32 	%r5041, [%r3041+16432];
	ld.shared.u32 	%r5042, [%r3038+16432];
	add.s32 	%r5043, %r5018, %r5042;
	min.s32 	%r5044, %r5041, %r5043;
	st.shared.u32 	[%r3041+16432], %r5044;
	bar.sync 	0;
	ld.shared.u32 	%r5045, [%r3041];
	ld.shared.u32 	%r5046, [%r3038+212];
	ld.shared.u32 	%r5047, [%r3057+16536];
	add.s32 	%r5048, %r5047, %r5046;
	min.s32 	%r5049, %r5045, %r5048;
	st.shared.u32 	[%r3041], %r5049;
	ld.shared.u32 	%r5050, [%r3041+104];
	ld.shared.u32 	%r5051, [%r3038+212];
	ld.shared.u32 	%r5052, [%r3057+16640];
	add.s32 	%r5053, %r5052, %r5051;
	min.s32 	%r5054, %r5050, %r5053;
	st.shared.u32 	[%r3041+104], %r5054;
	ld.shared.u32 	%r5055, [%r3041+208];
	ld.shared.u32 	%r5056, [%r3038+212];
	ld.shared.u32 	%r5057, [%r3057+16744];
	add.s32 	%r5058, %r5057, %r5056;
	min.s32 	%r5059, %r5055, %r5058;
	st.shared.u32 	[%r3041+208], %r5059;
	ld.shared.u32 	%r5060, [%r3041+8112];
	ld.shared.u32 	%r5061, [%r3038+8324];
	add.s32 	%r5062, %r5047, %r5061;
	min.s32 	%r5063, %r5060, %r5062;
	st.shared.u32 	[%r3041+8112], %r5063;
	ld.shared.u32 	%r5064, [%r3041+8216];
	ld.shared.u32 	%r5065, [%r3038+8324];
	add.s32 	%r5066, %r5052, %r5065;
	min.s32 	%r5067, %r5064, %r5066;
	st.shared.u32 	[%r3041+8216], %r5067;
	ld.shared.u32 	%r5068, [%r3041+8320];
	ld.shared.u32 	%r5069, [%r3038+8324];
	add.s32 	%r5070, %r5057, %r5069;
	min.s32 	%r5071, %r5068, %r5070;
	st.shared.u32 	[%r3041+8320], %r5071;
	ld.shared.u32 	%r5072, [%r3041+16224];
	ld.shared.u32 	%r5073, [%r3038+16436];
	add.s32 	%r5074, %r5047, %r5073;
	min.s32 	%r5075, %r5072, %r5074;
	st.shared.u32 	[%r3041+16224], %r5075;
	ld.shared.u32 	%r5076, [%r3041+16328];
	ld.shared.u32 	%r5077, [%r3038+16436];
	add.s32 	%r5078, %r5052, %r5077;
	min.s32 	%r5079, %r5076, %r5078;
	st.shared.u32 	[%r3041+16328], %r5079;
	ld.shared.u32 	%r5080, [%r3041+16432];
	ld.shared.u32 	%r5081, [%r3038+16436];
	add.s32 	%r5082, %r5057, %r5081;
	min.s32 	%r5083, %r5080, %r5082;
	st.shared.u32 	[%r3041+16432], %r5083;
	bar.sync 	0;
	ld.shared.u32 	%r5084, [%r3041];
	ld.shared.u32 	%r5085, [%r3038+216];
	ld.shared.u32 	%r5086, [%r3057+16848];
	add.s32 	%r5087, %r5086, %r5085;
	min.s32 	%r5088, %r5084, %r5087;
	st.shared.u32 	[%r3041], %r5088;
	ld.shared.u32 	%r5089, [%r3041+104];
	ld.shared.u32 	%r5090, [%r3038+216];
	ld.shared.u32 	%r5091, [%r3057+16952];
	add.s32 	%r5092, %r5091, %r5090;
	min.s32 	%r5093, %r5089, %r5092;
	st.shared.u32 	[%r3041+104], %r5093;
	ld.shared.u32 	%r5094, [%r3041+208];
	ld.shared.u32 	%r5095, [%r3038+216];
	ld.shared.u32 	%r5096, [%r3057+17056];
	add.s32 	%r5097, %r5096, %r5095;
	min.s32 	%r5098, %r5094, %r5097;
	st.shared.u32 	[%r3041+208], %r5098;
	ld.shared.u32 	%r5099, [%r3041+8112];
	ld.shared.u32 	%r5100, [%r3038+8328];
	add.s32 	%r5101, %r5086, %r5100;
	min.s32 	%r5102, %r5099, %r5101;
	st.shared.u32 	[%r3041+8112], %r5102;
	ld.shared.u32 	%r5103, [%r3041+8216];
	ld.shared.u32 	%r5104, [%r3038+8328];
	add.s32 	%r5105, %r5091, %r5104;
	min.s32 	%r5106, %r5103, %r5105;
	st.shared.u32 	[%r3041+8216], %r5106;
	ld.shared.u32 	%r5107, [%r3041+8320];
	ld.shared.u32 	%r5108, [%r3038+8328];
	add.s32 	%r5109, %r5096, %r5108;
	min.s32 	%r5110, %r5107, %r5109;
	st.shared.u32 	[%r3041+8320], %r5110;
	ld.shared.u32 	%r5111, [%r3041+16224];
	ld.shared.u32 	%r5112, [%r3038+16440];
	add.s32 	%r5113, %r5086, %r5112;
	min.s32 	%r5114, %r5111, %r5113;
	st.shared.u32 	[%r3041+16224], %r5114;
	ld.shared.u32 	%r5115, [%r3041+16328];
	ld.shared.u32 	%r5116, [%r3038+16440];
	add.s32 	%r5117, %r5091, %r5116;
	min.s32 	%r5118, %r5115, %r5117;
	st.shared.u32 	[%r3041+16328], %r5118;
	ld.shared.u32 	%r5119, [%r3041+16432];
	ld.shared.u32 	%r5120, [%r3038+16440];
	add.s32 	%r5121, %r5096, %r5120;
	min.s32 	%r5122, %r5119, %r5121;
	st.shared.u32 	[%r3041+16432], %r5122;
	bar.sync 	0;
	ld.shared.u32 	%r5123, [%r3041];
	ld.shared.u32 	%r5124, [%r3038+220];
	ld.shared.u32 	%r5125, [%r3057+17160];
	add.s32 	%r5126, %r5125, %r5124;
	min.s32 	%r5127, %r5123, %r5126;
	st.shared.u32 	[%r3041], %r5127;
	ld.shared.u32 	%r5128, [%r3041+104];
	ld.shared.u32 	%r5129, [%r3038+220];
	ld.shared.u32 	%r5130, [%r3057+17264];
	add.s32 	%r5131, %r5130, %r5129;
	min.s32 	%r5132, %r5128, %r5131;
	st.shared.u32 	[%r3041+104], %r5132;
	ld.shared.u32 	%r5133, [%r3041+208];
	ld.shared.u32 	%r5134, [%r3038+220];
	ld.shared.u32 	%r5135, [%r3057+17368];
	add.s32 	%r5136, %r5135, %r5134;
	min.s32 	%r5137, %r5133, %r5136;
	st.shared.u32 	[%r3041+208], %r5137;
	ld.shared.u32 	%r5138, [%r3041+8112];
	ld.shared.u32 	%r5139, [%r3038+8332];
	add.s32 	%r5140, %r5125, %r5139;
	min.s32 	%r5141, %r5138, %r5140;
	st.shared.u32 	[%r3041+8112], %r5141;
	ld.shared.u32 	%r5142, [%r3041+8216];
	ld.shared.u32 	%r5143, [%r3038+8332];
	add.s32 	%r5144, %r5130, %r5143;
	min.s32 	%r5145, %r5142, %r5144;
	st.shared.u32 	[%r3041+8216], %r5145;
	ld.shared.u32 	%r5146, [%r3041+8320];
	ld.shared.u32 	%r5147, [%r3038+8332];
	add.s32 	%r5148, %r5135, %r5147;
	min.s32 	%r5149, %r5146, %r5148;
	st.shared.u32 	[%r3041+8320], %r5149;
	ld.shared.u32 	%r5150, [%r3041+16224];
	ld.shared.u32 	%r5151, [%r3038+16444];
	add.s32 	%r5152, %r5125, %r5151;
	min.s32 	%r5153, %r5150, %r5152;
	st.shared.u32 	[%r3041+16224], %r5153;
	ld.shared.u32 	%r5154, [%r3041+16328];
	ld.shared.u32 	%r5155, [%r3038+16444];
	add.s32 	%r5156, %r5130, %r5155;
	min.s32 	%r5157, %r5154, %r5156;
	st.shared.u32 	[%r3041+16328], %r5157;
	ld.shared.u32 	%r5158, [%r3041+16432];
	ld.shared.u32 	%r5159, [%r3038+16444];
	add.s32 	%r5160, %r5135, %r5159;
	min.s32 	%r5161, %r5158, %r5160;
	st.shared.u32 	[%r3041+16432], %r5161;
	bar.sync 	0;
	ld.shared.u32 	%r5162, [%r3041];
	ld.shared.u32 	%r5163, [%r3038+224];
	ld.shared.u32 	%r5164, [%r3057+17472];
	add.s32 	%r5165, %r5164, %r5163;
	min.s32 	%r5166, %r5162, %r5165;
	st.shared.u32 	[%r3041], %r5166;
	ld.shared.u32 	%r5167, [%r3041+104];
	ld.shared.u32 	%r5168, [%r3038+224];
	ld.shared.u32 	%r5169, [%r3057+17576];
	add.s32 	%r5170, %r5169, %r5168;
	min.s32 	%r5171, %r5167, %r5170;
	st.shared.u32 	[%r3041+104], %r5171;
	ld.shared.u32 	%r5172, [%r3041+208];
	ld.shared.u32 	%r5173, [%r3038+224];
	ld.shared.u32 	%r5174, [%r3057+17680];
	add.s32 	%r5175, %r5174, %r5173;
	min.s32 	%r5176, %r5172, %r5175;
	st.shared.u32 	[%r3041+208], %r5176;
	ld.shared.u32 	%r5177, [%r3041+8112];
	ld.shared.u32 	%r5178, [%r3038+8336];
	add.s32 	%r5179, %r5164, %r5178;
	min.s32 	%r5180, %r5177, %r5179;
	st.shared.u32 	[%r3041+8112], %r5180;
	ld.shared.u32 	%r5181, [%r3041+8216];
	ld.shared.u32 	%r5182, [%r3038+8336];
	add.s32 	%r5183, %r5169, %r5182;
	min.s32 	%r5184, %r5181, %r5183;
	st.shared.u32 	[%r3041+8216], %r5184;
	ld.shared.u32 	%r5185, [%r3041+8320];
	ld.shared.u32 	%r5186, [%r3038+8336];
	add.s32 	%r5187, %r5174, %r5186;
	min.s32 	%r5188, %r5185, %r5187;
	st.shared.u32 	[%r3041+8320], %r5188;
	ld.shared.u32 	%r5189, [%r3041+16224];
	ld.shared.u32 	%r5190, [%r3038+16448];
	add.s32 	%r5191, %r5164, %r5190;
	min.s32 	%r5192, %r5189, %r5191;
	st.shared.u32 	[%r3041+16224], %r5192;
	ld.shared.u32 	%r5193, [%r3041+16328];
	ld.shared.u32 	%r5194, [%r3038+16448];
	add.s32 	%r5195, %r5169, %r5194;
	min.s32 	%r5196, %r5193, %r5195;
	st.shared.u32 	[%r3041+16328], %r5196;
	ld.shared.u32 	%r5197, [%r3041+16432];
	ld.shared.u32 	%r5198, [%r3038+16448];
	add.s32 	%r5199, %r5174, %r5198;
	min.s32 	%r5200, %r5197, %r5199;
	st.shared.u32 	[%r3041+16432], %r5200;
	bar.sync 	0;
	ld.shared.u32 	%r5201, [%r3041];
	ld.shared.u32 	%r5202, [%r3038+228];
	ld.shared.u32 	%r5203, [%r3057+17784];
	add.s32 	%r5204, %r5203, %r5202;
	min.s32 	%r5205, %r5201, %r5204;
	st.shared.u32 	[%r3041], %r5205;
	ld.shared.u32 	%r5206, [%r3041+104];
	ld.shared.u32 	%r5207, [%r3038+228];
	ld.shared.u32 	%r5208, [%r3057+17888];
	add.s32 	%r5209, %r5208, %r5207;
	min.s32 	%r5210, %r5206, %r5209;
	st.shared.u32 	[%r3041+104], %r5210;
	ld.shared.u32 	%r5211, [%r3041+208];
	ld.shared.u32 	%r5212, [%r3038+228];
	ld.shared.u32 	%r5213, [%r3057+17992];
	add.s32 	%r5214, %r5213, %r5212;
	min.s32 	%r5215, %r5211, %r5214;
	st.shared.u32 	[%r3041+208], %r5215;
	ld.shared.u32 	%r5216, [%r3041+8112];
	ld.shared.u32 	%r5217, [%r3038+8340];
	add.s32 	%r5218, %r5203, %r5217;
	min.s32 	%r5219, %r5216, %r5218;
	st.shared.u32 	[%r3041+8112], %r5219;
	ld.shared.u32 	%r5220, [%r3041+8216];
	ld.shared.u32 	%r5221, [%r3038+8340];
	add.s32 	%r5222, %r5208, %r5221;
	min.s32 	%r5223, %r5220, %r5222;
	st.shared.u32 	[%r3041+8216], %r5223;
	ld.shared.u32 	%r5224, [%r3041+8320];
	ld.shared.u32 	%r5225, [%r3038+8340];
	add.s32 	%r5226, %r5213, %r5225;
	min.s32 	%r5227, %r5224, %r5226;
	st.shared.u32 	[%r3041+8320], %r5227;
	ld.shared.u32 	%r5228, [%r3041+16224];
	ld.shared.u32 	%r5229, [%r3038+16452];
	add.s32 	%r5230, %r5203, %r5229;
	min.s32 	%r5231, %r5228, %r5230;
	st.shared.u32 	[%r3041+16224], %r5231;
	ld.shared.u32 	%r5232, [%r3041+16328];
	ld.shared.u32 	%r5233, [%r3038+16452];
	add.s32 	%r5234, %r5208, %r5233;
	min.s32 	%r5235, %r5232, %r5234;
	st.shared.u32 	[%r3041+16328], %r5235;
	ld.shared.u32 	%r5236, [%r3041+16432];
	ld.shared.u32 	%r5237, [%r3038+16452];
	add.s32 	%r5238, %r5213, %r5237;
	min.s32 	%r5239, %r5236, %r5238;
	st.shared.u32 	[%r3041+16432], %r5239;
	bar.sync 	0;
	ld.shared.u32 	%r5240, [%r3041];
	ld.shared.u32 	%r5241, [%r3038+232];
	ld.shared.u32 	%r5242, [%r3057+18096];
	add.s32 	%r5243, %r5242, %r5241;
	min.s32 	%r5244, %r5240, %r5243;
	st.shared.u32 	[%r3041], %r5244;
	ld.shared.u32 	%r5245, [%r3041+104];
	ld.shared.u32 	%r5246, [%r3038+232];
	ld.shared.u32 	%r5247, [%r3057+18200];
	add.s32 	%r5248, %r5247, %r5246;
	min.s32 	%r5249, %r5245, %r5248;
	st.shared.u32 	[%r3041+104], %r5249;
	ld.shared.u32 	%r5250, [%r3041+208];
	ld.shared.u32 	%r5251, [%r3038+232];
	ld.shared.u32 	%r5252, [%r3057+18304];
	add.s32 	%r5253, %r5252, %r5251;
	min.s32 	%r5254, %r5250, %r5253;
	st.shared.u32 	[%r3041+208], %r5254;
	ld.shared.u32 	%r5255, [%r3041+8112];
	ld.shared.u32 	%r5256, [%r3038+8344];
	add.s32 	%r5257, %r5242, %r5256;
	min.s32 	%r5258, %r5255, %r5257;
	st.shared.u32 	[%r3041+8112], %r5258;
	ld.shared.u32 	%r5259, [%r3041+8216];
	ld.shared.u32 	%r5260, [%r3038+8344];
	add.s32 	%r5261, %r5247, %r5260;
	min.s32 	%r5262, %r5259, %r5261;
	st.shared.u32 	[%r3041+8216], %r5262;
	ld.shared.u32 	%r5263, [%r3041+8320];
	ld.shared.u32 	%r5264, [%r3038+8344];
	add.s32 	%r5265, %r5252, %r5264;
	min.s32 	%r5266, %r5263, %r5265;
	st.shared.u32 	[%r3041+8320], %r5266;
	ld.shared.u32 	%r5267, [%r3041+16224];
	ld.shared.u32 	%r5268, [%r3038+16456];
	add.s32 	%r5269, %r5242, %r5268;
	min.s32 	%r5270, %r5267, %r5269;
	st.shared.u32 	[%r3041+16224], %r5270;
	ld.shared.u32 	%r5271, [%r3041+16328];
	ld.shared.u32 	%r5272, [%r3038+16456];
	add.s32 	%r5273, %r5247, %r5272;
	min.s32 	%r5274, %r5271, %r5273;
	st.shared.u32 	[%r3041+16328], %r5274;
	ld.shared.u32 	%r5275, [%r3041+16432];
	ld.shared.u32 	%r5276, [%r3038+16456];
	add.s32 	%r5277, %r5252, %r5276;
	min.s32 	%r5278, %r5275, %r5277;
	st.shared.u32 	[%r3041+16432], %r5278;
	bar.sync 	0;
	ld.shared.u32 	%r5279, [%r3041];
	ld.shared.u32 	%r5280, [%r3038+236];
	ld.shared.u32 	%r5281, [%r3057+18408];
	add.s32 	%r5282, %r5281, %r5280;
	min.s32 	%r5283, %r5279, %r5282;
	st.shared.u32 	[%r3041], %r5283;
	ld.shared.u32 	%r5284, [%r3041+104];
	ld.shared.u32 	%r5285, [%r3038+236];
	ld.shared.u32 	%r5286, [%r3057+18512];
	add.s32 	%r5287, %r5286, %r5285;
	min.s32 	%r5288, %r5284, %r5287;
	st.shared.u32 	[%r3041+104], %r5288;
	ld.shared.u32 	%r5289, [%r3041+208];
	ld.shared.u32 	%r5290, [%r3038+236];
	ld.shared.u32 	%r5291, [%r3057+18616];
	add.s32 	%r5292, %r5291, %r5290;
	min.s32 	%r5293, %r5289, %r5292;
	st.shared.u32 	[%r3041+208], %r5293;
	ld.shared.u32 	%r5294, [%r3041+8112];
	ld.shared.u32 	%r5295, [%r3038+8348];
	add.s32 	%r5296, %r5281, %r5295;
	min.s32 	%r5297, %r5294, %r5296;
	st.shared.u32 	[%r3041+8112], %r5297;
	ld.shared.u32 	%r5298, [%r3041+8216];
	ld.shared.u32 	%r5299, [%r3038+8348];
	add.s32 	%r5300, %r5286, %r5299;
	min.s32 	%r5301, %r5298, %r5300;
	st.shared.u32 	[%r3041+8216], %r5301;
	ld.shared.u32 	%r5302, [%r3041+8320];
	ld.shared.u32 	%r5303, [%r3038+8348];
	add.s32 	%r5304, %r5291, %r5303;
	min.s32 	%r5305, %r5302, %r5304;
	st.shared.u32 	[%r3041+8320], %r5305;
	ld.shared.u32 	%r5306, [%r3041+16224];
	ld.shared.u32 	%r5307, [%r3038+16460];
	add.s32 	%r5308, %r5281, %r5307;
	min.s32 	%r5309, %r5306, %r5308;
	st.shared.u32 	[%r3041+16224], %r5309;
	ld.shared.u32 	%r5310, [%r3041+16328];
	ld.shared.u32 	%r5311, [%r3038+16460];
	add.s32 	%r5312, %r5286, %r5311;
	min.s32 	%r5313, %r5310, %r5312;
	st.shared.u32 	[%r3041+16328], %r5313;
	ld.shared.u32 	%r5314, [%r3041+16432];
	ld.shared.u32 	%r5315, [%r3038+16460];
	add.s32 	%r5316, %r5291, %r5315;
	min.s32 	%r5317, %r5314, %r5316;
	st.shared.u32 	[%r3041+16432], %r5317;
	bar.sync 	0;
	ld.shared.u32 	%r5318, [%r3041];
	ld.shared.u32 	%r5319, [%r3038+240];
	ld.shared.u32 	%r5320, [%r3057+18720];
	add.s32 	%r5321, %r5320, %r5319;
	min.s32 	%r5322, %r5318, %r5321;
	st.shared.u32 	[%r3041], %r5322;
	ld.shared.u32 	%r5323, [%r3041+104];
	ld.shared.u32 	%r5324, [%r3038+240];
	ld.shared.u32 	%r5325, [%r3057+18824];
	add.s32 	%r5326, %r5325, %r5324;
	min.s32 	%r5327, %r5323, %r5326;
	st.shared.u32 	[%r3041+104], %r5327;
	ld.shared.u32 	%r5328, [%r3041+208];
	ld.shared.u32 	%r5329, [%r3038+240];
	ld.shared.u32 	%r5330, [%r3057+18928];
	add.s32 	%r5331, %r5330, %r5329;
	min.s32 	%r5332, %r5328, %r5331;
	st.shared.u32 	[%r3041+208], %r5332;
	ld.shared.u32 	%r5333, [%r3041+8112];
	ld.shared.u32 	%r5334, [%r3038+8352];
	add.s32 	%r5335, %r5320, %r5334;
	min.s32 	%r5336, %r5333, %r5335;
	st.shared.u32 	[%r3041+8112], %r5336;
	ld.shared.u32 	%r5337, [%r3041+8216];
	ld.shared.u32 	%r5338, [%r3038+8352];
	add.s32 	%r5339, %r5325, %r5338;
	min.s32 	%r5340, %r5337, %r5339;
	st.shared.u32 	[%r3041+8216], %r5340;
	ld.shared.u32 	%r5341, [%r3041+8320];
	ld.shared.u32 	%r5342, [%r3038+8352];
	add.s32 	%r5343, %r5330, %r5342;
	min.s32 	%r5344, %r5341, %r5343;
	st.shared.u32 	[%r3041+8320], %r5344;
	ld.shared.u32 	%r5345, [%r3041+16224];
	ld.shared.u32 	%r5346, [%r3038+16464];
	add.s32 	%r5347, %r5320, %r5346;
	min.s32 	%r5348, %r5345, %r5347;
	st.shared.u32 	[%r3041+16224], %r5348;
	ld.shared.u32 	%r5349, [%r3041+16328];
	ld.shared.u32 	%r5350, [%r3038+16464];
	add.s32 	%r5351, %r5325, %r5350;
	min.s32 	%r5352, %r5349, %r5351;
	st.shared.u32 	[%r3041+16328], %r5352;
	ld.shared.u32 	%r5353, [%r3041+16432];
	ld.shared.u32 	%r5354, [%r3038+16464];
	add.s32 	%r5355, %r5330, %r5354;
	min.s32 	%r5356, %r5353, %r5355;
	st.shared.u32 	[%r3041+16432], %r5356;
	bar.sync 	0;
	ld.shared.u32 	%r5357, [%r3041];
	ld.shared.u32 	%r5358, [%r3038+244];
	ld.shared.u32 	%r5359, [%r3057+19032];
	add.s32 	%r5360, %r5359, %r5358;
	min.s32 	%r5361, %r5357, %r5360;
	st.shared.u32 	[%r3041], %r5361;
	ld.shared.u32 	%r5362, [%r3041+104];
	ld.shared.u32 	%r5363, [%r3038+244];
	ld.shared.u32 	%r5364, [%r3057+19136];
	add.s32 	%r5365, %r5364, %r5363;
	min.s32 	%r5366, %r5362, %r5365;
	st.shared.u32 	[%r3041+104], %r5366;
	ld.shared.u32 	%r5367, [%r3041+208];
	ld.shared.u32 	%r5368, [%r3038+244];
	ld.shared.u32 	%r5369, [%r3057+19240];
	add.s32 	%r5370, %r5369, %r5368;
	min.s32 	%r5371, %r5367, %r5370;
	st.shared.u32 	[%r3041+208], %r5371;
	ld.shared.u32 	%r5372, [%r3041+8112];
	ld.shared.u32 	%r5373, [%r3038+8356];
	add.s32 	%r5374, %r5359, %r5373;
	min.s32 	%r5375, %r5372, %r5374;
	st.shared.u32 	[%r3041+8112], %r5375;
	ld.shared.u32 	%r5376, [%r3041+8216];
	ld.shared.u32 	%r5377, [%r3038+8356];
	add.s32 	%r5378, %r5364, %r5377;
	min.s32 	%r5379, %r5376, %r5378;
	st.shared.u32 	[%r3041+8216], %r5379;
	ld.shared.u32 	%r5380, [%r3041+8320];
	ld.shared.u32 	%r5381, [%r3038+8356];
	add.s32 	%r5382, %r5369, %r5381;
	min.s32 	%r5383, %r5380, %r5382;
	st.shared.u32 	[%r3041+8320], %r5383;
	ld.shared.u32 	%r5384, [%r3041+16224];
	ld.shared.u32 	%r5385, [%r3038+16468];
	add.s32 	%r5386, %r5359, %r5385;
	min.s32 	%r5387, %r5384, %r5386;
	st.shared.u32 	[%r3041+16224], %r5387;
	ld.shared.u32 	%r5388, [%r3041+16328];
	ld.shared.u32 	%r5389, [%r3038+16468];
	add.s32 	%r5390, %r5364, %r5389;
	min.s32 	%r5391, %r5388, %r5390;
	st.shared.u32 	[%r3041+16328], %r5391;
	ld.shared.u32 	%r5392, [%r3041+16432];
	ld.shared.u32 	%r5393, [%r3038+16468];
	add.s32 	%r5394, %r5369, %r5393;
	min.s32 	%r5395, %r5392, %r5394;
	st.shared.u32 	[%r3041+16432], %r5395;
	bar.sync 	0;
	ld.shared.u32 	%r5396, [%r3041];
	ld.shared.u32 	%r5397, [%r3038+248];
	ld.shared.u32 	%r5398, [%r3057+19344];
	add.s32 	%r5399, %r5398, %r5397;
	min.s32 	%r5400, %r5396, %r5399;
	st.shared.u32 	[%r3041], %r5400;
	ld.shared.u32 	%r5401, [%r3041+104];
	ld.shared.u32 	%r5402, [%r3038+248];
	ld.shared.u32 	%r5403, [%r3057+19448];
	add.s32 	%r5404, %r5403, %r5402;
	min.s32 	%r5405, %r5401, %r5404;
	st.shared.u32 	[%r3041+104], %r5405;
	ld.shared.u32 	%r5406, [%r3041+208];
	ld.shared.u32 	%r5407, [%r3038+248];
	ld.shared.u32 	%r5408, [%r3057+19552];
	add.s32 	%r5409, %r5408, %r5407;
	min.s32 	%r5410, %r5406, %r5409;
	st.shared.u32 	[%r3041+208], %r5410;
	ld.shared.u32 	%r5411, [%r3041+8112];
	ld.shared.u32 	%r5412, [%r3038+8360];
	add.s32 	%r5413, %r5398, %r5412;
	min.s32 	%r5414, %r5411, %r5413;
	st.shared.u32 	[%r3041+8112], %r5414;
	ld.shared.u32 	%r5415, [%r3041+8216];
	ld.shared.u32 	%r5416, [%r3038+8360];
	add.s32 	%r5417, %r5403, %r5416;
	min.s32 	%r5418, %r5415, %r5417;
	st.shared.u32 	[%r3041+8216], %r5418;
	ld.shared.u32 	%r5419, [%r3041+8320];
	ld.shared.u32 	%r5420, [%r3038+8360];
	add.s32 	%r5421, %r5408, %r5420;
	min.s32 	%r5422, %r5419, %r5421;
	st.shared.u32 	[%r3041+8320], %r5422;
	ld.shared.u32 	%r5423, [%r3041+16224];
	ld.shared.u32 	%r5424, [%r3038+16472];
	add.s32 	%r5425, %r5398, %r5424;
	min.s32 	%r5426, %r5423, %r5425;
	st.shared.u32 	[%r3041+16224], %r5426;
	ld.shared.u32 	%r5427, [%r3041+16328];
	ld.shared.u32 	%r5428, [%r3038+16472];
	add.s32 	%r5429, %r5403, %r5428;
	min.s32 	%r5430, %r5427, %r5429;
	st.shared.u32 	[%r3041+16328], %r5430;
	ld.shared.u32 	%r5431, [%r3041+16432];
	ld.shared.u32 	%r5432, [%r3038+16472];
	add.s32 	%r5433, %r5408, %r5432;
	min.s32 	%r5434, %r5431, %r5433;
	st.shared.u32 	[%r3041+16432], %r5434;
	bar.sync 	0;
	ld.shared.u32 	%r5435, [%r3041];
	ld.shared.u32 	%r5436, [%r3038+252];
	ld.shared.u32 	%r5437, [%r3057+19656];
	add.s32 	%r5438, %r5437, %r5436;
	min.s32 	%r5439, %r5435, %r5438;
	st.shared.u32 	[%r3041], %r5439;
	ld.shared.u32 	%r5440, [%r3041+104];
	ld.shared.u32 	%r5441, [%r3038+252];
	ld.shared.u32 	%r5442, [%r3057+19760];
	add.s32 	%r5443, %r5442, %r5441;
	min.s32 	%r5444, %r5440, %r5443;
	st.shared.u32 	[%r3041+104], %r5444;
	ld.shared.u32 	%r5445, [%r3041+208];
	ld.shared.u32 	%r5446, [%r3038+252];
	ld.shared.u32 	%r5447, [%r3057+19864];
	add.s32 	%r5448, %r5447, %r5446;
	min.s32 	%r5449, %r5445, %r5448;
	st.shared.u32 	[%r3041+208], %r5449;
	ld.shared.u32 	%r5450, [%r3041+8112];
	ld.shared.u32 	%r5451, [%r3038+8364];
	add.s32 	%r5452, %r5437, %r5451;
	min.s32 	%r5453, %r5450, %r5452;
	st.shared.u32 	[%r3041+8112], %r5453;
	ld.shared.u32 	%r5454, [%r3041+8216];
	ld.shared.u32 	%r5455, [%r3038+8364];
	add.s32 	%r5456, %r5442, %r5455;
	min.s32 	%r5457, %r5454, %r5456;
	st.shared.u32 	[%r3041+8216], %r5457;
	ld.shared.u32 	%r5458, [%r3041+8320];
	ld.shared.u32 	%r5459, [%r3038+8364];
	add.s32 	%r5460, %r5447, %r5459;
	min.s32 	%r5461, %r5458, %r5460;
	st.shared.u32 	[%r3041+8320], %r5461;
	ld.shared.u32 	%r5462, [%r3041+16224];
	ld.shared.u32 	%r5463, [%r3038+16476];
	add.s32 	%r5464, %r5437, %r5463;
	min.s32 	%r5465, %r5462, %r5464;
	st.shared.u32 	[%r3041+16224], %r5465;
	ld.shared.u32 	%r5466, [%r3041+16328];
	ld.shared.u32 	%r5467, [%r3038+16476];
	add.s32 	%r5468, %r5442, %r5467;
	min.s32 	%r5469, %r5466, %r5468;
	st.shared.u32 	[%r3041+16328], %r5469;
	ld.shared.u32 	%r5470, [%r3041+16432];
	ld.shared.u32 	%r5471, [%r3038+16476];
	add.s32 	%r5472, %r5447, %r5471;
	min.s32 	%r5473, %r5470, %r5472;
	st.shared.u32 	[%r3041+16432], %r5473;
	bar.sync 	0;
	ld.shared.u32 	%r5474, [%r3041];
	ld.shared.u32 	%r5475, [%r3038+256];
	ld.shared.u32 	%r5476, [%r3057+19968];
	add.s32 	%r5477, %r5476, %r5475;
	min.s32 	%r5478, %r5474, %r5477;
	st.shared.u32 	[%r3041], %r5478;
	ld.shared.u32 	%r5479, [%r3041+104];
	ld.shared.u32 	%r5480, [%r3038+256];
	ld.shared.u32 	%r5481, [%r3057+20072];
	add.s32 	%r5482, %r5481, %r5480;
	min.s32 	%r5483, %r5479, %r5482;
	st.shared.u32 	[%r3041+104], %r5483;
	ld.shared.u32 	%r5484, [%r3041+208];
	ld.shared.u32 	%r5485, [%r3038+256];
	ld.shared.u32 	%r5486, [%r3057+20176];
	add.s32 	%r5487, %r5486, %r5485;
	min.s32 	%r5488, %r5484, %r5487;
	st.shared.u32 	[%r3041+208], %r5488;
	ld.shared.u32 	%r5489, [%r3041+8112];
	ld.shared.u32 	%r5490, [%r3038+8368];
	add.s32 	%r5491, %r5476, %r5490;
	min.s32 	%r5492, %r5489, %r5491;
	st.shared.u32 	[%r3041+8112], %r5492;
	ld.shared.u32 	%r5493, [%r3041+8216];
	ld.shared.u32 	%r5494, [%r3038+8368];
	add.s32 	%r5495, %r5481, %r5494;
	min.s32 	%r5496, %r5493, %r5495;
	st.shared.u32 	[%r3041+8216], %r5496;
	ld.shared.u32 	%r5497, [%r3041+8320];
	ld.shared.u32 	%r5498, [%r3038+8368];
	add.s32 	%r5499, %r5486, %r5498;
	min.s32 	%r5500, %r5497, %r5499;
	st.shared.u32 	[%r3041+8320], %r5500;
	ld.shared.u32 	%r5501, [%r3041+16224];
	ld.shared.u32 	%r5502, [%r3038+16480];
	add.s32 	%r5503, %r5476, %r5502;
	min.s32 	%r5504, %r5501, %r5503;
	st.shared.u32 	[%r3041+16224], %r5504;
	ld.shared.u32 	%r5505, [%r3041+16328];
	ld.shared.u32 	%r5506, [%r3038+16480];
	add.s32 	%r5507, %r5481, %r5506;
	min.s32 	%r5508, %r5505, %r5507;
	st.shared.u32 	[%r3041+16328], %r5508;
	ld.shared.u32 	%r5509, [%r3041+16432];
	ld.shared.u32 	%r5510, [%r3038+16480];
	add.s32 	%r5511, %r5486, %r5510;
	min.s32 	%r5512, %r5509, %r5511;
	st.shared.u32 	[%r3041+16432], %r5512;
	bar.sync 	0;
	ld.shared.u32 	%r5513, [%r3041];
	ld.shared.u32 	%r5514, [%r3038+260];
	ld.shared.u32 	%r5515, [%r3057+20280];
	add.s32 	%r5516, %r5515, %r5514;
	min.s32 	%r5517, %r5513, %r5516;
	st.shared.u32 	[%r3041], %r5517;
	ld.shared.u32 	%r5518, [%r3041+104];
	ld.shared.u32 	%r5519, [%r3038+260];
	ld.shared.u32 	%r5520, [%r3057+20384];
	add.s32 	%r5521, %r5520, %r5519;
	min.s32 	%r5522, %r5518, %r5521;
	st.shared.u32 	[%r3041+104], %r5522;
	ld.shared.u32 	%r5523, [%r3041+208];
	ld.shared.u32 	%r5524, [%r3038+260];
	ld.shared.u32 	%r5525, [%r3057+20488];
	add.s32 	%r5526, %r5525, %r5524;
	min.s32 	%r5527, %r5523, %r5526;
	st.shared.u32 	[%r3041+208], %r5527;
	ld.shared.u32 	%r5528, [%r3041+8112];
	ld.shared.u32 	%r5529, [%r3038+8372];
	add.s32 	%r5530, %r5515, %r5529;
	min.s32 	%r5531, %r5528, %r5530;
	st.shared.u32 	[%r3041+8112], %r5531;
	ld.shared.u32 	%r5532, [%r3041+8216];
	ld.shared.u32 	%r5533, [%r3038+8372];
	add.s32 	%r5534, %r5520, %r5533;
	min.s32 	%r5535, %r5532, %r5534;
	st.shared.u32 	[%r3041+8216], %r5535;
	ld.shared.u32 	%r5536, [%r3041+8320];
	ld.shared.u32 	%r5537, [%r3038+8372];
	add.s32 	%r5538, %r5525, %r5537;
	min.s32 	%r5539, %r5536, %r5538;
	st.shared.u32 	[%r3041+8320], %r5539;
	ld.shared.u32 	%r5540, [%r3041+16224];
	ld.shared.u32 	%r5541, [%r3038+16484];
	add.s32 	%r5542, %r5515, %r5541;
	min.s32 	%r5543, %r5540, %r5542;
	st.shared.u32 	[%r3041+16224], %r5543;
	ld.shared.u32 	%r5544, [%r3041+16328];
	ld.shared.u32 	%r5545, [%r3038+16484];
	add.s32 	%r5546, %r5520, %r5545;
	min.s32 	%r5547, %r5544, %r5546;
	st.shared.u32 	[%r3041+16328], %r5547;
	ld.shared.u32 	%r5548, [%r3041+16432];
	ld.shared.u32 	%r5549, [%r3038+16484];
	add.s32 	%r5550, %r5525, %r5549;
	min.s32 	%r5551, %r5548, %r5550;
	st.shared.u32 	[%r3041+16432], %r5551;
	bar.sync 	0;
	ld.shared.u32 	%r5552, [%r3041];
	ld.shared.u32 	%r5553, [%r3038+264];
	ld.shared.u32 	%r5554, [%r3057+20592];
	add.s32 	%r5555, %r5554, %r5553;
	min.s32 	%r5556, %r5552, %r5555;
	st.shared.u32 	[%r3041], %r5556;
	ld.shared.u32 	%r5557, [%r3041+104];
	ld.shared.u32 	%r5558, [%r3038+264];
	ld.shared.u32 	%r5559, [%r3057+20696];
	add.s32 	%r5560, %r5559, %r5558;
	min.s32 	%r5561, %r5557, %r5560;
	st.shared.u32 	[%r3041+104], %r5561;
	ld.shared.u32 	%r5562, [%r3041+208];
	ld.shared.u32 	%r5563, [%r3038+264];
	ld.shared.u32 	%r5564, [%r3057+20800];
	add.s32 	%r5565, %r5564, %r5563;
	min.s32 	%r5566, %r5562, %r5565;
	st.shared.u32 	[%r3041+208], %r5566;
	ld.shared.u32 	%r5567, [%r3041+8112];
	ld.shared.u32 	%r5568, [%r3038+8376];
	add.s32 	%r5569, %r5554, %r5568;
	min.s32 	%r5570, %r5567, %r5569;
	st.shared.u32 	[%r3041+8112], %r5570;
	ld.shared.u32 	%r5571, [%r3041+8216];
	ld.shared.u32 	%r5572, [%r3038+8376];
	add.s32 	%r5573, %r5559, %r5572;
	min.s32 	%r5574, %r5571, %r5573;
	st.shared.u32 	[%r3041+8216], %r5574;
	ld.shared.u32 	%r5575, [%r3041+8320];
	ld.shared.u32 	%r5576, [%r3038+8376];
	add.s32 	%r5577, %r5564, %r5576;
	min.s32 	%r5578, %r5575, %r5577;
	st.shared.u32 	[%r3041+8320], %r5578;
	ld.shared.u32 	%r5579, [%r3041+16224];
	ld.shared.u32 	%r5580, [%r3038+16488];
	add.s32 	%r5581, %r5554, %r5580;
	min.s32 	%r5582, %r5579, %r5581;
	st.shared.u32 	[%r3041+16224], %r5582;
	ld.shared.u32 	%r5583, [%r3041+16328];
	ld.shared.u32 	%r5584, [%r3038+16488];
	add.s32 	%r5585, %r5559, %r5584;
	min.s32 	%r5586, %r5583, %r5585;
	st.shared.u32 	[%r3041+16328], %r5586;
	ld.shared.u32 	%r5587, [%r3041+16432];
	ld.shared.u32 	%r5588, [%r3038+16488];
	add.s32 	%r5589, %r5564, %r5588;
	min.s32 	%r5590, %r5587, %r5589;
	st.shared.u32 	[%r3041+16432], %r5590;
	bar.sync 	0;
	ld.shared.u32 	%r5591, [%r3041];
	ld.shared.u32 	%r5592, [%r3038+268];
	ld.shared.u32 	%r5593, [%r3057+20904];
	add.s32 	%r5594, %r5593, %r5592;
	min.s32 	%r5595, %r5591, %r5594;
	st.shared.u32 	[%r3041], %r5595;
	ld.shared.u32 	%r5596, [%r3041+104];
	ld.shared.u32 	%r5597, [%r3038+268];
	ld.shared.u32 	%r5598, [%r3057+21008];
	add.s32 	%r5599, %r5598, %r5597;
	min.s32 	%r5600, %r5596, %r5599;
	st.shared.u32 	[%r3041+104], %r5600;
	ld.shared.u32 	%r5601, [%r3041+208];
	ld.shared.u32 	%r5602, [%r3038+268];
	ld.shared.u32 	%r5603, [%r3057+21112];
	add.s32 	%r5604, %r5603, %r5602;
	min.s32 	%r5605, %r5601, %r5604;
	st.shared.u32 	[%r3041+208], %r5605;
	ld.shared.u32 	%r5606, [%r3041+8112];
	ld.shared.u32 	%r5607, [%r3038+8380];
	add.s32 	%r5608, %r5593, %r5607;
	min.s32 	%r5609, %r5606, %r5608;
	st.shared.u32 	[%r3041+8112], %r5609;
	ld.shared.u32 	%r5610, [%r3041+8216];
	ld.shared.u32 	%r5611, [%r3038+8380];
	add.s32 	%r5612, %r5598, %r5611;
	min.s32 	%r5613, %r5610, %r5612;
	st.shared.u32 	[%r3041+8216], %r5613;
	ld.shared.u32 	%r5614, [%r3041+8320];
	ld.shared.u32 	%r5615, [%r3038+8380];
	add.s32 	%r5616, %r5603, %r5615;
	min.s32 	%r5617, %r5614, %r5616;
	st.shared.u32 	[%r3041+8320], %r5617;
	ld.shared.u32 	%r5618, [%r3041+16224];
	ld.shared.u32 	%r5619, [%r3038+16492];
	add.s32 	%r5620, %r5593, %r5619;
	min.s32 	%r5621, %r5618, %r5620;
	st.shared.u32 	[%r3041+16224], %r5621;
	ld.shared.u32 	%r5622, [%r3041+16328];
	ld.shared.u32 	%r5623, [%r3038+16492];
	add.s32 	%r5624, %r5598, %r5623;
	min.s32 	%r5625, %r5622, %r5624;
	st.shared.u32 	[%r3041+16328], %r5625;
	ld.shared.u32 	%r5626, [%r3041+16432];
	ld.shared.u32 	%r5627, [%r3038+16492];
	add.s32 	%r5628, %r5603, %r5627;
	min.s32 	%r5629, %r5626, %r5628;
	st.shared.u32 	[%r3041+16432], %r5629;
	bar.sync 	0;
	ld.shared.u32 	%r5630, [%r3041];
	ld.shared.u32 	%r5631, [%r3038+272];
	ld.shared.u32 	%r5632, [%r3057+21216];
	add.s32 	%r5633, %r5632, %r5631;
	min.s32 	%r5634, %r5630, %r5633;
	st.shared.u32 	[%r3041], %r5634;
	ld.shared.u32 	%r5635, [%r3041+104];
	ld.shared.u32 	%r5636, [%r3038+272];
	ld.shared.u32 	%r5637, [%r3057+21320];
	add.s32 	%r5638, %r5637, %r5636;
	min.s32 	%r5639, %r5635, %r5638;
	st.shared.u32 	[%r3041+104], %r5639;
	ld.shared.u32 	%r5640, [%r3041+208];
	ld.shared.u32 	%r5641, [%r3038+272];
	ld.shared.u32 	%r5642, [%r3057+21424];
	add.s32 	%r5643, %r5642, %r5641;
	min.s32 	%r5644, %r5640, %r5643;
	st.shared.u32 	[%r3041+208], %r5644;
	ld.shared.u32 	%r5645, [%r3041+8112];
	ld.shared.u32 	%r5646, [%r3038+8384];
	add.s32 	%r5647, %r5632, %r5646;
	min.s32 	%r5648, %r5645, %r5647;
	st.shared.u32 	[%r3041+8112], %r5648;
	ld.shared.u32 	%r5649, [%r3041+8216];
	ld.shared.u32 	%r5650, [%r3038+8384];
	add.s32 	%r5651, %r5637, %r5650;
	min.s32 	%r5652, %r5649, %r5651;
	st.shared.u32 	[%r3041+8216], %r5652;
	ld.shared.u32 	%r5653, [%r3041+8320];
	ld.shared.u32 	%r5654, [%r3038+8384];
	add.s32 	%r5655, %r5642, %r5654;
	min.s32 	%r5656, %r5653, %r5655;
	st.shared.u32 	[%r3041+8320], %r5656;
	ld.shared.u32 	%r5657, [%r3041+16224];
	ld.shared.u32 	%r5658, [%r3038+16496];
	add.s32 	%r5659, %r5632, %r5658;
	min.s32 	%r5660, %r5657, %r5659;
	st.shared.u32 	[%r3041+16224], %r5660;
	ld.shared.u32 	%r5661, [%r3041+16328];
	ld.shared.u32 	%r5662, [%r3038+16496];
	add.s32 	%r5663, %r5637, %r5662;
	min.s32 	%r5664, %r5661, %r5663;
	st.shared.u32 	[%r3041+16328], %r5664;
	ld.shared.u32 	%r5665, [%r3041+16432];
	ld.shared.u32 	%r5666, [%r3038+16496];
	add.s32 	%r5667, %r5642, %r5666;
	min.s32 	%r5668, %r5665, %r5667;
	st.shared.u32 	[%r3041+16432], %r5668;
	bar.sync 	0;
	ld.shared.u32 	%r5669, [%r3041];
	ld.shared.u32 	%r5670, [%r3038+276];
	ld.shared.u32 	%r5671, [%r3057+21528];
	add.s32 	%r5672, %r5671, %r5670;
	min.s32 	%r5673, %r5669, %r5672;
	st.shared.u32 	[%r3041], %r5673;
	ld.shared.u32 	%r5674, [%r3041+104];
	ld.shared.u32 	%r5675, [%r3038+276];
	ld.shared.u32 	%r5676, [%r3057+21632];
	add.s32 	%r5677, %r5676, %r5675;
	min.s32 	%r5678, %r5674, %r5677;
	st.shared.u32 	[%r3041+104], %r5678;
	ld.shared.u32 	%r5679, [%r3041+208];
	ld.shared.u32 	%r5680, [%r3038+276];
	ld.shared.u32 	%r5681, [%r3057+21736];
	add.s32 	%r5682, %r5681, %r5680;
	min.s32 	%r5683, %r5679, %r5682;
	st.shared.u32 	[%r3041+208], %r5683;
	ld.shared.u32 	%r5684, [%r3041+8112];
	ld.shared.u32 	%r5685, [%r3038+8388];
	add.s32 	%r5686, %r5671, %r5685;
	min.s32 	%r5687, %r5684, %r5686;
	st.shared.u32 	[%r3041+8112], %r5687;
	ld.shared.u32 	%r5688, [%r3041+8216];
	ld.shared.u32 	%r5689, [%r3038+8388];
	add.s32 	%r5690, %r5676, %r5689;
	min.s32 	%r5691, %r5688, %r5690;
	st.shared.u32 	[%r3041+8216], %r5691;
	ld.shared.u32 	%r5692, [%r3041+8320];
	ld.shared.u32 	%r5693, [%r3038+8388];
	add.s32 	%r5694, %r5681, %r5693;
	min.s32 	%r5695, %r5692, %r5694;
	st.shared.u32 	[%r3041+8320], %r5695;
	ld.shared.u32 	%r5696, [%r3041+16224];
	ld.shared.u32 	%r5697, [%r3038+16500];
	add.s32 	%r5698, %r5671, %r5697;
	min.s32 	%r5699, %r5696, %r5698;
	st.shared.u32 	[%r3041+16224], %r5699;
	ld.shared.u32 	%r5700, [%r3041+16328];
	ld.shared.u32 	%r5701, [%r3038+16500];
	add.s32 	%r5702, %r5676, %r5701;
	min.s32 	%r5703, %r5700, %r5702;
	st.shared.u32 	[%r3041+16328], %r5703;
	ld.shared.u32 	%r5704, [%r3041+16432];
	ld.shared.u32 	%r5705, [%r3038+16500];
	add.s32 	%r5706, %r5681, %r5705;
	min.s32 	%r5707, %r5704, %r5706;
	st.shared.u32 	[%r3041+16432], %r5707;
	bar.sync 	0;
	ld.shared.u32 	%r5708, [%r3041];
	ld.shared.u32 	%r5709, [%r3038+280];
	ld.shared.u32 	%r5710, [%r3057+21840];
	add.s32 	%r5711, %r5710, %r5709;
	min.s32 	%r5712, %r5708, %r5711;
	st.shared.u32 	[%r3041], %r5712;
	ld.shared.u32 	%r5713, [%r3041+104];
	ld.shared.u32 	%r5714, [%r3038+280];
	ld.shared.u32 	%r5715, [%r3057+21944];
	add.s32 	%r5716, %r5715, %r5714;
	min.s32 	%r5717, %r5713, %r5716;
	st.shared.u32 	[%r3041+104], %r5717;
	ld.shared.u32 	%r5718, [%r3041+208];
	ld.shared.u32 	%r5719, [%r3038+280];
	ld.shared.u32 	%r5720, [%r3057+22048];
	add.s32 	%r5721, %r5720, %r5719;
	min.s32 	%r5722, %r5718, %r5721;
	st.shared.u32 	[%r3041+208], %r5722;
	ld.shared.u32 	%r5723, [%r3041+8112];
	ld.shared.u32 	%r5724, [%r3038+8392];
	add.s32 	%r5725, %r5710, %r5724;
	min.s32 	%r5726, %r5723, %r5725;
	st.shared.u32 	[%r3041+8112], %r5726;
	ld.shared.u32 	%r5727, [%r3041+8216];
	ld.shared.u32 	%r5728, [%r3038+8392];
	add.s32 	%r5729, %r5715, %r5728;
	min.s32 	%r5730, %r5727, %r5729;
	st.shared.u32 	[%r3041+8216], %r5730;
	ld.shared.u32 	%r5731, [%r3041+8320];
	ld.shared.u32 	%r5732, [%r3038+8392];
	add.s32 	%r5733, %r5720, %r5732;
	min.s32 	%r5734, %r5731, %r5733;
	st.shared.u32 	[%r3041+8320], %r5734;
	ld.shared.u32 	%r5735, [%r3041+16224];
	ld.shared.u32 	%r5736, [%r3038+16504];
	add.s32 	%r5737, %r5710, %r5736;
	min.s32 	%r5738, %r5735, %r5737;
	st.shared.u32 	[%r3041+16224], %r5738;
	ld.shared.u32 	%r5739, [%r3041+16328];
	ld.shared.u32 	%r5740, [%r3038+16504];
	add.s32 	%r5741, %r5715, %r5740;
	min.s32 	%r5742, %r5739, %r5741;
	st.shared.u32 	[%r3041+16328], %r5742;
	ld.shared.u32 	%r5743, [%r3041+16432];
	ld.shared.u32 	%r5744, [%r3038+16504];
	add.s32 	%r5745, %r5720, %r5744;
	min.s32 	%r5746, %r5743, %r5745;
	st.shared.u32 	[%r3041+16432], %r5746;
	bar.sync 	0;
	ld.shared.u32 	%r5747, [%r3041];
	ld.shared.u32 	%r5748, [%r3038+284];
	ld.shared.u32 	%r5749, [%r3057+22152];
	add.s32 	%r5750, %r5749, %r5748;
	min.s32 	%r5751, %r5747, %r5750;
	st.shared.u32 	[%r3041], %r5751;
	ld.shared.u32 	%r5752, [%r3041+104];
	ld.shared.u32 	%r5753, [%r3038+284];
	ld.shared.u32 	%r5754, [%r3057+22256];
	add.s32 	%r5755, %r5754, %r5753;
	min.s32 	%r5756, %r5752, %r5755;
	st.shared.u32 	[%r3041+104], %r5756;
	ld.shared.u32 	%r5757, [%r3041+208];
	ld.shared.u32 	%r5758, [%r3038+284];
	ld.shared.u32 	%r5759, [%r3057+22360];
	add.s32 	%r5760, %r5759, %r5758;
	min.s32 	%r5761, %r5757, %r5760;
	st.shared.u32 	[%r3041+208], %r5761;
	ld.shared.u32 	%r5762, [%r3041+8112];
	ld.shared.u32 	%r5763, [%r3038+8396];
	add.s32 	%r5764, %r5749, %r5763;
	min.s32 	%r5765, %r5762, %r5764;
	st.shared.u32 	[%r3041+8112], %r5765;
	ld.shared.u32 	%r5766, [%r3041+8216];
	ld.shared.u32 	%r5767, [%r3038+8396];
	add.s32 	%r5768, %r5754, %r5767;
	min.s32 	%r5769, %r5766, %r5768;
	st.shared.u32 	[%r3041+8216], %r5769;
	ld.shared.u32 	%r5770, [%r3041+8320];
	ld.shared.u32 	%r5771, [%r3038+8396];
	add.s32 	%r5772, %r5759, %r5771;
	min.s32 	%r5773, %r5770, %r5772;
	st.shared.u32 	[%r3041+8320], %r5773;
	ld.shared.u32 	%r5774, [%r3041+16224];
	ld.shared.u32 	%r5775, [%r3038+16508];
	add.s32 	%r5776, %r5749, %r5775;
	min.s32 	%r5777, %r5774, %r5776;
	st.shared.u32 	[%r3041+16224], %r5777;
	ld.shared.u32 	%r5778, [%r3041+16328];
	ld.shared.u32 	%r5779, [%r3038+16508];
	add.s32 	%r5780, %r5754, %r5779;
	min.s32 	%r5781, %r5778, %r5780;
	st.shared.u32 	[%r3041+16328], %r5781;
	ld.shared.u32 	%r5782, [%r3041+16432];
	ld.shared.u32 	%r5783, [%r3038+16508];
	add.s32 	%r5784, %r5759, %r5783;
	min.s32 	%r5785, %r5782, %r5784;
	st.shared.u32 	[%r3041+16432], %r5785;
	bar.sync 	0;
	ld.shared.u32 	%r5786, [%r3041];
	ld.shared.u32 	%r5787, [%r3038+288];
	ld.shared.u32 	%r5788, [%r3057+22464];
	add.s32 	%r5789, %r5788, %r5787;
	min.s32 	%r5790, %r5786, %r5789;
	st.shared.u32 	[%r3041], %r5790;
	ld.shared.u32 	%r5791, [%r3041+104];
	ld.shared.u32 	%r5792, [%r3038+288];
	ld.shared.u32 	%r5793, [%r3057+22568];
	add.s32 	%r5794, %r5793, %r5792;
	min.s32 	%r5795, %r5791, %r5794;
	st.shared.u32 	[%r3041+104], %r5795;
	ld.shared.u32 	%r5796, [%r3041+208];
	ld.shared.u32 	%r5797, [%r3038+288];
	ld.shared.u32 	%r5798, [%r3057+22672];
	add.s32 	%r5799, %r5798, %r5797;
	min.s32 	%r5800, %r5796, %r5799;
	st.shared.u32 	[%r3041+208], %r5800;
	ld.shared.u32 	%r5801, [%r3041+8112];
	ld.shared.u32 	%r5802, [%r3038+8400];
	add.s32 	%r5803, %r5788, %r5802;
	min.s32 	%r5804, %r5801, %r5803;
	st.shared.u32 	[%r3041+8112], %r5804;
	ld.shared.u32 	%r5805, [%r3041+8216];
	ld.shared.u32 	%r5806, [%r3038+8400];
	add.s32 	%r5807, %r5793, %r5806;
	min.s32 	%r5808, %r5805, %r5807;
	st.shared.u32 	[%r3041+8216], %r5808;
	ld.shared.u32 	%r5809, [%r3041+8320];
	ld.shared.u32 	%r5810, [%r3038+8400];
	add.s32 	%r5811, %r5798, %r5810;
	min.s32 	%r5812, %r5809, %r5811;
	st.shared.u32 	[%r3041+8320], %r5812;
	ld.shared.u32 	%r5813, [%r3041+16224];
	ld.shared.u32 	%r5814, [%r3038+16512];
	add.s32 	%r5815, %r5788, %r5814;
	min.s32 	%r5816, %r5813, %r5815;
	st.shared.u32 	[%r3041+16224], %r5816;
	ld.shared.u32 	%r5817, [%r3041+16328];
	ld.shared.u32 	%r5818, [%r3038+16512];
	add.s32 	%r5819, %r5793, %r5818;
	min.s32 	%r5820, %r5817, %r5819;
	st.shared.u32 	[%r3041+16328], %r5820;
	ld.shared.u32 	%r5821, [%r3041+16432];
	ld.shared.u32 	%r5822, [%r3038+16512];
	add.s32 	%r5823, %r5798, %r5822;
	min.s32 	%r5824, %r5821, %r5823;
	st.shared.u32 	[%r3041+16432], %r5824;
	bar.sync 	0;
	ld.shared.u32 	%r5825, [%r3041];
	ld.shared.u32 	%r5826, [%r3038+292];
	ld.shared.u32 	%r5827, [%r3057+22776];
	add.s32 	%r5828, %r5827, %r5826;
	min.s32 	%r5829, %r5825, %r5828;
	st.shared.u32 	[%r3041], %r5829;
	ld.shared.u32 	%r5830, [%r3041+104];
	ld.shared.u32 	%r5831, [%r3038+292];
	ld.shared.u32 	%r5832, [%r3057+22880];
	add.s32 	%r5833, %r5832, %r5831;
	min.s32 	%r5834, %r5830, %r5833;
	st.shared.u32 	[%r3041+104], %r5834;
	ld.shared.u32 	%r5835, [%r3041+208];
	ld.shared.u32 	%r5836, [%r3038+292];
	ld.shared.u32 	%r5837, [%r3057+22984];
	add.s32 	%r5838, %r5837, %r5836;
	min.s32 	%r5839, %r5835, %r5838;
	st.shared.u32 	[%r3041+208], %r5839;
	ld.shared.u32 	%r5840, [%r3041+8112];
	ld.shared.u32 	%r5841, [%r3038+8404];
	add.s32 	%r5842, %r5827, %r5841;
	min.s32 	%r5843, %r5840, %r5842;
	st.shared.u32 	[%r3041+8112], %r5843;
	ld.shared.u32 	%r5844, [%r3041+8216];
	ld.shared.u32 	%r5845, [%r3038+8404];
	add.s32 	%r5846, %r5832, %r5845;
	min.s32 	%r5847, %r5844, %r5846;
	st.shared.u32 	[%r3041+8216], %r5847;
	ld.shared.u32 	%r5848, [%r3041+8320];
	ld.shared.u32 	%r5849, [%r3038+8404];
	add.s32 	%r5850, %r5837, %r5849;
	min.s32 	%r5851, %r5848, %r5850;
	st.shared.u32 	[%r3041+8320], %r5851;
	ld.shared.u32 	%r5852, [%r3041+16224];
	ld.shared.u32 	%r5853, [%r3038+16516];
	add.s32 	%r5854, %r5827, %r5853;
	min.s32 	%r5855, %r5852, %r5854;
	st.shared.u32 	[%r3041+16224], %r5855;
	ld.shared.u32 	%r5856, [%r3041+16328];
	ld.shared.u32 	%r5857, [%r3038+16516];
	add.s32 	%r5858, %r5832, %r5857;
	min.s32 	%r5859, %r5856, %r5858;
	st.shared.u32 	[%r3041+16328], %r5859;
	ld.shared.u32 	%r5860, [%r3041+16432];
	ld.shared.u32 	%r5861, [%r3038+16516];
	add.s32 	%r5862, %r5837, %r5861;
	min.s32 	%r5863, %r5860, %r5862;
	st.shared.u32 	[%r3041+16432], %r5863;
	bar.sync 	0;
	ld.shared.u32 	%r5864, [%r3041];
	ld.shared.u32 	%r5865, [%r3038+296];
	ld.shared.u32 	%r5866, [%r3057+23088];
	add.s32 	%r5867, %r5866, %r5865;
	min.s32 	%r5868, %r5864, %r5867;
	st.shared.u32 	[%r3041], %r5868;
	ld.shared.u32 	%r5869, [%r3041+104];
	ld.shared.u32 	%r5870, [%r3038+296];
	ld.shared.u32 	%r5871, [%r3057+23192];
	add.s32 	%r5872, %r5871, %r5870;
	min.s32 	%r5873, %r5869, %r5872;
	st.shared.u32 	[%r3041+104], %r5873;
	ld.shared.u32 	%r5874, [%r3041+208];
	ld.shared.u32 	%r5875, [%r3038+296];
	ld.shared.u32 	%r5876, [%r3057+23296];
	add.s32 	%r5877, %r5876, %r5875;
	min.s32 	%r5878, %r5874, %r5877;
	st.shared.u32 	[%r3041+208], %r5878;
	ld.shared.u32 	%r5879, [%r3041+8112];
	ld.shared.u32 	%r5880, [%r3038+8408];
	add.s32 	%r5881, %r5866, %r5880;
	min.s32 	%r5882, %r5879, %r5881;
	st.shared.u32 	[%r3041+8112], %r5882;
	ld.shared.u32 	%r5883, [%r3041+8216];
	ld.shared.u32 	%r5884, [%r3038+8408];
	add.s32 	%r5885, %r5871, %r5884;
	min.s32 	%r5886, %r5883, %r5885;
	st.shared.u32 	[%r3041+8216], %r5886;
	ld.shared.u32 	%r5887, [%r3041+8320];
	ld.shared.u32 	%r5888, [%r3038+8408];
	add.s32 	%r5889, %r5876, %r5888;
	min.s32 	%r5890, %r5887, %r5889;
	st.shared.u32 	[%r3041+8320], %r5890;
	ld.shared.u32 	%r5891, [%r3041+16224];
	ld.shared.u32 	%r5892, [%r3038+16520];
	add.s32 	%r5893, %r5866, %r5892;
	min.s32 	%r5894, %r5891, %r5893;
	st.shared.u32 	[%r3041+16224], %r5894;
	ld.shared.u32 	%r5895, [%r3041+16328];
	ld.shared.u32 	%r5896, [%r3038+16520];
	add.s32 	%r5897, %r5871, %r5896;
	min.s32 	%r5898, %r5895, %r5897;
	st.shared.u32 	[%r3041+16328], %r5898;
	ld.shared.u32 	%r5899, [%r3041+16432];
	ld.shared.u32 	%r5900, [%r3038+16520];
	add.s32 	%r5901, %r5876, %r5900;
	min.s32 	%r5902, %r5899, %r5901;
	st.shared.u32 	[%r3041+16432], %r5902;
	bar.sync 	0;
	ld.shared.u32 	%r5903, [%r3041];
	ld.shared.u32 	%r5904, [%r3038+300];
	ld.shared.u32 	%r5905, [%r3057+23400];
	add.s32 	%r5906, %r5905, %r5904;
	min.s32 	%r5907, %r5903, %r5906;
	st.shared.u32 	[%r3041], %r5907;
	ld.shared.u32 	%r5908, [%r3041+104];
	ld.shared.u32 	%r5909, [%r3038+300];
	ld.shared.u32 	%r5910, [%r3057+23504];
	add.s32 	%r5911, %r5910, %r5909;
	min.s32 	%r5912, %r5908, %r5911;
	st.shared.u32 	[%r3041+104], %r5912;
	ld.shared.u32 	%r5913, [%r3041+208];
	ld.shared.u32 	%r5914, [%r3038+300];
	ld.shared.u32 	%r5915, [%r3057+23608];
	add.s32 	%r5916, %r5915, %r5914;
	min.s32 	%r5917, %r5913, %r5916;
	st.shared.u32 	[%r3041+208], %r5917;
	ld.shared.u32 	%r5918, [%r3041+8112];
	ld.shared.u32 	%r5919, [%r3038+8412];
	add.s32 	%r5920, %r5905, %r5919;
	min.s32 	%r5921, %r5918, %r5920;
	st.shared.u32 	[%r3041+8112], %r5921;
	ld.shared.u32 	%r5922, [%r3041+8216];
	ld.shared.u32 	%r5923, [%r3038+8412];
	add.s32 	%r5924, %r5910, %r5923;
	min.s32 	%r5925, %r5922, %r5924;
	st.shared.u32 	[%r3041+8216], %r5925;
	ld.shared.u32 	%r5926, [%r3041+8320];
	ld.shared.u32 	%r5927, [%r3038+8412];
	add.s32 	%r5928, %r5915, %r5927;
	min.s32 	%r5929, %r5926, %r5928;
	st.shared.u32 	[%r3041+8320], %r5929;
	ld.shared.u32 	%r5930, [%r3041+16224];
	ld.shared.u32 	%r5931, [%r3038+16524];
	add.s32 	%r5932, %r5905, %r5931;
	min.s32 	%r5933, %r5930, %r5932;
	st.shared.u32 	[%r3041+16224], %r5933;
	ld.shared.u32 	%r5934, [%r3041+16328];
	ld.shared.u32 	%r5935, [%r3038+16524];
	add.s32 	%r5936, %r5910, %r5935;
	min.s32 	%r5937, %r5934, %r5936;
	st.shared.u32 	[%r3041+16328], %r5937;
	ld.shared.u32 	%r5938, [%r3041+16432];
	ld.shared.u32 	%r5939, [%r3038+16524];
	add.s32 	%r5940, %r5915, %r5939;
	min.s32 	%r5941, %r5938, %r5940;
	st.shared.u32 	[%r3041+16432], %r5941;
	bar.sync 	0;
	ld.shared.u32 	%r5942, [%r3041];
	ld.shared.u32 	%r5943, [%r3038+304];
	ld.shared.u32 	%r5944, [%r3057+23712];
	add.s32 	%r5945, %r5944, %r5943;
	min.s32 	%r5946, %r5942, %r5945;
	st.shared.u32 	[%r3041], %r5946;
	ld.shared.u32 	%r5947, [%r3041+104];
	ld.shared.u32 	%r5948, [%r3038+304];
	ld.shared.u32 	%r5949, [%r3057+23816];
	add.s32 	%r5950, %r5949, %r5948;
	min.s32 	%r5951, %r5947, %r5950;
	st.shared.u32 	[%r3041+104], %r5951;
	ld.shared.u32 	%r5952, [%r3041+208];
	ld.shared.u32 	%r5953, [%r3038+304];
	ld.shared.u32 	%r5954, [%r3057+23920];
	add.s32 	%r5955, %r5954, %r5953;
	min.s32 	%r5956, %r5952, %r5955;
	st.shared.u32 	[%r3041+208], %r5956;
	ld.shared.u32 	%r5957, [%r3041+8112];
	ld.shared.u32 	%r5958, [%r3038+8416];
	add.s32 	%r5959, %r5944, %r5958;
	min.s32 	%r5960, %r5957, %r5959;
	st.shared.u32 	[%r3041+8112], %r5960;
	ld.shared.u32 	%r5961, [%r3041+8216];
	ld.shared.u32 	%r5962, [%r3038+8416];
	add.s32 	%r5963, %r5949, %r5962;
	min.s32 	%r5964, %r5961, %r5963;
	st.shared.u32 	[%r3041+8216], %r5964;
	ld.shared.u32 	%r5965, [%r3041+8320];
	ld.shared.u32 	%r5966, [%r3038+8416];
	add.s32 	%r5967, %r5954, %r5966;
	min.s32 	%r5968, %r5965, %r5967;
	st.shared.u32 	[%r3041+8320], %r5968;
	ld.shared.u32 	%r5969, [%r3041+16224];
	ld.shared.u32 	%r5970, [%r3038+16528];
	add.s32 	%r5971, %r5944, %r5970;
	min.s32 	%r5972, %r5969, %r5971;
	st.shared.u32 	[%r3041+16224], %r5972;
	ld.shared.u32 	%r5973, [%r3041+16328];
	ld.shared.u32 	%r5974, [%r3038+16528];
	add.s32 	%r5975, %r5949, %r5974;
	min.s32 	%r5976, %r5973, %r5975;
	st.shared.u32 	[%r3041+16328], %r5976;
	ld.shared.u32 	%r5977, [%r3041+16432];
	ld.shared.u32 	%r5978, [%r3038+16528];
	add.s32 	%r5979, %r5954, %r5978;
	min.s32 	%r5980, %r5977, %r5979;
	st.shared.u32 	[%r3041+16432], %r5980;
	bar.sync 	0;
	ld.shared.u32 	%r5981, [%r3041];
	ld.shared.u32 	%r5982, [%r3038+308];
	ld.shared.u32 	%r5983, [%r3057+24024];
	add.s32 	%r5984, %r5983, %r5982;
	min.s32 	%r5985, %r5981, %r5984;
	st.shared.u32 	[%r3041], %r5985;
	ld.shared.u32 	%r5986, [%r3041+104];
	ld.shared.u32 	%r5987, [%r3038+308];
	ld.shared.u32 	%r5988, [%r3057+24128];
	add.s32 	%r5989, %r5988, %r5987;
	min.s32 	%r5990, %r5986, %r5989;
	st.shared.u32 	[%r3041+104], %r5990;
	ld.shared.u32 	%r5991, [%r3041+208];
	ld.shared.u32 	%r5992, [%r3038+308];
	ld.shared.u32 	%r5993, [%r3057+24232];
	add.s32 	%r5994, %r5993, %r5992;
	min.s32 	%r5995, %r5991, %r5994;
	st.shared.u32 	[%r3041+208], %r5995;
	ld.shared.u32 	%r5996, [%r3041+8112];
	ld.shared.u32 	%r5997, [%r3038+8420];
	add.s32 	%r5998, %r5983, %r5997;
	min.s32 	%r5999, %r5996, %r5998;
	st.shared.u32 	[%r3041+8112], %r5999;
	ld.shared.u32 	%r6000, [%r3041+8216];
	ld.shared.u32 	%r6001, [%r3038+8420];
	add.s32 	%r6002, %r5988, %r6001;
	min.s32 	%r6003, %r6000, %r6002;
	st.shared.u32 	[%r3041+8216], %r6003;
	ld.shared.u32 	%r6004, [%r3041+8320];
	ld.shared.u32 	%r6005, [%r3038+8420];
	add.s32 	%r6006, %r5993, %r6005;
	min.s32 	%r6007, %r6004, %r6006;
	st.shared.u32 	[%r3041+8320], %r6007;
	ld.shared.u32 	%r6008, [%r3041+16224];
	ld.shared.u32 	%r6009, [%r3038+16532];
	add.s32 	%r6010, %r5983, %r6009;
	min.s32 	%r6011, %r6008, %r6010;
	st.shared.u32 	[%r3041+16224], %r6011;
	ld.shared.u32 	%r6012, [%r3041+16328];
	ld.shared.u32 	%r6013, [%r3038+16532];
	add.s32 	%r6014, %r5988, %r6013;
	min.s32 	%r6015, %r6012, %r6014;
	st.shared.u32 	[%r3041+16328], %r6015;
	ld.shared.u32 	%r6016, [%r3041+16432];
	ld.shared.u32 	%r6017, [%r3038+16532];
	add.s32 	%r6018, %r5993, %r6017;
	min.s32 	%r6019, %r6016, %r6018;
	st.shared.u32 	[%r3041+16432], %r6019;
	bar.sync 	0;
	ld.shared.u32 	%r6020, [%r3041];
	st.global.u32 	[%rd18], %r6020;
	ld.shared.u32 	%r6021, [%r3041+104];
	st.global.u32 	[%rd18+104], %r6021;
	ld.shared.u32 	%r6022, [%r3041+208];
	st.global.u32 	[%rd18+208], %r6022;
	ld.shared.u32 	%r6023, [%r3041+8112];
	st.global.u32 	[%rd20], %r6023;
	ld.shared.u32 	%r6024, [%r3041+8216];
	st.global.u32 	[%rd20+104], %r6024;
	ld.shared.u32 	%r6025, [%r3041+8320];
	st.global.u32 	[%rd20+208], %r6025;
	ld.shared.u32 	%r6026, [%r3041+16224];
	st.global.u32 	[%rd22], %r6026;
	ld.shared.u32 	%r6027, [%r3041+16328];
	st.global.u32 	[%rd22+104], %r6027;
	ld.shared.u32 	%r6028, [%r3041+16432];
	st.global.u32 	[%rd22+208], %r6028;
$L__BB1_3:
	ret;

}
	// .globl	_Z11proc_3_globPiiiii
.visible .entry _Z11proc_3_globPiiiii(
	.param .u64 .ptr .align 1 _Z11proc_3_globPiiiii_param_0,
	.param .u32 _Z11proc_3_globPiiiii_param_1,
	.param .u32 _Z11proc_3_globPiiiii_param_2,
	.param .u32 _Z11proc_3_globPiiiii_param_3,
	.param .u32 _Z11proc_3_globPiiiii_param_4
)
{
	.reg .pred 	%p<3>;
	.reg .b32 	%r<1947>;
	.reg .b64 	%rd<22>;
	// demoted variable
	.shared .align 4 .b8 _ZZ11proc_3_globPiiiiiE6i_k_sm[24336];
	// demoted variable
	.shared .align 4 .b8 _ZZ11proc_3_globPiiiiiE6k_j_sm[24336];
	ld.param.u32 	%r1, [_Z11proc_3_globPiiiii_param_1];
	ld.param.u32 	%r3, [_Z11proc_3_globPiiiii_param_3];
	mov.u32 	%r5, %ctaid.y;
	add.s32 	%r6, %r1, %r5;
	setp.eq.s32 	%p1, %r6, %r3;
	@%p1 bra 	$L__BB2_2;
	ld.param.u32 	%r1946, [_Z11proc_3_globPiiiii_param_4];
	ld.param.u32 	%r1945, [_Z11proc_3_globPiiiii_param_3];
	ld.param.u32 	%r1944, [_Z11proc_3_globPiiiii_param_2];
	ld.param.u32 	%r1943, [_Z11proc_3_globPiiiii_param_1];
	ld.param.u64 	%rd21, [_Z11proc_3_globPiiiii_param_0];
	mov.u32 	%r7, %ctaid.x;
	add.s32 	%r8, %r1944, %r7;
	mov.u32 	%r9, %tid.x;
	mov.u32 	%r10, %tid.y;
	cvta.to.global.u64 	%rd2, %rd21;
	setp.ge.s32 	%p2, %r8, %r1945;
	selp.u32 	%r11, 1, 0, %p2;
	add.s32 	%r12, %r8, %r11;
	add.s32 	%r14, %r1943, %r5;
	mul.lo.s32 	%r15, %r1945, 78;
	add.s32 	%r16, %r15, %r9;
	mad.lo.s32 	%r17, %r14, 78, %r10;
	mul.lo.s32 	%r18, %r17, %r1946;
	add.s32 	%r19, %r16, %r18;
	mul.lo.s32 	%r20, %r10, 312;
	mov.u32 	%r21, _ZZ11proc_3_globPiiiiiE6i_k_sm;
	add.s32 	%r22, %r21, %r20;
	mul.wide.s32 	%rd3, %r19, 4;
	add.s64 	%rd4, %rd2, %rd3;
	ld.global.u32 	%r23, [%rd4];
	shl.b32 	%r24, %r9, 2;
	add.s32 	%r25, %r22, %r24;
	st.shared.u32 	[%r25], %r23;
	ld.global.u32 	%r26, [%rd4+104];
	st.shared.u32 	[%r25+104], %r26;
	ld.global.u32 	%r27, [%rd4+208];
	st.shared.u32 	[%r25+208], %r27;
	add.s32 	%r28, %r17, 26;
	mul.lo.s32 	%r29, %r28, %r1946;
	add.s32 	%r30, %r16, %r29;
	mul.wide.s32 	%rd5, %r30, 4;
	add.s64 	%rd6, %rd2, %rd5;
	ld.global.u32 	%r31, [%rd6];
	st.shared.u32 	[%r25+8112], %r31;
	ld.global.u32 	%r32, [%rd6+104];
	st.shared.u32 	[%r25+8216], %r32;
	ld.global.u32 	%r33, [%rd6+208];
	st.shared.u32 	[%r25+8320], %r33;
	add.s32 	%r34, %r17, 52;
	mul.lo.s32 	%r35, %r34, %r1946;
	add.s32 	%r36, %r16, %r35;
	mul.wide.s32 	%rd7, %r36, 4;
	add.s64 	%rd8, %rd2, %rd7;
	ld.global.u32 	%r37, [%rd8];
	st.shared.u32 	[%r25+16224], %r37;
	ld.global.u32 	%r38, [%rd8+104];
	st.shared.u32 	[%r25+16328], %r38;
	ld.global.u32 	%r39, [%rd8+208];
	st.shared.u32 	[%r25+16432], %r39;
	mad.lo.s32 	%r40, %r12, 78, %r9;
	add.s32 	%r41, %r10, %r15;
	mad.lo.s32 	%r42, %r41, %r1946, %r40;
	mov.u32 	%r43, _ZZ11proc_3_globPiiiiiE6k_j_sm;
	mul.wide.s32 	%rd9, %r42, 4;
	add.s64 	%rd10, %rd2, %rd9;
	ld.global.u32 	%r44, [%rd10];
	add.s32 	%r45, %r43, %r24;
	add.s32 	%r46, %r45, %r20;
	st.shared.u32 	[%r46], %r44;
	ld.global.u32 	%r47, [%rd10+104];
	st.shared.u32 	[%r46+104], %r47;
	ld.global.u32 	%r48, [%rd10+208];
	st.shared.u32 	[%r46+208], %r48;
	add.s32 	%r49, %r41, 26;
	mad.lo.s32 	%r50, %r49, %r1946, %r40;
	mul.wide.s32 	%rd11, %r50, 4;
	add.s64 	%rd12, %rd2, %rd11;
	ld.global.u32 	%r51, [%rd12];
	st.shared.u32 	[%r46+8112], %r51;
	ld.global.u32 	%r52, [%rd12+104];
	st.shared.u32 	[%r46+8216], %r52;
	ld.global.u32 	%r53, [%rd12+208];
	st.shared.u32 	[%r46+8320], %r53;
	add.s32 	%r54, %r41, 52;
	mad.lo.s32 	%r55, %r54, %r1946, %r40;
	mul.wide.s32 	%rd13, %r55, 4;
	add.s64 	%rd14, %rd2, %rd13;
	ld.global.u32 	%r56, [%rd14];
	st.shared.u32 	[%r46+16224], %r56;
	ld.global.u32 	%r57, [%rd14+104];
	st.shared.u32 	[%r46+16328], %r57;
	ld.global.u32 	%r58, [%rd14+208];
	st.shared.u32 	[%r46+16432], %r58;
	bar.sync 	0;
	add.s32 	%r59, %r40, %r18;
	mul.wide.s32 	%rd15, %r59, 4;
	add.s64 	%rd16, %rd2, %rd15;
	ld.global.u32 	%r60, [%rd16];
	ld.global.u32 	%r61, [%rd16+104];
	ld.global.u32 	%r62, [%rd16+208];
	add.s32 	%r63, %r40, %r29;
	mul.wide.s32 	%rd17, %r63, 4;
	add.s64 	%rd18, %rd2, %rd17;
	ld.global.u32 	%r64, [%rd18];
	ld.global.u32 	%r65, [%rd18+104];
	ld.global.u32 	%r66, [%rd18+208];
	add.s32 	%r67, %r40, %r35;
	mul.wide.s32 	%rd19, %r67, 4;
	add.s64 	%rd20, %rd2, %rd19;
	ld.global.u32 	%r68, [%rd20];
	ld.global.u32 	%r69, [%rd20+104];
	ld.global.u32 	%r70, [%rd20+208];
	ld.shared.u32 	%r71, [%r22];
	ld.shared.u32 	%r72, [%r45];
	add.s32 	%r73, %r72, %r71;
	min.s32 	%r74, %r60, %r73;
	ld.shared.u32 	%r75, [%r45+104];
	add.s32 	%r76, %r75, %r71;
	min.s32 	%r77, %r61, %r76;
	ld.shared.u32 	%r78, [%r45+208];
	add.s32 	%r79, %r78, %r71;
	min.s32 	%r80, %r62, %r79;
	ld.shared.u32 	%r81, [%r22+8112];
	add.s32 	%r82, %r72, %r81;
	min.s32 	%r83, %r64, %r82;
	add.s32 	%r84, %r75, %r81;
	min.s32 	%r85, %r65, %r84;
	add.s32 	%r86, %r78, %r81;
	min.s32 	%r87, %r66, %r86;
	ld.shared.u32 	%r88, [%r22+16224];
	add.s32 	%r89, %r72, %r88;
	min.s32 	%r90, %r68, %r89;
	add.s32 	%r91, %r75, %r88;
	min.s32 	%r92, %r69, %r91;
	add.s32 	%r93, %r78, %r88;
	min.s32 	%r94, %r70, %r93;
	ld.shared.u32 	%r95, [%r22+4];
	ld.shared.u32 	%r96, [%r45+312];
	add.s32 	%r97, %r96, %r95;
	min.s32 	%r98, %r74, %r97;
	ld.shared.u32 	%r99, [%r45+416];
	add.s32 	%r100, %r99, %r95;
	min.s32 	%r101, %r77, %r100;
	ld.shared.u32 	%r102, [%r45+520];
	add.s32 	%r103, %r102, %r95;
	min.s32 	%r104, %r80, %r103;
	ld.shared.u32 	%r105, [%r22+8116];
	add.s32 	%r106, %r96, %r105;
	min.s32 	%r107, %r83, %r106;
	add.s32 	%r108, %r99, %r105;
	min.s32 	%r109, %r85, %r108;
	add.s32 	%r110, %r102, %r105;
	min.s32 	%r111, %r87, %r110;
	ld.shared.u32 	%r112, [%r22+16228];
	add.s32 	%r113, %r96, %r112;
	min.s32 	%r114, %r90, %r113;
	add.s32 	%r115, %r99, %r112;
	min.s32 	%r116, %r92, %r115;
	add.s32 	%r117, %r102, %r112;
	min.s32 	%r118, %r94, %r117;
	ld.shared.u32 	%r119, [%r22+8];
	ld.shared.u32 	%r120, [%r45+624];
	add.s32 	%r121, %r120, %r119;
	min.s32 	%r122, %r98, %r121;
	ld.shared.u32 	%r123, [%r45+728];
	add.s32 	%r124, %r123, %r119;
	min.s32 	%r125, %r101, %r124;
	ld.shared.u32 	%r126, [%r45+832];
	add.s32 	%r127, %r126, %r119;
	min.s32 	%r128, %r104, %r127;
	ld.shared.u32 	%r129, [%r22+8120];
	add.s32 	%r130, %r120, %r129;
	min.s32 	%r131, %r107, %r130;
	add.s32 	%r132, %r123, %r129;
	min.s32 	%r133, %r109, %r132;
	add.s32 	%r134, %r126, %r129;
	min.s32 	%r135, %r111, %r134;
	ld.shared.u32 	%r136, [%r22+16232];
	add.s32 	%r137, %r120, %r136;
	min.s32 	%r138, %r114, %r137;
	add.s32 	%r139, %r123, %r136;
	min.s32 	%r140, %r116, %r139;
	add.s32 	%r141, %r126, %r136;
	min.s32 	%r142, %r118, %r141;
	ld.shared.u32 	%r143, [%r22+12];
	ld.shared.u32 	%r144, [%r45+936];
	add.s32 	%r145, %r144, %r143;
	min.s32 	%r146, %r122, %r145;
	ld.shared.u32 	%r147, [%r45+1040];
	add.s32 	%r148, %r147, %r143;
	min.s32 	%r149, %r125, %r148;
	ld.shared.u32 	%r150, [%r45+1144];
	add.s32 	%r151, %r150, %r143;
	min.s32 	%r152, %r128, %r151;
	ld.shared.u32 	%r153, [%r22+8124];
	add.s32 	%r154, %r144, %r153;
	min.s32 	%r155, %r131, %r154;
	add.s32 	%r156, %r147, %r153;
	min.s32 	%r157, %r133, %r156;
	add.s32 	%r158, %r150, %r153;
	min.s32 	%r159, %r135, %r158;
	ld.shared.u32 	%r160, [%r22+16236];
	add.s32 	%r161, %r144, %r160;
	min.s32 	%r162, %r138, %r161;
	add.s32 	%r163, %r147, %r160;
	min.s32 	%r164, %r140, %r163;
	add.s32 	%r165, %r150, %r160;
	min.s32 	%r166, %r142, %r165;
	ld.shared.u32 	%r167, [%r22+16];
	ld.shared.u32 	%r168, [%r45+1248];
	add.s32 	%r169, %r168, %r167;
	min.s32 	%r170, %r146, %r169;
	ld.shared.u32 	%r171, [%r45+1352];
	add.s32 	%r172, %r171, %r167;
	min.s32 	%r173, %r149, %r172;
	ld.shared.u32 	%r174, [%r45+1456];
	add.s32 	%r175, %r174, %r167;
	min.s32 	%r176, %r152, %r175;
	ld.shared.u32 	%r177, [%r22+8128];
	add.s32 	%r178, %r168, %r177;
	min.s32 	%r179, %r155, %r178;
	add.s32 	%r180, %r171, %r177;
	min.s32 	%r181, %r157, %r180;
	add.s32 	%r182, %r174, %r177;
	min.s32 	%r183, %r159, %r182;
	ld.shared.u32 	%r184, [%r22+16240];
	add.s32 	%r185, %r168, %r184;
	min.s32 	%r186, %r162, %r185;
	add.s32 	%r187, %r171, %r184;
	min.s32 	%r188, %r164, %r187;
	add.s32 	%r189, %r174, %r184;
	min.s32 	%r190, %r166, %r189;
	ld.shared.u32 	%r191, [%r22+20];
	ld.shared.u32 	%r192, [%r45+1560];
	add.s32 	%r193, %r192, %r191;
	min.s32 	%r194, %r170, %r193;
	ld.shared.u32 	%r195, [%r45+1664];
	add.s32 	%r196, %r195, %r191;
	min.s32 	%r197, %r173, %r196;
	ld.shared.u32 	%r198, [%r45+1768];
	add.s32 	%r199, %r198, %r191;
	min.s32 	%r200, %r176, %r199;
	ld.shared.u32 	%r201, [%r22+8132];
	add.s32 	%r202, %r192, %r201;
	min.s32 	%r203, %r179, %r202;
	add.s32 	%r204, %r195, %r201;
	min.s32 	%r205, %r181, %r204;
	add.s32 	%r206, %r198, %r201;
	min.s32 	%r207, %r183, %r206;
	ld.shared.u32 	%r208, [%r22+16244];
	add.s32 	%r209, %r192, %r208;
	min.s32 	%r210, %r186, %r209;
	add.s32 	%r211, %r195, %r208;
	min.s32 	%r212, %r188, %r211;
	add.s32 	%r213, %r198, %r208;
	min.s32 	%r214, %r190, %r213;
	ld.shared.u32 	%r215, [%r22+24];
	ld.shared.u32 	%r216, [%r45+1872];
	add.s32 	%r217, %r216, %r215;
	min.s32 	%r218, %r194, %r217;
	ld.shared.u32 	%r219, [%r45+1976];
	add.s32 	%r220, %r219, %r215;
	min.s32 	%r221, %r197, %r220;
	ld.shared.u32 	%r222, [%r45+2080];
	add.s32 	%r223, %r222, %r215;
	min.s32 	%r224, %r200, %r223;
	ld.shared.u32 	%r225, [%r22+8136];
	add.s32 	%r226, %r216, %r225;
	min.s32 	%r227, %r203, %r226;
	add.s32 	%r228, %r219, %r225;
	min.s32 	%r229, %r205, %r228;
	add.s32 	%r230, %r222, %r225;
	min.s32 	%r231, %r207, %r230;
	ld.shared.u32 	%r232, [%r22+16248];
	add.s32 	%r233, %r216, %r232;
	min.s32 	%r234, %r210, %r233;
	add.s32 	%r235, %r219, %r232;
	min.s32 	%r236, %r212, %r235;
	add.s32 	%r237, %r222, %r232;
	min.s32 	%r238, %r214, %r237;
	ld.shared.u32 	%r239, [%r22+28];
	ld.shared.u32 	%r240, [%r45+2184];
	add.s32 	%r241, %r240, %r239;
	min.s32 	%r242, %r218, %r241;
	ld.shared.u32 	%r243, [%r45+2288];
	add.s32 	%r244, %r243, %r239;
	min.s32 	%r245, %r221, %r244;
	ld.shared.u32 	%r246, [%r45+2392];
	add.s32 	%r247, %r246, %r239;
	min.s32 	%r248, %r224, %r247;
	ld.shared.u32 	%r249, [%r22+8140];
	add.s32 	%r250, %r240, %r249;
	min.s32 	%r251, %r227, %r250;
	add.s32 	%r252, %r243, %r249;
	min.s32 	%r253, %r229, %r252;
	add.s32 	%r254, %r246, %r249;
	min.s32 	%r255, %r231, %r254;
	ld.shared.u32 	%r256, [%r22+16252];
	add.s32 	%r257, %r240, %r256;
	min.s32 	%r258, %r234, %r257;
	add.s32 	%r259, %r243, %r256;
	min.s32 	%r260, %r236, %r259;
	add.s32 	%r261, %r246, %r256;
	min.s32 	%r262, %r238, %r261;
	ld.shared.u32 	%r263, [%r22+32];
	ld.shared.u32 	%r264, [%r45+2496];
	add.s32 	%r265, %r264, %r263;
	min.s32 	%r266, %r242, %r265;
	ld.shared.u32 	%r267, [%r45+2600];
	add.s32 	%r268, %r267, %r263;
	min.s32 	%r269, %r245, %r268;
	ld.shared.u32 	%r270, [%r45+2704];
	add.s32 	%r271, %r270, %r263;
	min.s32 	%r272, %r248, %r271;
	ld.shared.u32 	%r273, [%r22+8144];
	add.s32 	%r274, %r264, %r273;
	min.s32 	%r275, %r251, %r274;
	add.s32 	%r276, %r267, %r273;
	min.s32 	%r277, %r253, %r276;
	add.s32 	%r278, %r270, %r273;
	min.s32 	%r279, %r255, %r278;
	ld.shared.u32 	%r280, [%r22+16256];
	add.s32 	%r281, %r264, %r280;
	min.s32 	%r282, %r258, %r281;
	add.s32 	%r283, %r267, %r280;
	min.s32 	%r284, %r260, %r283;
	add.s32 	%r285, %r270, %r280;
	min.s32 	%r286, %r262, %r285;
	ld.shared.u32 	%r287, [%r22+36];
	ld.shared.u32 	%r288, [%r45+2808];
	add.s32 	%r289, %r288, %r287;
	min.s32 	%r290, %r266, %r289;
	ld.shared.u32 	%r291, [%r45+2912];
	add.s32 	%r292, %r291, %r287;
	min.s32 	%r293, %r269, %r292;
	ld.shared.u32 	%r294, [%r45+3016];
	add.s32 	%r295, %r294, %r287;
	min.s32 	%r296, %r272, %r295;
	ld.shared.u32 	%r297, [%r22+8148];
	add.s32 	%r298, %r288, %r297;
	min.s32 	%r299, %r275, %r298;
	add.s32 	%r300, %r291, %r297;
	min.s32 	%r301, %r277, %r300;
	add.s32 	%r302, %r294, %r297;
	min.s32 	%r303, %r279, %r302;
	ld.shared.u32 	%r304, [%r22+16260];
	add.s32 	%r305, %r288, %r304;
	min.s32 	%r306, %r282, %r305;
	add.s32 	%r307, %r291, %r304;
	min.s32 	%r308, %r284, %r307;
	add.s32 	%r309, %r294, %r304;
	min.s32 	%r310, %r286, %r309;
	ld.shared.u32 	%r311, [%r22+40];
	ld.shared.u32 	%r312, [%r45+3120];
	add.s32 	%r313, %r312, %r311;
	min.s32 	%r314, %r290, %r313;
	ld.shared.u32 	%r315, [%r45+3224];
	add.s32 	%r316, %r315, %r311;
	min.s32 	%r317, %r293, %r316;
	ld.shared.u32 	%r318, [%r45+3328];
	add.s32 	%r319, %r318, %r311;
	min.s32 	%r320, %r296, %r319;
	ld.shared.u32 	%r321, [%r22+8152];
	add.s32 	%r322, %r312, %r321;
	min.s32 	%r323, %r299, %r322;
	add.s32 	%r324, %r315, %r321;
	min.s32 	%r325, %r301, %r324;
	add.s32 	%r326, %r318, %r321;
	min.s32 	%r327, %r303, %r326;
	ld.shared.u32 	%r328, [%r22+16264];
	add.s32 	%r329, %r312, %r328;
	min.s32 	%r330, %r306, %r329;
	add.s32 	%r331, %r315, %r328;
	min.s32 	%r332, %r308, %r331;
	add.s32 	%r333, %r318, %r328;
	min.s32 	%r334, %r310, %r333;
	ld.shared.u32 	%r335, [%r22+44];
	ld.shared.u32 	%r336, [%r45+3432];
	add.s32 	%r337, %r336, %r335;
	min.s32 	%r338, %r314, %r337;
	ld.shared.u32 	%r339, [%r45+3536];
	add.s32 	%r340, %r339, %r335;
	min.s32 	%r341, %r317, %r340;
	ld.shared.u32 	%r342, [%r45+3640];
	add.s32 	%r343, %r342, %r335;
	min.s32 	%r344, %r320, %r343;
	ld.shared.u32 	%r345, [%r22+8156];
	add.s32 	%r346, %r336, %r345;
	min.s32 	%r347, %r323, %r346;
	add.s32 	%r348, %r339, %r345;
	min.s32 	%r349, %r325, %r348;
	add.s32 	%r350, %r342, %r345;
	min.s32 	%r351, %r327, %r350;
	ld.shared.u32 	%r352, [%r22+16268];
	add.s32 	%r353, %r336, %r352;
	min.s32 	%r354, %r330, %r353;
	add.s32 	%r355, %r339, %r352;
	min.s32 	%r356, %r332, %r355;
	add.s32 	%r357, %r342, %r352;
	min.s32 	%r358, %r334, %r357;
	ld.shared.u32 	%r359, [%r22+48];
	ld.shared.u32 	%r360, [%r45+3744];
	add.s32 	%r361, %r360, %r359;
	min.s32 	%r362, %r338, %r361;
	ld.shared.u32 	%r363, [%r45+3848];
	add.s32 	%r364, %r363, %r359;
	min.s32 	%r365, %r341, %r364;
	ld.shared.u32 	%r366, [%r45+3952];
	add.s32 	%r367, %r366, %r359;
	min.s32 	%r368, %r344, %r367;
	ld.shared.u32 	%r369, [%r22+8160];
	add.s32 	%r370, %r360, %r369;
	min.s32 	%r371, %r347, %r370;
	add.s32 	%r372, %r363, %r369;
	min.s32 	%r373, %r349, %r372;
	add.s32 	%r374, %r366, %r369;
	min.s32 	%r375, %r351, %r374;
	ld.shared.u32 	%r376, [%r22+16272];
	add.s32 	%r377, %r360, %r376;
	min.s32 	%r378, %r354, %r377;
	add.s32 	%r379, %r363, %r376;
	min.s32 	%r380, %r356, %r379;
	add.s32 	%r381, %r366, %r376;
	min.s32 	%r382, %r358, %r381;
	ld.shared.u32 	%r383, [%r22+52];
	ld.shared.u32 	%r384, [%r45+4056];
	add.s32 	%r385, %r384, %r383;
	min.s32 	%r386, %r362, %r385;
	ld.shared.u32 	%r387, [%r45+4160];
	add.s32 	%r388, %r387, %r383;
	min.s32 	%r389, %r365, %r388;
	ld.shared.u32 	%r390, [%r45+4264];
	add.s32 	%r391, %r390, %r383;
	min.s32 	%r392, %r368, %r391;
	ld.shared.u32 	%r393, [%r22+8164];
	add.s32 	%r394, %r384, %r393;
	min.s32 	%r395, %r371, %r394;
	add.s32 	%r396, %r387, %r393;
	min.s32 	%r397, %r373, %r396;
	add.s32 	%r398, %r390, %r393;
	min.s32 	%r399, %r375, %r398;
	ld.shared.u32 	%r400, [%r22+16276];
	add.s32 	%r401, %r384, %r400;
	min.s32 	%r402, %r378, %r401;
	add.s32 	%r403, %r387, %r400;
	min.s32 	%r404, %r380, %r403;
	add.s32 	%r405, %r390, %r400;
	min.s32 	%r406, %r382, %r405;
	ld.shared.u32 	%r407, [%r22+56];
	ld.shared.u32 	%r408, [%r45+4368];
	add.s32 	%r409, %r408, %r407;
	min.s32 	%r410, %r386, %r409;
	ld.shared.u32 	%r411, [%r45+4472];
	add.s32 	%r412, %r411, %r407;
	min.s32 	%r413, %r389, %r412;
	ld.shared.u32 	%r414, [%r45+4576];
	add.s32 	%r415, %r414, %r407;
	min.s32 	%r416, %r392, %r415;
	ld.shared.u32 	%r417, [%r22+8168];
	add.s32 	%r418, %r408, %r417;
	min.s32 	%r419, %r395, %r418;
	add.s32 	%r420, %r411, %r417;
	min.s32 	%r421, %r397, %r420;
	add.s32 	%r422, %r414, %r417;
	min.s32 	%r423, %r399, %r422;
	ld.shared.u32 	%r424, [%r22+16280];
	add.s32 	%r425, %r408, %r424;
	min.s32 	%r426, %r402, %r425;
	add.s32 	%r427, %r411, %r424;
	min.s32 	%r428, %r404, %r427;
	add.s32 	%r429, %r414, %r424;
	min.s32 	%r430, %r406, %r429;
	ld.shared.u32 	%r431, [%r22+60];
	ld.shared.u32 	%r432, [%r45+4680];
	add.s32 	%r433, %r432, %r431;
	min.s32 	%r434, %r410, %r433;
	ld.shared.u32 	%r435, [%r45+4784];
	add.s32 	%r436, %r435, %r431;
	min.s32 	%r437, %r413, %r436;
	ld.shared.u32 	%r438, [%r45+4888];
	add.s32 	%r439, %r438, %r431;
	min.s32 	%r440, %r416, %r439;
	ld.shared.u32 	%r441, [%r22+8172];
	add.s32 	%r442, %r432, %r441;
	min.s32 	%r443, %r419, %r442;
	add.s32 	%r444, %r435, %r441;
	min.s32 	%r445, %r421, %r444;
	add.s32 	%r446, %r438, %r441;
	min.s32 	%r447, %r423, %r446;
	ld.shared.u32 	%r448, [%r22+16284];
	add.s32 	%r449, %r432, %r448;
	min.s32 	%r450, %r426, %r449;
	add.s32 	%r451, %r435, %r448;
	min.s32 	%r452, %r428, %r451;
	add.s32 	%r453, %r438, %r448;
	min.s32 	%r454, %r430, %r453;
	ld.shared.u32 	%r455, [%r22+64];
	ld.shared.u32 	%r456, [%r45+4992];
	add.s32 	%r457, %r456, %r455;
	min.s32 	%r458, %r434, %r457;
	ld.shared.u32 	%r459, [%r45+5096];
	add.s32 	%r460, %r459, %r455;
	min.s32 	%r461, %r437, %r460;
	ld.shared.u32 	%r462, [%r45+5200];
	add.s32 	%r463, %r462, %r455;
	min.s32 	%r464, %r440, %r463;
	ld.shared.u32 	%r465, [%r22+8176];
	add.s32 	%r466, %r456, %r465;
	min.s32 	%r467, %r443, %r466;
	add.s32 	%r468, %r459, %r465;
	min.s32 	%r469, %r445, %r468;
	add.s32 	%r470, %r462, %r465;
	min.s32 	%r471, %r447, %r470;
	ld.shared.u32 	%r472, [%r22+16288];
	add.s32 	%r473, %r456, %r472;
	min.s32 	%r474, %r450, %r473;
	add.s32 	%r475, %r459, %r472;
	min.s32 	%r476, %r452, %r475;
	add.s32 	%r477, %r462, %r472;
	min.s32 	%r478, %r454, %r477;
	ld.shared.u32 	%r479, [%r22+68];
	ld.shared.u32 	%r480, [%r45+5304];
	add.s32 	%r481, %r480, %r479;
	min.s32 	%r482, %r458, %r481;
	ld.shared.u32 	%r483, [%r45+5408];
	add.s32 	%r484, %r483, %r479;
	min.s32 	%r485, %r461, %r484;
	ld.shared.u32 	%r486, [%r45+5512];
	add.s32 	%r487, %r486, %r479;
	min.s32 	%r488, %r464, %r487;
	ld.shared.u32 	%r489, [%r22+8180];
	add.s32 	%r490, %r480, %r489;
	min.s32 	%r491, %r467, %r490;
	add.s32 	%r492, %r483, %r489;
	min.s32 	%r493, %r469, %r492;
	add.s32 	%r494, %r486, %r489;
	min.s32 	%r495, %r471, %r494;
	ld.shared.u32 	%r496, [%r22+16292];
	add.s32 	%r497, %r480, %r496;
	min.s32 	%r498, %r474, %r497;
	add.s32 	%r499, %r483, %r496;
	min.s32 	%r500, %r476, %r499;
	add.s32 	%r501, %r486, %r496;
	min.s32 	%r502, %r478, %r501;
	ld.shared.u32 	%r503, [%r22+72];
	ld.shared.u32 	%r504, [%r45+5616];
	add.s32 	%r505, %r504, %r503;
	min.s32 	%r506, %r482, %r505;
	ld.shared.u32 	%r507, [%r45+5720];
	add.s32 	%r508, %r507, %r503;
	min.s32 	%r509, %r485, %r508;
	ld.shared.u32 	%r510, [%r45+5824];
	add.s32 	%r511, %r510, %r503;
	min.s32 	%r512, %r488, %r511;
	ld.shared.u32 	%r513, [%r22+8184];
	add.s32 	%r514, %r504, %r513;
	min.s32 	%r515, %r491, %r514;
	add.s32 	%r516, %r507, %r513;
	min.s32 	%r517, %r493, %r516;
	add.s32 	%r518, %r510, %r513;
	min.s32 	%r519, %r495, %r518;
	ld.shared.u32 	%r520, [%r22+16296];
	add.s32 	%r521, %r504, %r520;
	min.s32 	%r522, %r498, %r521;
	add.s32 	%r523, %r507, %r520;
	min.s32 	%r524, %r500, %r523;
	add.s32 	%r525, %r510, %r520;
	min.s32 	%r526, %r502, %r525;
	ld.shared.u32 	%r527, [%r22+76];
	ld.shared.u32 	%r528, [%r45+5928];
	add.s32 	%r529, %r528, %r527;
	min.s32 	%r530, %r506, %r529;
	ld.shared.u32 	%r531, [%r45+6032];
	add.s32 	%r532, %r531, %r527;
	min.s32 	%r533, %r509, %r532;
	ld.shared.u32 	%r534, [%r45+6136];
	add.s32 	%r535, %r534, %r527;
	min.s32 	%r536, %r512, %r535;
	ld.shared.u32 	%r537, [%r22+8188];
	add.s32 	%r538, %r528, %r537;
	min.s32 	%r539, %r515, %r538;
	add.s32 	%r540, %r531, %r537;
	min.s32 	%r541, %r517, %r540;
	add.s32 	%r542, %r534, %r537;
	min.s32 	%r543, %r519, %r542;
	ld.shared.u32 	%r544, [%r22+16300];
	add.s32 	%r545, %r528, %r544;
	min.s32 	%r546, %r522, %r545;
	add.s32 	%r547, %r531, %r544;
	min.s32 	%r548, %r524, %r547;
	add.s32 	%r549, %r534, %r544;
	min.s32 	%r550, %r526, %r549;
	ld.shared.u32 	%r551, [%r22+80];
	ld.shared.u32 	%r552, [%r45+6240];
	add.s32 	%r553, %r552, %r551;
	min.s32 	%r554, %r530, %r553;
	ld.shared.u32 	%r555, [%r45+6344];
	add.s32 	%r556, %r555, %r551;
	min.s32 	%r557, %r533, %r556;
	ld.shared.u32 	%r558, [%r45+6448];
	add.s32 	%r559, %r558, %r551;
	min.s32 	%r560, %r536, %r559;
	ld.shared.u32 	%r561, [%r22+8192];
	add.s32 	%r562, %r552, %r561;
	min.s32 	%r563, %r539, %r562;
	add.s32 	%r564, %r555, %r561;
	min.s32 	%r565, %r541, %r564;
	add.s32 	%r566, %r558, %r561;
	min.s32 	%r567, %r543, %r566;
	ld.shared.u32 	%r568, [%r22+16304];
	add.s32 	%r569, %r552, %r568;
	min.s32 	%r570, %r546, %r569;
	add.s32 	%r571, %r555, %r568;
	min.s32 	%r572, %r548, %r571;
	add.s32 	%r573, %r558, %r568;
	min.s32 	%r574, %r550, %r573;
	ld.shared.u32 	%r575, [%r22+84];
	ld.shared.u32 	%r576, [%r45+6552];
	add.s32 	%r577, %r576, %r575;
	min.s32 	%r578, %r554, %r577;
	ld.shared.u32 	%r579, [%r45+6656];
	add.s32 	%r580, %r579, %r575;
	min.s32 	%r581, %r557, %r580;
	ld.shared.u32 	%r582, [%r45+6760];
	add.s32 	%r583, %r582, %r575;
	min.s32 	%r584, %r560, %r583;
	ld.shared.u32 	%r585, [%r22+8196];
	add.s32 	%r586, %r576, %r585;
	min.s32 	%r587, %r563, %r586;
	add.s32 	%r588, %r579, %r585;
	min.s32 	%r589, %r565, %r588;
	add.s32 	%r590, %r582, %r585;
	min.s32 	%r591, %r567, %r590;
	ld.shared.u32 	%r592, [%r22+16308];
	add.s32 	%r593, %r576, %r592;
	min.s32 	%r594, %r570, %r593;
	add.s32 	%r595, %r579, %r592;
	min.s32 	%r596, %r572, %r595;
	add.s32 	%r597, %r582, %r592;
	min.s32 	%r598, %r574, %r597;
	ld.shared.u32 	%r599, [%r22+88];
	ld.shared.u32 	%r600, [%r45+6864];
	add.s32 	%r601, %r600, %r599;
	min.s32 	%r602, %r578, %r601;
	ld.shared.u32 	%r603, [%r45+6968];
	add.s32 	%r604, %r603, %r599;
	min.s32 	%r605, %r581, %r604;
	ld.shared.u32 	%r606, [%r45+7072];
	add.s32 	%r607, %r606, %r599;
	min.s32 	%r608, %r584, %r607;
	ld.shared.u32 	%r609, [%r22+8200];
	add.s32 	%r610, %r600, %r609;
	min.s32 	%r611, %r587, %r610;
	add.s32 	%r612, %r603, %r609;
	min.s32 	%r613, %r589, %r612;
	add.s32 	%r614, %r606, %r609;
	min.s32 	%r615, %r591, %r614;
	ld.shared.u32 	%r616, [%r22+16312];
	add.s32 	%r617, %r600, %r616;
	min.s32 	%r618, %r594, %r617;
	add.s32 	%r619, %r603, %r616;
	min.s32 	%r620, %r596, %r619;
	add.s32 	%r621, %r606, %r616;
	min.s32 	%r622, %r598, %r621;
	ld.shared.u32 	%r623, [%r22+92];
	ld.shared.u32 	%r624, [%r45+7176];
	add.s32 	%r625, %r624, %r623;
	min.s32 	%r626, %r602, %r625;
	ld.shared.u32 	%r627, [%r45+7280];
	add.s32 	%r628, %r627, %r623;
	min.s32 	%r629, %r605, %r628;
	ld.shared.u32 	%r630, [%r45+7384];
	add.s32 	%r631, %r630, %r623;
	min.s32 	%r632, %r608, %r631;
	ld.shared.u32 	%r633, [%r22+8204];
	add.s32 	%r634, %r624, %r633;
	min.s32 	%r635, %r611, %r634;
	add.s32 	%r636, %r627, %r633;
	min.s32 	%r637, %r613, %r636;
	add.s32 	%r638, %r630, %r633;
	min.s32 	%r639, %r615, %r638;
	ld.shared.u32 	%r640, [%r22+16316];
	add.s32 	%r641, %r624, %r640;
	min.s32 	%r642, %r618, %r641;
	add.s32 	%r643, %r627, %r640;
	min.s32 	%r644, %r620, %r643;
	add.s32 	%r645, %r630, %r640;
	min.s32 	%r646, %r622, %r645;
	ld.shared.u32 	%r647, [%r22+96];
	ld.shared.u32 	%r648, [%r45+7488];
	add.s32 	%r649, %r648, %r647;
	min.s32 	%r650, %r626, %r649;
	ld.shared.u32 	%r651, [%r45+7592];
	add.s32 	%r652, %r651, %r647;
	min.s32 	%r653, %r629, %r652;
	ld.shared.u32 	%r654, [%r45+7696];
	add.s32 	%r655, %r654, %r647;
	min.s32 	%r656, %r632, %r655;
	ld.shared.u32 	%r657, [%r22+8208];
	add.s32 	%r658, %r648, %r657;
	min.s32 	%r659, %r635, %r658;
	add.s32 	%r660, %r651, %r657;
	min.s32 	%r661, %r637, %r660;
	add.s32 	%r662, %r654, %r657;
	min.s32 	%r663, %r639, %r662;
	ld.shared.u32 	%r664, [%r22+16320];
	add.s32 	%r665, %r648, %r664;
	min.s32 	%r666, %r642, %r665;
	add.s32 	%r667, %r651, %r664;
	min.s32 	%r668, %r644, %r667;
	add.s32 	%r669, %r654, %r664;
	min.s32 	%r670, %r646, %r669;
	ld.shared.u32 	%r671, [%r22+100];
	ld.shared.u32 	%r672, [%r45+7800];
	add.s32 	%r673, %r672, %r671;
	min.s32 	%r674, %r650, %r673;
	ld.shared.u32 	%r675, [%r45+7904];
	add.s32 	%r676, %r675, %r671;
	min.s32 	%r677, %r653, %r676;
	ld.shared.u32 	%r678, [%r45+8008];
	add.s32 	%r679, %r678, %r671;
	min.s32 	%r680, %r656, %r679;
	ld.shared.u32 	%r681, [%r22+8212];
	add.s32 	%r682, %r672, %r681;
	min.s32 	%r683, %r659, %r682;
	add.s32 	%r684, %r675, %r681;
	min.s32 	%r685, %r661, %r684;
	add.s32 	%r686, %r678, %r681;
	min.s32 	%r687, %r663, %r686;
	ld.shared.u32 	%r688, [%r22+16324];
	add.s32 	%r689, %r672, %r688;
	min.s32 	%r690, %r666, %r689;
	add.s32 	%r691, %r675, %r688;
	min.s32 	%r692, %r668, %r691;
	add.s32 	%r693, %r678, %r688;
	min.s32 	%r694, %r670, %r693;
	ld.shared.u32 	%r695, [%r22+104];
	ld.shared.u32 	%r696, [%r45+8112];
	add.s32 	%r697, %r696, %r695;
	min.s32 	%r698, %r674, %r697;
	ld.shared.u32 	%r699, [%r45+8216];
	add.s32 	%r700, %r699, %r695;
	min.s32 	%r701, %r677, %r700;
	ld.shared.u32 	%r702, [%r45+8320];
	add.s32 	%r703, %r702, %r695;
	min.s32 	%r704, %r680, %r703;
	ld.shared.u32 	%r705, [%r22+8216];
	add.s32 	%r706, %r696, %r705;
	min.s32 	%r707, %r683, %r706;
	add.s32 	%r708, %r699, %r705;
	min.s32 	%r709, %r685, %r708;
	add.s32 	%r710, %r702, %r705;
	min.s32 	%r711, %r687, %r710;
	ld.shared.u32 	%r712, [%r22+16328];
	add.s32 	%r713, %r696, %r712;
	min.s32 	%r714, %r690, %r713;
	add.s32 	%r715, %r699, %r712;
	min.s32 	%r716, %r692, %r715;
	add.s32 	%r717, %r702, %r712;
	min.s32 	%r718, %r694, %r717;
	ld.shared.u32 	%r719, [%r22+108];
	ld.shared.u32 	%r720, [%r45+8424];
	add.s32 	%r721, %r720, %r719;
	min.s32 	%r722, %r698, %r721;
	ld.shared.u32 	%r723, [%r45+8528];
	add.s32 	%r724, %r723, %r719;
	min.s32 	%r725, %r701, %r724;
	ld.shared.u32 	%r726, [%r45+8632];
	add.s32 	%r727, %r726, %r719;
	min.s32 	%r728, %r704, %r727;
	ld.shared.u32 	%r729, [%r22+8220];
	add.s32 	%r730, %r720, %r729;
	min.s32 	%r731, %r707, %r730;
	add.s32 	%r732, %r723, %r729;
	min.s32 	%r733, %r709, %r732;
	add.s32 	%r734, %r726, %r729;
	min.s32 	%r735, %r711, %r734;
	ld.shared.u32 	%r736, [%r22+16332];
	add.s32 	%r737, %r720, %r736;
	min.s32 	%r738, %r714, %r737;
	add.s32 	%r739, %r723, %r736;
	min.s32 	%r740, %r716, %r739;
	add.s32 	%r741, %r726, %r736;
	min.s32 	%r742, %r718, %r741;
	ld.shared.u32 	%r743, [%r22+112];
	ld.shared.u32 	%r744, [%r45+8736];
	add.s32 	%r745, %r744, %r743;
	min.s32 	%r746, %r722, %r745;
	ld.shared.u32 	%r747, [%r45+8840];
	add.s32 	%r748, %r747, %r743;
	min.s32 	%r749, %r725, %r748;
	ld.shared.u32 	%r750, [%r45+8944];
	add.s32 	%r751, %r750, %r743;
	min.s32 	%r752, %r728, %r751;
	ld.shared.u32 	%r753, [%r22+8224];
	add.s32 	%r754, %r744, %r753;
	min.s32 	%r755, %r731, %r754;
	add.s32 	%r756, %r747, %r753;
	min.s32 	%r757, %r733, %r756;
	add.s32 	%r758, %r750, %r753;
	min.s32 	%r759, %r735, %r758;
	ld.shared.u32 	%r760, [%r22+16336];
	add.s32 	%r761, %r744, %r760;
	min.s32 	%r762, %r738, %r761;
	add.s32 	%r763, %r747, %r760;
	min.s32 	%r764, %r740, %r763;
	add.s32 	%r765, %r750, %r760;
	min.s32 	%r766, %r742, %r765;
	ld.shared.u32 	%r767, [%r22+116];
	ld.shared.u32 	%r768, [%r45+9048];
	add.s32 	%r769, %r768, %r767;
	min.s32 	%r770, %r746, %r769;
	ld.shared.u32 	%r771, [%r45+9152];
	add.s32 	%r772, %r771, %r767;
	min.s32 	%r773, %r749, %r772;
	ld.shared.u32 	%r774, [%r45+9256];
	add.s32 	%r775, %r774, %r767;
	min.s32 	%r776, %r752, %r775;
	ld.shared.u32 	%r777, [%r22+8228];
	add.s32 	%r778, %r768, %r777;
	min.s32 	%r779, %r755, %r778;
	add.s32 	%r780, %r771, %r777;
	min.s32 	%r781, %r757, %r780;
	add.s32 	%r782, %r774, %r777;
	min.s32 	%r783, %r759, %r782;
	ld.shared.u32 	%r784, [%r22+16340];
	add.s32 	%r785, %r768, %r784;
	min.s32 	%r786, %r762, %r785;
	add.s32 	%r787, %r771, %r784;
	min.s32 	%r788, %r764, %r787;
	add.s32 	%r789, %r774, %r784;
	min.s32 	%r790, %r766, %r789;
	ld.shared.u32 	%r791, [%r22+120];
	ld.shared.u32 	%r792, [%r45+9360];
	add.s32 	%r793, %r792, %r791;
	min.s32 	%r794, %r770, %r793;
	ld.shared.u32 	%r795, [%r45+9464];
	add.s32 	%r796, %r795, %r791;
	min.s32 	%r797, %r773, %r796;
	ld.shared.u32 	%r798, [%r45+9568];
	add.s32 	%r799, %r798, %r791;
	min.s32 	%r800, %r776, %r799;
	ld.shared.u32 	%r801, [%r22+8232];
	add.s32 	%r802, %r792, %r801;
	min.s32 	%r803, %r779, %r802;
	add.s32 	%r804, %r795, %r801;
	min.s32 	%r805, %r781, %r804;
	add.s32 	%r806, %r798, %r801;
	min.s32 	%r807, %r783, %r806;
	ld.shared.u32 	%r808, [%r22+16344];
	add.s32 	%r809, %r792, %r808;
	min.s32 	%r810, %r786, %r809;
	add.s32 	%r811, %r795, %r808;
	min.s32 	%r812, %r788, %r811;
	add.s32 	%r813, %r798, %r808;
	min.s32 	%r814, %r790, %r813;
	ld.shared.u32 	%r815, [%r22+124];
	ld.shared.u32 	%r816, [%r45+9672];
	add.s32 	%r817, %r816, %r815;
	min.s32 	%r818, %r794, %r817;
	ld.shared.u32 	%r819, [%r45+9776];
	add.s32 	%r820, %r819, %r815;
	min.s32 	%r821, %r797, %r820;
	ld.shared.u32 	%r822, [%r45+9880];
	add.s32 	%r823, %r822, %r815;
	min.s32 	%r824, %r800, %r823;
	ld.shared.u32 	%r825, [%r22+8236];
	add.s32 	%r826, %r816, %r825;
	min.s32 	%r827, %r803, %r826;
	add.s32 	%r828, %r819, %r825;
	min.s32 	%r829, %r805, %r828;
	add.s32 	%r830, %r822, %r825;
	min.s32 	%r831, %r807, %r830;
	ld.shared.u32 	%r832, [%r22+16348];
	add.s32 	%r833, %r816, %r832;
	min.s32 	%r834, %r810, %r833;
	add.s32 	%r835, %r819, %r832;
	min.s32 	%r836, %r812, %r835;
	add.s32 	%r837, %r822, %r832;
	min.s32 	%r838, %r814, %r837;
	ld.shared.u32 	%r839, [%r22+128];
	ld.shared.u32 	%r840, [%r45+9984];
	add.s32 	%r841, %r840, %r839;
	min.s32 	%r842, %r818, %r841;
	ld.shared.u32 	%r843, [%r45+10088];
	add.s32 	%r844, %r843, %r839;
	min.s32 	%r845, %r821, %r844;
	ld.shared.u32 	%r846, [%r45+10192];
	add.s32 	%r847, %r846, %r839;
	min.s32 	%r848, %r824, %r847;
	ld.shared.u32 	%r849, [%r22+8240];
	add.s32 	%r850, %r840, %r849;
	min.s32 	%r851, %r827, %r850;
	add.s32 	%r852, %r843, %r849;
	min.s32 	%r853, %r829, %r852;
	add.s32 	%r854, %r846, %r849;
	min.s32 	%r855, %r831, %r854;
	ld.shared.u32 	%r856, [%r22+16352];
	add.s32 	%r857, %r840, %r856;
	min.s32 	%r858, %r834, %r857;
	add.s32 	%r859, %r843, %r856;
	min.s32 	%r860, %r836, %r859;
	add.s32 	%r861, %r846, %r856;
	min.s32 	%r862, %r838, %r861;
	ld.shared.u32 	%r863, [%r22+132];
	ld.shared.u32 	%r864, [%r45+10296];
	add.s32 	%r865, %r864, %r863;
	min.s32 	%r866, %r842, %r865;
	ld.shared.u32 	%r867, [%r45+10400];
	add.s32 	%r868, %r867, %r863;
	min.s32 	%r869, %r845, %r868;
	ld.shared.u32 	%r870, [%r45+10504];
	add.s32 	%r871, %r870, %r863;
	min.s32 	%r872, %r848, %r871;
	ld.shared.u32 	%r873, [%r22+8244];
	add.s32 	%r874, %r864, %r873;
	min.s32 	%r875, %r851, %r874;
	add.s32 	%r876, %r867, %r873;
	min.s32 	%r877, %r853, %r876;
	add.s32 	%r878, %r870, %r873;
	min.s32 	%r879, %r855, %r878;
	ld.shared.u32 	%r880, [%r22+16356];
	add.s32 	%r881, %r864, %r880;
	min.s32 	%r882, %r858, %r881;
	add.s32 	%r883, %r867, %r880;
	min.s32 	%r884, %r860, %r883;
	add.s32 	%r885, %r870, %r880;
	min.s32 	%r886, %r862, %r885;
	ld.shared.u32 	%r887, [%r22+136];
	ld.shared.u32 	%r888, [%r45+10608];
	add.s32 	%r889, %r888, %r887;
	min.s32 	%r890, %r866, %r889;
	ld.shared.u32 	%r891, [%r45+10712];
	add.s32 	%r892, %r891, %r887;
	min.s32 	%r893, %r869, %r892;
	ld.shared.u32 	%r894, [%r45+10816];
	add.s32 	%r895, %r894, %r887;
	min.s32 	%r896, %r872, %r895;
	ld.shared.u32 	%r897, [%r22+8248];
	add.s32 	%r898, %r888, %r897;
	min.s32 	%r899, %r875, %r898;
	add.s32 	%r900, %r891, %r897;
	min.s32 	%r901, %r877, %r900;
	add.s32 	%r902, %r894, %r897;
	min.s32 	%r903, %r879, %r902;
	ld.shared.u32 	%r904, [%r22+16360];
	add.s32 	%r905, %r888, %r904;
	min.s32 	%r906, %r882, %r905;
	add.s32 	%r907, %r891, %r904;
	min.s32 	%r908, %r884, %r907;
	add.s32 	%r909, %r894, %r904;
	min.s32 	%r910, %r886, %r909;
	ld.shared.u32 	%r911, [%r22+140];
	ld.shared.u32 	%r912, [%r45+10920];
	add.s32 	%r913, %r912, %r911;
	min.s32 	%r914, %r890, %r913;
	ld.shared.u32 	%r915, [%r45+11024];
	add.s32 	%r916, %r915, %r911;
	min.s32 	%r917, %r893, %r916;
	ld.shared.u32 	%r918, [%r45+11128];
	add.s32 	%r919, %r918, %r911;
	min.s32 	%r920, %r896, %r919;
	ld.shared.u32 	%r921, [%r22+8252];
	add.s32 	%r922, %r912, %r921;
	min.s32 	%r923, %r899, %r922;
	add.s32 	%r924, %r915, %r921;
	min.s32 	%r925, %r901, %r924;
	add.s32 	%r926, %r918, %r921;
	min.s32 	%r927, %r903, %r926;
	ld.shared.u32 	%r928, [%r22+16364];
	add.s32 	%r929, %r912, %r928;
	min.s32 	%r930, %r906, %r929;
	add.s32 	%r931, %r915, %r928;
	min.s32 	%r932, %r908, %r931;
	add.s32 	%r933, %r918, %r928;
	min.s32 	%r934, %r910, %r933;
	ld.shared.u32 	%r935, [%r22+144];
	ld.shared.u32 	%r936, [%r45+11232];
	add.s32 	%r937, %r936, %r935;
	min.s32 	%r938, %r914, %r937;
	ld.shared.u32 	%r939, [%r45+11336];
	add.s32 	%r940, %r939, %r935;
	min.s32 	%r941, %r917, %r940;
	ld.shared.u32 	%r942, [%r45+11440];
	add.s32 	%r943, %r942, %r935;
	min.s32 	%r944, %r920, %r943;
	ld.shared.u32 	%r945, [%r22+8256];
	add.s32 	%r946, %r936, %r945;
	min.s32 	%r947, %r923, %r946;
	add.s32 	%r948, %r939, %r945;
	min.s32 	%r949, %r925, %r948;
	add.s32 	%r950, %r942, %r945;
	min.s32 	%r951, %r927, %r950;
	ld.shared.u32 	%r952, [%r22+16368];
	add.s32 	%r953, %r936, %r952;
	min.s32 	%r954, %r930, %r953;
	add.s32 	%r955, %r939, %r952;
	min.s32 	%r956, %r932, %r955;
	add.s32 	%r957, %r942, %r952;
	min.s32 	%r958, %r934, %r957;
	ld.shared.u32 	%r959, [%r22+148];
	ld.shared.u32 	%r960, [%r45+11544];
	add.s32 	%r961, %r960, %r959;
	min.s32 	%r962, %r938, %r961;
	ld.shared.u32 	%r963, [%r45+11648];
	add.s32 	%r964, %r963, %r959;
	min.s32 	%r965, %r941, %r964;
	ld.shared.u32 	%r966, [%r45+11752];
	add.s32 	%r967, %r966, %r959;
	min.s32 	%r968, %r944, %r967;
	ld.shared.u32 	%r969, [%r22+8260];
	add.s32 	%r970, %r960, %r969;
	min.s32 	%r971, %r947, %r970;
	add.s32 	%r972, %r963, %r969;
	min.s32 	%r973, %r949, %r972;
	add.s32 	%r974, %r966, %r969;
	min.s32 	%r975, %r951, %r974;
	ld.shared.u32 	%r976, [%r22+16372];
	add.s32 	%r977, %r960, %r976;
	min.s32 	%r978, %r954, %r977;
	add.s32 	%r979, %r963, %r976;
	min.s32 	%r980, %r956, %r979;
	add.s32 	%r981, %r966, %r976;
	min.s32 	%r982, %r958, %r981;
	ld.shared.u32 	%r983, [%r22+152];
	ld.shared.u32 	%r984, [%r45+11856];
	add.s32 	%r985, %r984, %r983;
	min.s32 	%r986, %r962, %r985;
	ld.shared.u32 	%r987, [%r45+11960];
	add.s32 	%r988, %r987, %r983;
	min.s32 	%r989, %r965, %r988;
	ld.shared.u32 	%r990, [%r45+12064];
	add.s32 	%r991, %r990, %r983;
	min.s32 	%r992, %r968, %r991;
	ld.shared.u32 	%r993, [%r22+8264];
	add.s32 	%r994, %r984, %r993;
	min.s32 	%r995, %r971, %r994;
	add.s32 	%r996, %r987, %r993;
	min.s32 	%r997, %r973, %r996;
	add.s32 	%r998, %r990, %r993;
	min.s32 	%r999, %r975, %r998;
	ld.shared.u32 	%r1000, [%r22+16376];
	add.s32 	%r1001, %r984, %r1000;
	min.s32 	%r1002, %r978, %r1001;
	add.s32 	%r1003, %r987, %r1000;
	min.s32 	%r1004, %r980, %r1003;
	add.s32 	%r1005, %r990, %r1000;
	min.s32 	%r1006, %r982, %r1005;
	ld.shared.u32 	%r1007, [%r22+156];
	ld.shared.u32 	%r1008, [%r45+12168];
	add.s32 	%r1009, %r1008, %r1007;
	min.s32 	%r1010, %r986, %r1009;
	ld.shared.u32 	%r1011, [%r45+12272];
	add.s32 	%r1012, %r1011, %r1007;
	min.s32 	%r1013, %r989, %r1012;
	ld.shared.u32 	%r1014, [%r45+12376];
	add.s32 	%r1015, %r1014, %r1007;
	min.s32 	%r1016, %r992, %r1015;
	ld.shared.u32 	%r1017, [%r22+8268];
	add.s32 	%r1018, %r1008, %r1017;
	min.s32 	%r1019, %r995, %r1018;
	add.s32 	%r1020, %r1011, %r1017;
	min.s32 	%r1021, %r997, %r1020;
	add.s32 	%r1022, %r1014, %r1017;
	min.s32 	%r1023, %r999, %r1022;
	ld.shared.u32 	%r1024, [%r22+16380];
	add.s32 	%r1025, %r1008, %r1024;
	min.s32 	%r1026, %r1002, %r1025;
	add.s32 	%r1027, %r1011, %r1024;
	min.s32 	%r1028, %r1004, %r1027;
	add.s32 	%r1029, %r1014, %r1024;
	min.s32 	%r1030, %r1006, %r1029;
	ld.shared.u32 	%r1031, [%r22+160];
	ld.shared.u32 	%r1032, [%r45+12480];
	add.s32 	%r1033, %r1032, %r1031;
	min.s32 	%r1034, %r1010, %r1033;
	ld.shared.u32 	%r1035, [%r45+12584];
	add.s32 	%r1036, %r1035, %r1031;
	min.s32 	%r1037, %r1013, %r1036;
	ld.shared.u32 	%r1038, [%r45+12688];
	add.s32 	%r1039, %r1038, %r1031;
	min.s32 	%r1040, %r1016, %r1039;
	ld.shared.u32 	%r1041, [%r22+8272];
	add.s32 	%r1042, %r1032, %r1041;
	min.s32 	%r1043, %r1019, %r1042;
	add.s32 	%r1044, %r1035, %r1041;
	min.s32 	%r1045, %r1021, %r1044;
	add.s32 	%r1046, %r1038, %r1041;
	min.s32 	%r1047, %r1023, %r1046;
	ld.shared.u32 	%r1048, [%r22+16384];
	add.s32 	%r1049, %r1032, %r1048;
	min.s32 	%r1050, %r1026, %r1049;
	add.s32 	%r1051, %r1035, %r1048;
	min.s32 	%r1052, %r1028, %r1051;
	add.s32 	%r1053, %r1038, %r1048;
	min.s32 	%r1054, %r1030, %r1053;
	ld.shared.u32 	%r1055, [%r22+164];
	ld.shared.u32 	%r1056, [%r45+12792];
	add.s32 	%r1057, %r1056, %r1055;
	min.s32 	%r1058, %r1034, %r1057;
	ld.shared.u32 	%r1059, [%r45+12896];
	add.s32 	%r1060, %r1059, %r1055;
	min.s32 	%r1061, %r1037, %r1060;
	ld.shared.u32 	%r1062, [%r45+13000];
	add.s32 	%r1063, %r1062, %r1055;
	min.s32 	%r1064, %r1040, %r1063;
	ld.shared.u32 	%r1065, [%r22+8276];
	add.s32 	%r1066, %r1056, %r1065;
	min.s32 	%r1067, %r1043, %r1066;
	add.s32 	%r1068, %r1059, %r1065;
	min.s32 	%r1069, %r1045, %r1068;
	add.s32 	%r1070, %r1062, %r1065;
	min.s32 	%r1071, %r1047, %r1070;
	ld.shared.u32 	%r1072, [%r22+16388];
	add.s32 	%r1073, %r1056, %r1072;
	min.s32 	%r1074, %r1050, %r1073;
	add.s32 	%r1075, %r1059, %r1072;
	min.s32 	%r1076, %r1052, %r1075;
	add.s32 	%r1077, %r1062, %r1072;
	min.s32 	%r1078, %r1054, %r1077;
	ld.shared.u32 	%r1079, [%r22+168];
	ld.shared.u32 	%r1080, [%r45+13104];
	add.s32 	%r1081, %r1080, %r1079;
	min.s32 	%r1082, %r1058, %r1081;
	ld.shared.u32 	%r1083, [%r45+13208];
	add.s32 	%r1084, %r1083, %r1079;
	min.s32 	%r1085, %r1061, %r1084;
	ld.shared.u32 	%r1086, [%r45+13312];
	add.s32 	%r1087, %r1086, %r1079;
	min.s32 	%r1088, %r1064, %r1087;
	ld.shared.u32 	%r1089, [%r22+8280];
	add.s32 	%r1090, %r1080, %r1089;
	min.s32 	%r1091, %r1067, %r1090;
	add.s32 	%r1092, %r1083, %r1089;
	min.s32 	%r1093, %r1069, %r1092;
	add.s32 	%r1094, %r1086, %r1089;
	min.s32 	%r1095, %r1071, %r1094;
	ld.shared.u32 	%r1096, [%r22+16392];
	add.s32 	%r1097, %r1080, %r1096;
	min.s32 	%r1098, %r1074, %r1097;
	add.s32 	%r1099, %r1083, %r1096;
	min.s32 	%r1100, %r1076, %r1099;
	add.s32 	%r1101, %r1086, %r1096;
	min.s32 	%r1102, %r1078, %r1101;
	ld.shared.u32 	%r1103, [%r22+172];
	ld.shared.u32 	%r1104, [%r45+13416];
	add.s32 	%r1105, %r1104, %r1103;
	min.s32 	%r1106, %r1082, %r1105;
	ld.shared.u32 	%r1107, [%r45+13520];
	add.s32 	%r1108, %r1107, %r1103;
	min.s32 	%r1109, %r1085, %r1108;
	ld.shared.u32 	%r1110, [%r45+13624];
	add.s32 	%r1111, %r1110, %r1103;
	min.s32 	%r1112, %r1088, %r1111;
	ld.shared.u32 	%r1113, [%r22+8284];
	add.s32 	%r1114, %r1104, %r1113;
	min.s32 	%r1115, %r1091, %r1114;
	add.s32 	%r1116, %r1107, %r1113;
	min.s32 	%r1117, %r1093, %r1116;
	add.s32 	%r1118, %r1110, %r1113;
	min.s32 	%r1119, %r1095, %r1118;
	ld.shared.u32 	%r1120, [%r22+16396];
	add.s32 	%r1121, %r1104, %r1120;
	min.s32 	%r1122, %r1098, %r1121;
	add.s32 	%r1123, %r1107, %r1120;
	min.s32 	%r1124, %r1100, %r1123;
	add.s32 	%r1125, %r1110, %r1120;
	min.s32 	%r1126, %r1102, %r1125;
	ld.shared.u32 	%r1127, [%r22+176];
	ld.shared.u32 	%r1128, [%r45+13728];
	add.s32 	%r1129, %r1128, %r1127;
	min.s32 	%r1130, %r1106, %r1129;
	ld.shared.u32 	%r1131, [%r45+13832];
	add.s32 	%r1132, %r1131, %r1127;
	min.s32 	%r1133, %r1109, %r1132;
	ld.shared.u32 	%r1134, [%r45+13936];
	add.s32 	%r1135, %r1134, %r1127;
	min.s32 	%r1136, %r1112, %r1135;
	ld.shared.u32 	%r1137, [%r22+8288];
	add.s32 	%r1138, %r1128, %r1137;
	min.s32 	%r1139, %r1115, %r1138;
	add.s32 	%r1140, %r1131, %r1137;
	min.s32 	%r1141, %r1117, %r1140;
	add.s32 	%r1142, %r1134, %r1137;
	min.s32 	%r1143, %r1119, %r1142;
	ld.shared.u32 	%r1144, [%r22+16400];
	add.s32 	%r1145, %r1128, %r1144;
	min.s32 	%r1146, %r1122, %r1145;
	add.s32 	%r1147, %r1131, %r1144;
	min.s32 	%r1148, %r1124, %r1147;
	add.s32 	%r1149, %r1134, %r1144;
	min.s32 	%r1150, %r1126, %r1149;
	ld.shared.u32 	%r1151, [%r22+180];
	ld.shared.u32 	%r1152, [%r45+14040];
	add.s32 	%r1153, %r1152, %r1151;
	min.s32 	%r1154, %r1130, %r1153;
	ld.shared.u32 	%r1155, [%r45+14144];
	add.s32 	%r1156, %r1155, %r1151;
	min.s32 	%r1157, %r1133, %r1156;
	ld.shared.u32 	%r1158, [%r45+14248];
	add.s32 	%r1159, %r1158, %r1151;
	min.s32 	%r1160, %r1136, %r1159;
	ld.shared.u32 	%r1161, [%r22+8292];
	add.s32 	%r1162, %r1152, %r1161;
	min.s32 	%r1163, %r1139, %r1162;
	add.s32 	%r1164, %r1155, %r1161;
	min.s32 	%r1165, %r1141, %r1164;
	add.s32 	%r1166, %r1158, %r1161;
	min.s32 	%r1167, %r1143, %r1166;
	ld.shared.u32 	%r1168, [%r22+16404];
	add.s32 	%r1169, %r1152, %r1168;
	min.s32 	%r1170, %r1146, %r1169;
	add.s32 	%r1171, %r1155, %r1168;
	min.s32 	%r1172, %r1148, %r1171;
	add.s32 	%r1173, %r1158, %r1168;
	min.s32 	%r1174, %r1150, %r1173;
	ld.shared.u32 	%r1175, [%r22+184];
	ld.shared.u32 	%r1176, [%r45+14352];
	add.s32 	%r1177, %r1176, %r1175;
	min.s32 	%r1178, %r1154, %r1177;
	ld.shared.u32 	%r1179, [%r45+14456];
	add.s32 	%r1180, %r1179, %r1175;
	min.s32 	%r1181, %r1157, %r1180;
	ld.shared.u32 	%r1182, [%r45+14560];
	add.s32 	%r1183, %r1182, %r1175;
	min.s32 	%r1184, %r1160, %r1183;
	ld.shared.u32 	%r1185, [%r22+8296];
	add.s32 	%r1186, %r1176, %r1185;
	min.s32 	%r1187, %r1163, %r1186;
	add.s32 	%r1188, %r1179, %r1185;
	min.s32 	%r1189, %r1165, %r1188;
	add.s32 	%r1190, %r1182, %r1185;
	min.s32 	%r1191, %r1167, %r1190;
	ld.shared.u32 	%r1192, [%r22+16408];
	add.s32 	%r1193, %r1176, %r1192;
	min.s32 	%r1194, %r1170, %r1193;
	add.s32 	%r1195, %r1179, %r1192;
	min.s32 	%r1196, %r1172, %r1195;
	add.s32 	%r1197, %r1182, %r1192;
	min.s32 	%r1198, %r1174, %r1197;
	ld.shared.u32 	%r1199, [%r22+188];
	ld.shared.u32 	%r1200, [%r45+14664];
	add.s32 	%r1201, %r1200, %r1199;
	min.s32 	%r1202, %r1178, %r1201;
	ld.shared.u32 	%r1203, [%r45+14768];
	add.s32 	%r1204, %r1203, %r1199;
	min.s32 	%r1205, %r1181, %r1204;
	ld.shared.u32 	%r1206, [%r45+14872];
	add.s32 	%r1207, %r1206, %r1199;
	min.s32 	%r1208, %r1184, %r1207;
	ld.shared.u32 	%r1209, [%r22+8300];
	add.s32 	%r1210, %r1200, %r1209;
	min.s32 	%r1211, %r1187, %r1210;
	add.s32 	%r1212, %r1203, %r1209;
	min.s32 	%r1213, %r1189, %r1212;
	add.s32 	%r1214, %r1206, %r1209;
	min.s32 	%r1215, %r1191, %r1214;
	ld.shared.u32 	%r1216, [%r22+16412];
	add.s32 	%r1217, %r1200, %r1216;
	min.s32 	%r1218, %r1194, %r1217;
	add.s32 	%r1219, %r1203, %r1216;
	min.s32 	%r1220, %r1196, %r1219;
	add.s32 	%r1221, %r1206, %r1216;
	min.s32 	%r1222, %r1198, %r1221;
	ld.shared.u32 	%r1223, [%r22+192];
	ld.shared.u32 	%r1224, [%r45+14976];
	add.s32 	%r1225, %r1224, %r1223;
	min.s32 	%r1226, %r1202, %r1225;
	ld.shared.u32 	%r1227, [%r45+15080];
	add.s32 	%r1228, %r1227, %r1223;
	min.s32 	%r1229, %r1205, %r1228;
	ld.shared.u32 	%r1230, [%r45+15184];
	add.s32 	%r1231, %r1230, %r1223;
	min.s32 	%r1232, %r1208, %r1231;
	ld.shared.u32 	%r1233, [%r22+8304];
	add.s32 	%r1234, %r1224, %r1233;
	min.s32 	%r1235, %r1211, %r1234;
	add.s32 	%r1236, %r1227, %r1233;
	min.s32 	%r1237, %r1213, %r1236;
	add.s32 	%r1238, %r1230, %r1233;
	min.s32 	%r1239, %r1215, %r1238;
	ld.shared.u32 	%r1240, [%r22+16416];
	add.s32 	%r1241, %r1224, %r1240;
	min.s32 	%r1242, %r1218, %r1241;
	add.s32 	%r1243, %r1227, %r1240;
	min.s32 	%r1244, %r1220, %r1243;
	add.s32 	%r1245, %r1230, %r1240;
	min.s32 	%r1246, %r1222, %r1245;
	ld.shared.u32 	%r1247, [%r22+196];
	ld.shared.u32 	%r1248, [%r45+15288];
	add.s32 	%r1249, %r1248, %r1247;
	min.s32 	%r1250, %r1226, %r1249;
	ld.shared.u32 	%r1251, [%r45+15392];
	add.s32 	%r1252, %r1251, %r1247;
	min.s32 	%r1253, %r1229, %r1252;
	ld.shared.u32 	%r1254, [%r45+15496];
	add.s32 	%r1255, %r1254, %r1247;
	min.s32 	%r1256, %r1232, %r1255;
	ld.shared.u32 	%r1257, [%r22+8308];
	add.s32 	%r1258, %r1248, %r1257;
	min.s32 	%r1259, %r1235, %r1258;
	add.s32 	%r1260, %r1251, %r1257;
	min.s32 	%r1261, %r1237, %r1260;
	add.s32 	%r1262, %r1254, %r1257;
	min.s32 	%r1263, %r1239, %r1262;
	ld.shared.u32 	%r1264, [%r22+16420];
	add.s32 	%r1265, %r1248, %r1264;
	min.s32 	%r1266, %r1242, %r1265;
	add.s32 	%r1267, %r1251, %r1264;
	min.s32 	%r1268, %r1244, %r1267;
	add.s32 	%r1269, %r1254, %r1264;
	min.s32 	%r1270, %r1246, %r1269;
	ld.shared.u32 	%r1271, [%r22+200];
	ld.shared.u32 	%r1272, [%r45+15600];
	add.s32 	%r1273, %r1272, %r1271;
	min.s32 	%r1274, %r1250, %r1273;
	ld.shared.u32 	%r1275, [%r45+15704];
	add.s32 	%r1276, %r1275, %r1271;
	min.s32 	%r1277, %r1253, %r1276;
	ld.shared.u32 	%r1278, [%r45+15808];
	add.s32 	%r1279, %r1278, %r1271;
	min.s32 	%r1280, %r1256, %r1279;
	ld.shared.u32 	%r1281, [%r22+8312];
	add.s32 	%r1282, %r1272, %r1281;
	min.s32 	%r1283, %r1259, %r1282;
	add.s32 	%r1284, %r1275, %r1281;
	min.s32 	%r1285, %r1261, %r1284;
	add.s32 	%r1286, %r1278, %r1281;
	min.s32 	%r1287, %r1263, %r1286;
	ld.shared.u32 	%r1288, [%r22+16424];
	add.s32 	%r1289, %r1272, %r1288;
	min.s32 	%r1290, %r1266, %r1289;
	add.s32 	%r1291, %r1275, %r1288;
	min.s32 	%r1292, %r1268, %r1291;
	add.s32 	%r1293, %r1278, %r1288;
	min.s32 	%r1294, %r1270, %r1293;
	ld.shared.u32 	%r1295, [%r22+204];
	ld.shared.u32 	%r1296, [%r45+15912];
	add.s32 	%r1297, %r1296, %r1295;
	min.s32 	%r1298, %r1274, %r1297;
	ld.shared.u32 	%r1299, [%r45+16016];
	add.s32 	%r1300, %r1299, %r1295;
	min.s32 	%r1301, %r1277, %r1300;
	ld.shared.u32 	%r1302, [%r45+16120];
	add.s32 	%r1303, %r1302, %r1295;
	min.s32 	%r1304, %r1280, %r1303;
	ld.shared.u32 	%r1305, [%r22+8316];
	add.s32 	%r1306, %r1296, %r1305;
	min.s32 	%r1307, %r1283, %r1306;
	add.s32 	%r1308, %r1299, %r1305;
	min.s32 	%r1309, %r1285, %r1308;
	add.s32 	%r1310, %r1302, %r1305;
	min.s32 	%r1311, %r1287, %r1310;
	ld.shared.u32 	%r1312, [%r22+16428];
	add.s32 	%r1313, %r1296, %r1312;
	min.s32 	%r1314, %r1290, %r1313;
	add.s32 	%r1315, %r1299, %r1312;
	min.s32 	%r1316, %r1292, %r1315;
	add.s32 	%r1317, %r1302, %r1312;
	min.s32 	%r1318, %r1294, %r1317;
	ld.shared.u32 	%r1319, [%r22+208];
	ld.shared.u32 	%r1320, [%r45+16224];
	add.s32 	%r1321, %r1320, %r1319;
	min.s32 	%r1322, %r1298, %r1321;
	ld.shared.u32 	%r1323, [%r45+16328];
	add.s32 	%r1324, %r1323, %r1319;
	min.s32 	%r1325, %r1301, %r1324;
	ld.shared.u32 	%r1326, [%r45+16432];
	add.s32 	%r1327, %r1326, %r1319;
	min.s32 	%r1328, %r1304, %r1327;
	ld.shared.u32 	%r1329, [%r22+8320];
	add.s32 	%r1330, %r1320, %r1329;
	min.s32 	%r1331, %r1307, %r1330;
	add.s32 	%r1332, %r1323, %r1329;
	min.s32 	%r1333, %r1309, %r1332;
	add.s32 	%r1334, %r1326, %r1329;
	min.s32 	%r1335, %r1311, %r1334;
	ld.shared.u32 	%r1336, [%r22+16432];
	add.s32 	%r1337, %r1320, %r1336;
	min.s32 	%r1338, %r1314, %r1337;
	add.s32 	%r1339, %r1323, %r1336;
	min.s32 	%r1340, %r1316, %r1339;
	add.s32 	%r1341, %r1326, %r1336;
	min.s32 	%r1342, %r1318, %r1341;
	ld.shared.u32 	%r1343, [%r22+212];
	ld.shared.u32 	%r1344, [%r45+16536];
	add.s32 	%r1345, %r1344, %r1343;
	min.s32 	%r1346, %r1322, %r1345;
	ld.shared.u32 	%r1347, [%r45+16640];
	add.s32 	%r1348, %r1347, %r1343;
	min.s32 	%r1349, %r1325, %r1348;
	ld.shared.u32 	%r1350, [%r45+16744];
	add.s32 	%r1351, %r1350, %r1343;
	min.s32 	%r1352, %r1328, %r1351;
	ld.shared.u32 	%r1353, [%r22+8324];
	add.s32 	%r1354, %r1344, %r1353;
	min.s32 	%r1355, %r1331, %r1354;
	add.s32 	%r1356, %r1347, %r1353;
	min.s32 	%r1357, %r1333, %r1356;
	add.s32 	%r1358, %r1350, %r1353;
	min.s32 	%r1359, %r1335, %r1358;
	ld.shared.u32 	%r1360, [%r22+16436];
	add.s32 	%r1361, %r1344, %r1360;
	min.s32 	%r1362, %r1338, %r1361;
	add.s32 	%r1363, %r1347, %r1360;
	min.s32 	%r1364, %r1340, %r1363;
	add.s32 	%r1365, %r1350, %r1360;
	min.s32 	%r1366, %r1342, %r1365;
	ld.shared.u32 	%r1367, [%r22+216];
	ld.shared.u32 	%r1368, [%r45+16848];
	add.s32 	%r1369, %r1368, %r1367;
	min.s32 	%r1370, %r1346, %r1369;
	ld.shared.u32 	%r1371, [%r45+16952];
	add.s32 	%r1372, %r1371, %r1367;
	min.s32 	%r1373, %r1349, %r1372;
	ld.shared.u32 	%r1374, [%r45+17056];
	add.s32 	%r1375, %r1374, %r1367;
	min.s32 	%r1376, %r1352, %r1375;
	ld.shared.u32 	%r1377, [%r22+8328];
	add.s32 	%r1378, %r1368, %r1377;
	min.s32 	%r1379, %r1355, %r1378;
	add.s32 	%r1380, %r1371, %r1377;
	min.s32 	%r1381, %r1357, %r1380;
	add.s32 	%r1382, %r1374, %r1377;
	min.s32 	%r1383, %r1359, %r1382;
	ld.shared.u32 	%r1384, [%r22+16440];
	add.s32 	%r1385, %r1368, %r1384;
	min.s32 	%r1386, %r1362, %r1385;
	add.s32 	%r1387, %r1371, %r1384;
	min.s32 	%r1388, %r1364, %r1387;
	add.s32 	%r1389, %r1374, %r1384;
	min.s32 	%r1390, %r1366, %r1389;
	ld.shared.u32 	%r1391, [%r22+220];
	ld.shared.u32 	%r1392, [%r45+17160];
	add.s32 	%r1393, %r1392, %r1391;
	min.s32 	%r1394, %r1370, %r1393;
	ld.shared.u32 	%r1395, [%r45+17264];
	add.s32 	%r1396, %r1395, %r1391;
	min.s32 	%r1397, %r1373, %r1396;
	ld.shared.u32 	%r1398, [%r45+17368];
	add.s32 	%r1399, %r1398, %r1391;
	min.s32 	%r1400, %r1376, %r1399;
	ld.shared.u32 	%r1401, [%r22+8332];
	add.s32 	%r1402, %r1392, %r1401;
	min.s32 	%r1403, %r1379, %r1402;
	add.s32 	%r1404, %r1395, %r1401;
	min.s32 	%r1405, %r1381, %r1404;
	add.s32 	%r1406, %r1398, %r1401;
	min.s32 	%r1407, %r1383, %r1406;
	ld.shared.u32 	%r1408, [%r22+16444];
	add.s32 	%r1409, %r1392, %r1408;
	min.s32 	%r1410, %r1386, %r1409;
	add.s32 	%r1411, %r1395, %r1408;
	min.s32 	%r1412, %r1388, %r1411;
	add.s32 	%r1413, %r1398, %r1408;
	min.s32 	%r1414, %r1390, %r1413;
	ld.shared.u32 	%r1415, [%r22+224];
	ld.shared.u32 	%r1416, [%r45+17472];
	add.s32 	%r1417, %r1416, %r1415;
	min.s32 	%r1418, %r1394, %r1417;
	ld.shared.u32 	%r1419, [%r45+17576];
	add.s32 	%r1420, %r1419, %r1415;
	min.s32 	%r1421, %r1397, %r1420;
	ld.shared.u32 	%r1422, [%r45+17680];
	add.s32 	%r1423, %r1422, %r1415;
	min.s32 	%r1424, %r1400, %r1423;
	ld.shared.u32 	%r1425, [%r22+8336];
	add.s32 	%r1426, %r1416, %r1425;
	min.s32 	%r1427, %r1403, %r1426;
	add.s32 	%r1428, %r1419, %r1425;
	min.s32 	%r1429, %r1405, %r1428;
	add.s32 	%r1430, %r1422, %r1425;
	min.s32 	%r1431, %r1407, %r1430;
	ld.shared.u32 	%r1432, [%r22+16448];
	add.s32 	%r1433, %r1416, %r1432;
	min.s32 	%r1434, %r1410, %r1433;
	add.s32 	%r1435, %r1419, %r1432;
	min.s32 	%r1436, %r1412, %r1435;
	add.s32 	%r1437, %r1422, %r1432;
	min.s32 	%r1438, %r1414, %r1437;
	ld.shared.u32 	%r1439, [%r22+228];
	ld.shared.u32 	%r1440, [%r45+17784];
	add.s32 	%r1441, %r1440, %r1439;
	min.s32 	%r1442, %r1418, %r1441;
	ld.shared.u32 	%r1443, [%r45+17888];
	add.s32 	%r1444, %r1443, %r1439;
	min.s32 	%r1445, %r1421, %r1444;
	ld.shared.u32 	%r1446, [%r45+17992];
	add.s32 	%r1447, %r1446, %r1439;
	min.s32 	%r1448, %r1424, %r1447;
	ld.shared.u32 	%r1449, [%r22+8340];
	add.s32 	%r1450, %r1440, %r1449;
	min.s32 	%r1451, %r1427, %r1450;
	add.s32 	%r1452, %r1443, %r1449;
	min.s32 	%r1453, %r1429, %r1452;
	add.s32 	%r1454, %r1446, %r1449;
	min.s32 	%r1455, %r1431, %r1454;
	ld.shared.u32 	%r1456, [%r22+16452];
	add.s32 	%r1457, %r1440, %r1456;
	min.s32 	%r1458, %r1434, %r1457;
	add.s32 	%r1459, %r1443, %r1456;
	min.s32 	%r1460, %r1436, %r1459;
	add.s32 	%r1461, %r1446, %r1456;
	min.s32 	%r1462, %r1438, %r1461;
	ld.shared.u32 	%r1463, [%r22+232];
	ld.shared.u32 	%r1464, [%r45+18096];
	add.s32 	%r1465, %r1464, %r1463;
	min.s32 	%r1466, %r1442, %r1465;
	ld.shared.u32 	%r1467, [%r45+18200];
	add.s32 	%r1468, %r1467, %r1463;
	min.s32 	%r1469, %r1445, %r1468;
	ld.shared.u32 	%r1470, [%r45+18304];
	add.s32 	%r1471, %r1470, %r1463;
	min.s32 	%r1472, %r1448, %r1471;
	ld.shared.u32 	%r1473, [%r22+8344];
	add.s32 	%r1474, %r1464, %r1473;
	min.s32 	%r1475, %r1451, %r1474;
	add.s32 	%r1476, %r1467, %r1473;
	min.s32 	%r1477, %r1453, %r1476;
	add.s32 	%r1478, %r1470, %r1473;
	min.s32 	%r1479, %r1455, %r1478;
	ld.shared.u32 	%r1480, [%r22+16456];
	add.s32 	%r1481, %r1464, %r1480;
	min.s32 	%r1482, %r1458, %r1481;
	add.s32 	%r1483, %r1467, %r1480;
	min.s32 	%r1484, %r1460, %r1483;
	add.s32 	%r1485, %r1470, %r1480;
	min.s32 	%r1486, %r1462, %r1485;
	ld.shared.u32 	%r1487, [%r22+236];
	ld.shared.u32 	%r1488, [%r45+18408];
	add.s32 	%r1489, %r1488, %r1487;
	min.s32 	%r1490, %r1466, %r1489;
	ld.shared.u32 	%r1491, [%r45+18512];
	add.s32 	%r1492, %r1491, %r1487;
	min.s32 	%r1493, %r1469, %r1492;
	ld.shared.u32 	%r1494, [%r45+18616];
	add.s32 	%r1495, %r1494, %r1487;
	min.s32 	%r1496, %r1472, %r1495;
	ld.shared.u32 	%r1497, [%r22+8348];
	add.s32 	%r1498, %r1488, %r1497;
	min.s32 	%r1499, %r1475, %r1498;
	add.s32 	%r1500, %r1491, %r1497;
	min.s32 	%r1501, %r1477, %r1500;
	add.s32 	%r1502, %r1494, %r1497;
	min.s32 	%r1503, %r1479, %r1502;
	ld.shared.u32 	%r1504, [%r22+16460];
	add.s32 	%r1505, %r1488, %r1504;
	min.s32 	%r1506, %r1482, %r1505;
	add.s32 	%r1507, %r1491, %r1504;
	min.s32 	%r1508, %r1484, %r1507;
	add.s32 	%r1509, %r1494, %r1504;
	min.s32 	%r1510, %r1486, %r1509;
	ld.shared.u32 	%r1511, [%r22+240];
	ld.shared.u32 	%r1512, [%r45+18720];
	add.s32 	%r1513, %r1512, %r1511;
	min.s32 	%r1514, %r1490, %r1513;
	ld.shared.u32 	%r1515, [%r45+18824];
	add.s32 	%r1516, %r1515, %r1511;
	min.s32 	%r1517, %r1493, %r1516;
	ld.shared.u32 	%r1518, [%r45+18928];
	add.s32 	%r1519, %r1518, %r1511;
	min.s32 	%r1520, %r1496, %r1519;
	ld.shared.u32 	%r1521, [%r22+8352];
	add.s32 	%r1522, %r1512, %r1521;
	min.s32 	%r1523, %r1499, %r1522;
	add.s32 	%r1524, %r1515, %r1521;
	min.s32 	%r1525, %r1501, %r1524;
	add.s32 	%r1526, %r1518, %r1521;
	min.s32 	%r1527, %r1503, %r1526;
	ld.shared.u32 	%r1528, [%r22+16464];
	add.s32 	%r1529, %r1512, %r1528;
	min.s32 	%r1530, %r1506, %r1529;
	add.s32 	%r1531, %r1515, %r1528;
	min.s32 	%r1532, %r1508, %r1531;
	add.s32 	%r1533, %r1518, %r1528;
	min.s32 	%r1534, %r1510, %r1533;
	ld.shared.u32 	%r1535, [%r22+244];
	ld.shared.u32 	%r1536, [%r45+19032];
	add.s32 	%r1537, %r1536, %r1535;
	min.s32 	%r1538, %r1514, %r1537;
	ld.shared.u32 	%r1539, [%r45+19136];
	add.s32 	%r1540, %r1539, %r1535;
	min.s32 	%r1541, %r1517, %r1540;
	ld.shared.u32 	%r1542, [%r45+19240];
	add.s32 	%r1543, %r1542, %r1535;
	min.s32 	%r1544, %r1520, %r1543;
	ld.shared.u32 	%r1545, [%r22+8356];
	add.s32 	%r1546, %r1536, %r1545;
	min.s32 	%r1547, %r1523, %r1546;
	add.s32 	%r1548, %r1539, %r1545;
	min.s32 	%r1549, %r1525, %r1548;
	add.s32 	%r1550, %r1542, %r1545;
	min.s32 	%r1551, %r1527, %r1550;
	ld.shared.u32 	%r1552, [%r22+16468];
	add.s32 	%r1553, %r1536, %r1552;
	min.s32 	%r1554, %r1530, %r1553;
	add.s32 	%r1555, %r1539, %r1552;
	min.s32 	%r1556, %r1532, %r1555;
	add.s32 	%r1557, %r1542, %r1552;
	min.s32 	%r1558, %r1534, %r1557;
	ld.shared.u32 	%r1559, [%r22+248];
	ld.shared.u32 	%r1560, [%r45+19344];
	add.s32 	%r1561, %r1560, %r1559;
	min.s32 	%r1562, %r1538, %r1561;
	ld.shared.u32 	%r1563, [%r45+19448];
	add.s32 	%r1564, %r1563, %r1559;
	min.s32 	%r1565, %r1541, %r1564;
	ld.shared.u32 	%r1566, [%r45+19552];
	add.s32 	%r1567, %r1566, %r1559;
	min.s32 	%r1568, %r1544, %r1567;
	ld.shared.u32 	%r1569, [%r22+8360];
	add.s32 	%r1570, %r1560, %r1569;
	min.s32 	%r1571, %r1547, %r1570;
	add.s32 	%r1572, %r1563, %r1569;
	min.s32 	%r1573, %r1549, %r1572;
	add.s32 	%r1574, %r1566, %r1569;
	min.s32 	%r1575, %r1551, %r1574;
	ld.shared.u32 	%r1576, [%r22+16472];
	add.s32 	%r1577, %r1560, %r1576;
	min.s32 	%r1578, %r1554, %r1577;
	add.s32 	%r1579, %r1563, %r1576;
	min.s32 	%r1580, %r1556, %r1579;
	add.s32 	%r1581, %r1566, %r1576;
	min.s32 	%r1582, %r1558, %r1581;
	ld.shared.u32 	%r1583, [%r22+252];
	ld.shared.u32 	%r1584, [%r45+19656];
	add.s32 	%r1585, %r1584, %r1583;
	min.s32 	%r1586, %r1562, %r1585;
	ld.shared.u32 	%r1587, [%r45+19760];
	add.s32 	%r1588, %r1587, %r1583;
	min.s32 	%r1589, %r1565, %r1588;
	ld.shared.u32 	%r1590, [%r45+19864];
	add.s32 	%r1591, %r1590, %r1583;
	min.s32 	%r1592, %r1568, %r1591;
	ld.shared.u32 	%r1593, [%r22+8364];
	add.s32 	%r1594, %r1584, %r1593;
	min.s32 	%r1595, %r1571, %r1594;
	add.s32 	%r1596, %r1587, %r1593;
	min.s32 	%r1597, %r1573, %r1596;
	add.s32 	%r1598, %r1590, %r1593;
	min.s32 	%r1599, %r1575, %r1598;
	ld.shared.u32 	%r1600, [%r22+16476];
	add.s32 	%r1601, %r1584, %r1600;
	min.s32 	%r1602, %r1578, %r1601;
	add.s32 	%r1603, %r1587, %r1600;
	min.s32 	%r1604, %r1580, %r1603;
	add.s32 	%r1605, %r1590, %r1600;
	min.s32 	%r1606, %r1582, %r1605;
	ld.shared.u32 	%r1607, [%r22+256];
	ld.shared.u32 	%r1608, [%r45+19968];
	add.s32 	%r1609, %r1608, %r1607;
	min.s32 	%r1610, %r1586, %r1609;
	ld.shared.u32 	%r1611, [%r45+20072];
	add.s32 	%r1612, %r1611, %r1607;
	min.s32 	%r1613, %r1589, %r1612;
	ld.shared.u32 	%r1614, [%r45+20176];
	add.s32 	%r1615, %r1614, %r1607;
	min.s32 	%r1616, %r1592, %r1615;
	ld.shared.u32 	%r1617, [%r22+8368];
	add.s32 	%r1618, %r1608, %r1617;
	min.s32 	%r1619, %r1595, %r1618;
	add.s32 	%r1620, %r1611, %r1617;
	min.s32 	%r1621, %r1597, %r1620;
	add.s32 	%r1622, %r1614, %r1617;
	min.s32 	%r1623, %r1599, %r1622;
	ld.shared.u32 	%r1624, [%r22+16480];
	add.s32 	%r1625, %r1608, %r1624;
	min.s32 	%r1626, %r1602, %r1625;
	add.s32 	%r1627, %r1611, %r1624;
	min.s32 	%r1628, %r1604, %r1627;
	add.s32 	%r1629, %r1614, %r1624;
	min.s32 	%r1630, %r1606, %r1629;
	ld.shared.u32 	%r1631, [%r22+260];
	ld.shared.u32 	%r1632, [%r45+20280];
	add.s32 	%r1633, %r1632, %r1631;
	min.s32 	%r1634, %r1610, %r1633;
	ld.shared.u32 	%r1635, [%r45+20384];
	add.s32 	%r1636, %r1635, %r1631;
	min.s32 	%r1637, %r1613, %r1636;
	ld.shared.u32 	%r1638, [%r45+20488];
	add.s32 	%r1639, %r1638, %r1631;
	min.s32 	%r1640, %r1616, %r1639;
	ld.shared.u32 	%r1641, [%r22+8372];
	add.s32 	%r1642, %r1632, %r1641;
	min.s32 	%r1643, %r1619, %r1642;
	add.s32 	%r1644, %r1635, %r1641;
	min.s32 	%r1645, %r1621, %r1644;
	add.s32 	%r1646, %r1638, %r1641;
	min.s32 	%r1647, %r1623, %r1646;
	ld.shared.u32 	%r1648, [%r22+16484];
	add.s32 	%r1649, %r1632, %r1648;
	min.s32 	%r1650, %r1626, %r1649;
	add.s32 	%r1651, %r1635, %r1648;
	min.s32 	%r1652, %r1628, %r1651;
	add.s32 	%r1653, %r1638, %r1648;
	min.s32 	%r1654, %r1630, %r1653;
	ld.shared.u32 	%r1655, [%r22+264];
	ld.shared.u32 	%r1656, [%r45+20592];
	add.s32 	%r1657, %r1656, %r1655;
	min.s32 	%r1658, %r1634, %r1657;
	ld.shared.u32 	%r1659, [%r45+20696];
	add.s32 	%r1660, %r1659, %r1655;
	min.s32 	%r1661, %r1637, %r1660;
	ld.shared.u32 	%r1662, [%r45+20800];
	add.s32 	%r1663, %r1662, %r1655;
	min.s32 	%r1664, %r1640, %r1663;
	ld.shared.u32 	%r1665, [%r22+8376];
	add.s32 	%r1666, %r1656, %r1665;
	min.s32 	%r1667, %r1643, %r1666;
	add.s32 	%r1668, %r1659, %r1665;
	min.s32 	%r1669, %r1645, %r1668;
	add.s32 	%r1670, %r1662, %r1665;
	min.s32 	%r1671, %r1647, %r1670;
	ld.shared.u32 	%r1672, [%r22+16488];
	add.s32 	%r1673, %r1656, %r1672;
	min.s32 	%r1674, %r1650, %r1673;
	add.s32 	%r1675, %r1659, %r1672;
	min.s32 	%r1676, %r1652, %r1675;
	add.s32 	%r1677, %r1662, %r1672;
	min.s32 	%r1678, %r1654, %r1677;
	ld.shared.u32 	%r1679, [%r22+268];
	ld.shared.u32 	%r1680, [%r45+20904];
	add.s32 	%r1681, %r1680, %r1679;
	min.s32 	%r1682, %r1658, %r1681;
	ld.shared.u32 	%r1683, [%r45+21008];
	add.s32 	%r1684, %r1683, %r1679;
	min.s32 	%r1685, %r1661, %r1684;
	ld.shared.u32 	%r1686, [%r45+21112];
	add.s32 	%r1687, %r1686, %r1679;
	min.s32 	%r1688, %r1664, %r1687;
	ld.shared.u32 	%r1689, [%r22+8380];
	add.s32 	%r1690, %r1680, %r1689;
	min.s32 	%r1691, %r1667, %r1690;
	add.s32 	%r1692, %r1683, %r1689;
	min.s32 	%r1693, %r1669, %r1692;
	add.s32 	%r1694, %r1686, %r1689;
	min.s32 	%r1695, %r1671, %r1694;
	ld.shared.u32 	%r1696, [%r22+16492];
	add.s32 	%r1697, %r1680, %r1696;
	min.s32 	%r1698, %r1674, %r1697;
	add.s32 	%r1699, %r1683, %r1696;
	min.s32 	%r1700, %r1676, %r1699;
	add.s32 	%r1701, %r1686, %r1696;
	min.s32 	%r1702, %r1678, %r1701;
	ld.shared.u32 	%r1703, [%r22+272];
	ld.shared.u32 	%r1704, [%r45+21216];
	add.s32 	%r1705, %r1704, %r1703;
	min.s32 	%r1706, %r1682, %r1705;
	ld.shared.u32 	%r1707, [%r45+21320];
	add.s32 	%r1708, %r1707, %r1703;
	min.s32 	%r1709, %r1685, %r1708;
	ld.shared.u32 	%r1710, [%r45+21424];
	add.s32 	%r1711, %r1710, %r1703;
	min.s32 	%r1712, %r1688, %r1711;
	ld.shared.u32 	%r1713, [%r22+8384];
	add.s32 	%r1714, %r1704, %r1713;
	min.s32 	%r1715, %r1691, %r1714;
	add.s32 	%r1716, %r1707, %r1713;
	min.s32 	%r1717, %r1693, %r1716;
	add.s32 	%r1718, %r1710, %r1713;
	min.s32 	%r1719, %r1695, %r1718;
	ld.shared.u32 	%r1720, [%r22+16496];
	add.s32 	%r1721, %r1704, %r1720;
	min.s32 	%r1722, %r1698, %r1721;
	add.s32 	%r1723, %r1707, %r1720;
	min.s32 	%r1724, %r1700, %r1723;
	add.s32 	%r1725, %r1710, %r1720;
	min.s32 	%r1726, %r1702, %r1725;
	ld.shared.u32 	%r1727, [%r22+276];
	ld.shared.u32 	%r1728, [%r45+21528];
	add.s32 	%r1729, %r1728, %r1727;
	min.s32 	%r1730, %r1706, %r1729;
	ld.shared.u32 	%r1731, [%r45+21632];
	add.s32 	%r1732, %r1731, %r1727;
	min.s32 	%r1733, %r1709, %r1732;
	ld.shared.u32 	%r1734, [%r45+21736];
	add.s32 	%r1735, %r1734, %r1727;
	min.s32 	%r1736, %r1712, %r1735;
	ld.shared.u32 	%r1737, [%r22+8388];
	add.s32 	%r1738, %r1728, %r1737;
	min.s32 	%r1739, %r1715, %r1738;
	add.s32 	%r1740, %r1731, %r1737;
	min.s32 	%r1741, %r1717, %r1740;
	add.s32 	%r1742, %r1734, %r1737;
	min.s32 	%r1743, %r1719, %r1742;
	ld.shared.u32 	%r1744, [%r22+16500];
	add.s32 	%r1745, %r1728, %r1744;
	min.s32 	%r1746, %r1722, %r1745;
	add.s32 	%r1747, %r1731, %r1744;
	min.s32 	%r1748, %r1724, %r1747;
	add.s32 	%r1749, %r1734, %r1744;
	min.s32 	%r1750, %r1726, %r1749;
	ld.shared.u32 	%r1751, [%r22+280];
	ld.shared.u32 	%r1752, [%r45+21840];
	add.s32 	%r1753, %r1752, %r1751;
	min.s32 	%r1754, %r1730, %r1753;
	ld.shared.u32 	%r1755, [%r45+21944];
	add.s32 	%r1756, %r1755, %r1751;
	min.s32 	%r1757, %r1733, %r1756;
	ld.shared.u32 	%r1758, [%r45+22048];
	add.s32 	%r1759, %r1758, %r1751;
	min.s32 	%r1760, %r1736, %r1759;
	ld.shared.u32 	%r1761, [%r22+8392];
	add.s32 	%r1762, %r1752, %r1761;
	min.s32 	%r1763, %r1739, %r1762;
	add.s32 	%r1764, %r1755, %r1761;
	min.s32 	%r1765, %r1741, %r1764;
	add.s32 	%r1766, %r1758, %r1761;
	min.s32 	%r1767, %r1743, %r1766;
	ld.shared.u32 	%r1768, [%r22+16504];
	add.s32 	%r1769, %r1752, %r1768;
	min.s32 	%r1770, %r1746, %r1769;
	add.s32 	%r1771, %r1755, %r1768;
	min.s32 	%r1772, %r1748, %r1771;
	add.s32 	%r1773, %r1758, %r1768;
	min.s32 	%r1774, %r1750, %r1773;
	ld.shared.u32 	%r1775, [%r22+284];
	ld.shared.u32 	%r1776, [%r45+22152];
	add.s32 	%r1777, %r1776, %r1775;
	min.s32 	%r1778, %r1754, %r1777;
	ld.shared.u32 	%r1779, [%r45+22256];
	add.s32 	%r1780, %r1779, %r1775;
	min.s32 	%r1781, %r1757, %r1780;
	ld.shared.u32 	%r1782, [%r45+22360];
	add.s32 	%r1783, %r1782, %r1775;
	min.s32 	%r1784, %r1760, %r1783;
	ld.shared.u32 	%r1785, [%r22+8396];
	add.s32 	%r1786, %r1776, %r1785;
	min.s32 	%r1787, %r1763, %r1786;
	add.s32 	%r1788, %r1779, %r1785;
	min.s32 	%r1789, %r1765, %r1788;
	add.s32 	%r1790, %r1782, %r1785;
	min.s32 	%r1791, %r1767, %r1790;
	ld.shared.u32 	%r1792, [%r22+16508];
	add.s32 	%r1793, %r1776, %r1792;
	min.s32 	%r1794, %r1770, %r1793;
	add.s32 	%r1795, %r1779, %r1792;
	min.s32 	%r1796, %r1772, %r1795;
	add.s32 	%r1797, %r1782, %r1792;
	min.s32 	%r1798, %r1774, %r1797;
	ld.shared.u32 	%r1799, [%r22+288];
	ld.shared.u32 	%r1800, [%r45+22464];
	add.s32 	%r1801, %r1800, %r1799;
	min.s32 	%r1802, %r1778, %r1801;
	ld.shared.u32 	%r1803, [%r45+22568];
	add.s32 	%r1804, %r1803, %r1799;
	min.s32 	%r1805, %r1781, %r1804;
	ld.shared.u32 	%r1806, [%r45+22672];
	add.s32 	%r1807, %r1806, %r1799;
	min.s32 	%r1808, %r1784, %r1807;
	ld.shared.u32 	%r1809, [%r22+8400];
	add.s32 	%r1810, %r1800, %r1809;
	min.s32 	%r1811, %r1787, %r1810;
	add.s32 	%r1812, %r1803, %r1809;
	min.s32 	%r1813, %r1789, %r1812;
	add.s32 	%r1814, %r1806, %r1809;
	min.s32 	%r1815, %r1791, %r1814;
	ld.shared.u32 	%r1816, [%r22+16512];
	add.s32 	%r1817, %r1800, %r1816;
	min.s32 	%r1818, %r1794, %r1817;
	add.s32 	%r1819, %r1803, %r1816;
	min.s32 	%r1820, %r1796, %r1819;
	add.s32 	%r1821, %r1806, %r1816;
	min.s32 	%r1822, %r1798, %r1821;
	ld.shared.u32 	%r1823, [%r22+292];
	ld.shared.u32 	%r1824, [%r45+22776];
	add.s32 	%r1825, %r1824, %r1823;
	min.s32 	%r1826, %r1802, %r1825;
	ld.shared.u32 	%r1827, [%r45+22880];
	add.s32 	%r1828, %r1827, %r1823;
	min.s32 	%r1829, %r1805, %r1828;
	ld.shared.u32 	%r1830, [%r45+22984];
	add.s32 	%r1831, %r1830, %r1823;
	min.s32 	%r1832, %r1808, %r1831;
	ld.shared.u32 	%r1833, [%r22+8404];
	add.s32 	%r1834, %r1824, %r1833;
	min.s32 	%r1835, %r1811, %r1834;
	add.s32 	%r1836, %r1827, %r1833;
	min.s32 	%r1837, %r1813, %r1836;
	add.s32 	%r1838, %r1830, %r1833;
	min.s32 	%r1839, %r1815, %r1838;
	ld.shared.u32 	%r1840, [%r22+16516];
	add.s32 	%r1841, %r1824, %r1840;
	min.s32 	%r1842, %r1818, %r1841;
	add.s32 	%r1843, %r1827, %r1840;
	min.s32 	%r1844, %r1820, %r1843;
	add.s32 	%r1845, %r1830, %r1840;
	min.s32 	%r1846, %r1822, %r1845;
	ld.shared.u32 	%r1847, [%r22+296];
	ld.shared.u32 	%r1848, [%r45+23088];
	add.s32 	%r1849, %r1848, %r1847;
	min.s32 	%r1850, %r1826, %r1849;
	ld.shared.u32 	%r1851, [%r45+23192];
	add.s32 	%r1852, %r1851, %r1847;
	min.s32 	%r1853, %r1829, %r1852;
	ld.shared.u32 	%r1854, [%r45+23296];
	add.s32 	%r1855, %r1854, %r1847;
	min.s32 	%r1856, %r1832, %r1855;
	ld.shared.u32 	%r1857, [%r22+8408];
	add.s32 	%r1858, %r1848, %r1857;
	min.s32 	%r1859, %r1835, %r1858;
	add.s32 	%r1860, %r1851, %r1857;
	min.s32 	%r1861, %r1837, %r1860;
	add.s32 	%r1862, %r1854, %r1857;
	min.s32 	%r1863, %r1839, %r1862;
	ld.shared.u32 	%r1864, [%r22+16520];
	add.s32 	%r1865, %r1848, %r1864;
	min.s32 	%r1866, %r1842, %r1865;
	add.s32 	%r1867, %r1851, %r1864;
	min.s32 	%r1868, %r1844, %r1867;
	add.s32 	%r1869, %r1854, %r1864;
	min.s32 	%r1870, %r1846, %r1869;
	ld.shared.u32 	%r1871, [%r22+300];
	ld.shared.u32 	%r1872, [%r45+23400];
	add.s32 	%r1873, %r1872, %r1871;
	min.s32 	%r1874, %r1850, %r1873;
	ld.shared.u32 	%r1875, [%r45+23504];
	add.s32 	%r1876, %r1875, %r1871;
	min.s32 	%r1877, %r1853, %r1876;
	ld.shared.u32 	%r1878, [%r45+23608];
	add.s32 	%r1879, %r1878, %r1871;
	min.s32 	%r1880, %r1856, %r1879;
	ld.shared.u32 	%r1881, [%r22+8412];
	add.s32 	%r1882, %r1872, %r1881;
	min.s32 	%r1883, %r1859, %r1882;
	add.s32 	%r1884, %r1875, %r1881;
	min.s32 	%r1885, %r1861, %r1884;
	add.s32 	%r1886, %r1878, %r1881;
	min.s32 	%r1887, %r1863, %r1886;
	ld.shared.u32 	%r1888, [%r22+16524];
	add.s32 	%r1889, %r1872, %r1888;
	min.s32 	%r1890, %r1866, %r1889;
	add.s32 	%r1891, %r1875, %r1888;
	min.s32 	%r1892, %r1868, %r1891;
	add.s32 	%r1893, %r1878, %r1888;
	min.s32 	%r1894, %r1870, %r1893;
	ld.shared.u32 	%r1895, [%r22+304];
	ld.shared.u32 	%r1896, [%r45+23712];
	add.s32 	%r1897, %r1896, %r1895;
	min.s32 	%r1898, %r1874, %r1897;
	ld.shared.u32 	%r1899, [%r45+23816];
	add.s32 	%r1900, %r1899, %r1895;
	min.s32 	%r1901, %r1877, %r1900;
	ld.shared.u32 	%r1902, [%r45+23920];
	add.s32 	%r1903, %r1902, %r1895;
	min.s32 	%r1904, %r1880, %r1903;
	ld.shared.u32 	%r1905, [%r22+8416];
	add.s32 	%r1906, %r1896, %r1905;
	min.s32 	%r1907, %r1883, %r1906;
	add.s32 	%r1908, %r1899, %r1905;
	min.s32 	%r1909, %r1885, %r1908;
	add.s32 	%r1910, %r1902, %r1905;
	min.s32 	%r1911, %r1887, %r1910;
	ld.shared.u32 	%r1912, [%r22+16528];
	add.s32 	%r1913, %r1896, %r1912;
	min.s32 	%r1914, %r1890, %r1913;
	add.s32 	%r1915, %r1899, %r1912;
	min.s32 	%r1916, %r1892, %r1915;
	add.s32 	%r1917, %r1902, %r1912;
	min.s32 	%r1918, %r1894, %r1917;
	ld.shared.u32 	%r1919, [%r22+308];
	ld.shared.u32 	%r1920, [%r45+24024];
	add.s32 	%r1921, %r1920, %r1919;
	min.s32 	%r1922, %r1898, %r1921;
	ld.shared.u32 	%r1923, [%r45+24128];
	add.s32 	%r1924, %r1923, %r1919;
	min.s32 	%r1925, %r1901, %r1924;
	ld.shared.u32 	%r1926, [%r45+24232];
	add.s32 	%r1927, %r1926, %r1919;
	min.s32 	%r1928, %r1904, %r1927;
	ld.shared.u32 	%r1929, [%r22+8420];
	add.s32 	%r1930, %r1920, %r1929;
	min.s32 	%r1931, %r1907, %r1930;
	add.s32 	%r1932, %r1923, %r1929;
	min.s32 	%r1933, %r1909, %r1932;
	add.s32 	%r1934, %r1926, %r1929;
	min.s32 	%r1935, %r1911, %r1934;
	ld.shared.u32 	%r1936, [%r22+16532];
	add.s32 	%r1937, %r1920, %r1936;
	min.s32 	%r1938, %r1914, %r1937;
	add.s32 	%r1939, %r1923, %r1936;
	min.s32 	%r1940, %r1916, %r1939;
	add.s32 	%r1941, %r1926, %r1936;
	min.s32 	%r1942, %r1918, %r1941;
	st.global.u32 	[%rd16], %r1922;
	st.global.u32 	[%rd16+104], %r1925;
	st.global.u32 	[%rd16+208], %r1928;
	st.global.u32 	[%rd18], %r1931;
	st.global.u32 	[%rd18+104], %r1933;
	st.global.u32 	[%rd18+208], %r1935;
	st.global.u32 	[%rd20], %r1938;
	st.global.u32 	[%rd20+104], %r1940;
	st.global.u32 	[%rd20+208], %r1942;
$L__BB2_2:
	ret;

}
	// .globl	_Z9init_distPii
.visible .entry _Z9init_distPii(
	.param .u64 .ptr .align 1 _Z9init_distPii_param_0,
	.param .u32 _Z9init_distPii_param_1
)
{
	.reg .pred 	%p<2>;
	.reg .b32 	%r<12>;
	.reg .b64 	%rd<5>;

	ld.param.u64 	%rd1, [_Z9init_distPii_param_0];
	ld.param.u32 	%r1, [_Z9init_distPii_param_1];
	cvta.to.global.u64 	%rd2, %rd1;
	mov.u32 	%r2, %ctaid.y;
	mov.u32 	%r3, %ntid.y;
	mov.u32 	%r4, %tid.y;
	mad.lo.s32 	%r5, %r2, %r3, %r4;
	mov.u32 	%r6, %ctaid.x;
	mov.u32 	%r7, %ntid.x;
	mov.u32 	%r8, %tid.x;
	mad.lo.s32 	%r9, %r6, %r7, %r8;
	setp.eq.s32 	%p1, %r5, %r9;
	selp.b32 	%r10, 0, 1073741823, %p1;
	mad.lo.s32 	%r11, %r1, %r5, %r9;
	mul.wide.s32 	%rd3, %r11, 4;
	add.s64 	%rd4, %rd2, %rd3;
	st.global.u32 	[%rd4], %r10;
	ret;

}
	// .globl	_Z10build_distPiiS_i
.visible .entry _Z10build_distPiiS_i(
	.param .u64 .ptr .align 1 _Z10build_distPiiS_i_param_0,
	.param .u32 _Z10build_distPiiS_i_param_1,
	.param .u64 .ptr .align 1 _Z10build_distPiiS_i_param_2,
	.param .u32 _Z10build_distPiiS_i_param_3
)
{
	.reg .pred 	%p<2>;
	.reg .b32 	%r<12>;
	.reg .b64 	%rd<9>;

	ld.param.u64 	%rd1, [_Z10build_distPiiS_i_param_0];
	ld.param.u32 	%r3, [_Z10build_distPiiS_i_param_1];
	ld.param.u64 	%rd2, [_Z10build_distPiiS_i_param_2];
	ld.param.u32 	%r2, [_Z10build_distPiiS_i_param_3];
	mov.u32 	%r4, %ctaid.x;
	mov.u32 	%r5, %ntid.x;
	mov.u32 	%r6, %tid.x;
	mad.lo.s32 	%r1, %r4, %r5, %r6;
	setp.ge.s32 	%p1, %r1, %r3;
	@%p1 bra 	$L__BB4_2;
	cvta.to.global.u64 	%rd3, %rd1;
	cvta.to.global.u64 	%rd4, %rd2;
	mul.lo.s32 	%r7, %r1, 3;
	mul.wide.s32 	%rd5, %r7, 4;
	add.s64 	%rd6, %rd3, %rd5;
	ld.global.u32 	%r8, [%rd6];
	ld.global.u32 	%r9, [%rd6+4];
	ld.global.u32 	%r10, [%rd6+8];
	mad.lo.s32 	%r11, %r8, %r2, %r9;
	mul.wide.s32 	%rd7, %r11, 4;
	add.s64 	%rd8, %rd4, %rd7;
	st.global.u32 	[%rd8], %r10;
$L__BB4_2:
	ret;

}


// ===== COMPILED SASS (sm_100) =====

	.target	sm_100

	.elftype	@"ET_EXEC"


//--------------------- .note.nv.tkinfo           --------------------------
	.section	.note.nv.tkinfo,"",@"SHT_NOTE"
	.sectionflags	@"SHF_NOTE_NV_TKINFO"
	.tkinfo
        /*0018*/ 	.word	0x00000002
        /*0030*/ 	.string	""
        /*0030*/ 	.string	"ptxas"
        /*0030*/ 	.string	"Cuda compilation tools, release 13.0, V13.0.88"
        /*0030*/ 	.string	"Build cuda_13.0.r13.0/compiler.36424714_0"
        /*0030*/ 	.string	"-arch sm_100 -m 64 "



//--------------------- .note.nv.cuinfo           --------------------------
	.section	.note.nv.cuinfo,"",@"SHT_NOTE"
	.sectionflags	@"SHF_NOTE_NV_CUINFO"
        /*0018*/ 	.short	0x0002
        /*001a*/ 	.short	0x0064
        /*001c*/ 	.short	0x0082
	.zero		2


//--------------------- .nv.info                  --------------------------
	.section	.nv.info,"",@"SHT_CUDA_INFO"
	.align	4


	//----- nvinfo : EIATTR_REGCOUNT
	.align		4
        /*0000*/ 	.byte	0x04, 0x2f
        /*0002*/ 	.short	(.L_1 - .L_0)
	.align		4
.L_0:
        /*0004*/ 	.word	index@(_Z11proc_1_globPiii)
        /*0008*/ 	.word	0x00000020


	//----- nvinfo : EIATTR_FRAME_SIZE
	.align		4
.L_1:
        /*000c*/ 	.byte	0x04, 0x11
        /*000e*/ 	.short	(.L_3 - .L_2)
	.align		4
.L_2:
        /*0010*/ 	.word	index@(_Z11proc_1_globPiii)
        /*0014*/ 	.word	0x00000000


	//----- nvinfo : EIATTR_REGCOUNT
	.align		4
.L_3:
        /*0018*/ 	.byte	0x04, 0x2f
        /*001a*/ 	.short	(.L_5 - .L_4)
	.align		4
.L_4:
        /*001c*/ 	.word	index@(_Z11proc_2_globPiiii)
        /*0020*/ 	.word	0x00000020


	//----- nvinfo : EIATTR_FRAME_SIZE
	.align		4
.L_5:
        /*0024*/ 	.byte	0x04, 0x11
        /*0026*/ 	.short	(.L_7 - .L_6)
	.align		4
.L_6:
        /*0028*/ 	.word	index@(_Z11proc_2_globPiiii)
        /*002c*/ 	.word	0x00000000


	//----- nvinfo : EIATTR_REGCOUNT
	.align		4
.L_7:
        /*0030*/ 	.byte	0x04, 0x2f
        /*0032*/ 	.short	(.L_9 - .L_8)
	.align		4
.L_8:
        /*0034*/ 	.word	index@(_Z11proc_3_globPiiiii)
        /*0038*/ 	.word	0x00000020


	//----- nvinfo : EIATTR_FRAME_SIZE
	.align		4
.L_9:
        /*003c*/ 	.byte	0x04, 0x11
        /*003e*/ 	.short	(.L_11 - .L_10)
	.align		4
.L_10:
        /*0040*/ 	.word	index@(_Z11proc_3_globPiiiii)
        /*0044*/ 	.word	0x00000000


	//----- nvinfo : EIATTR_REGCOUNT
	.align		4
.L_11:
        /*0048*/ 	.byte	0x04, 0x2f
        /*004a*/ 	.short	(.L_13 - .L_12)
	.align		4
.L_12:
        /*004c*/ 	.word	index@(_Z9init_distPii)
        /*0050*/ 	.word	0x0000000a


	//----- nvinfo : EIATTR_FRAME_SIZE
	.align		4
.L_13:
        /*0054*/ 	.byte	0x04, 0x11
        /*0056*/ 	.short	(.L_15 - .L_14)
	.align		4
.L_14:
        /*0058*/ 	.word	index@(_Z9init_distPii)
        /*005c*/ 	.word	0x00000000


	//----- nvinfo : EIATTR_REGCOUNT
	.align		4
.L_15:
        /*0060*/ 	.byte	0x04, 0x2f
        /*0062*/ 	.short	(.L_17 - .L_16)
	.align		4
.L_16:
        /*0064*/ 	.word	index@(_Z10build_distPiiS_i)
        /*0068*/ 	.word	0x0000000c


	//----- nvinfo : EIATTR_FRAME_SIZE
	.align		4
.L_17:
        /*006c*/ 	.byte	0x04, 0x11
        /*006e*/ 	.short	(.L_19 - .L_18)
	.align		4
.L_18:
        /*0070*/ 	.word	index@(_Z10build_distPiiS_i)
        /*0074*/ 	.word	0x00000000


	//----- nvinfo : EIATTR_MIN_STACK_SIZE
	.align		4
.L_19:
        /*0078*/ 	.byte	0x04, 0x12
        /*007a*/ 	.short	(.L_21 - .L_20)
	.align		4
.L_20:
        /*007c*/ 	.word	index@(_Z10build_distPiiS_i)
        /*0080*/ 	.word	0x00000000


	//----- nvinfo : EIATTR_MIN_STACK_SIZE
	.align		4
.L_21:
        /*0084*/ 	.byte	0x04, 0x12
        /*0086*/ 	.short	(.L_23 - .L_22)
	.align		4
.L_22:
        /*0088*/ 	.word	index@(_Z9init_distPii)
        /*008c*/ 	.word	0x00000000


	//----- nvinfo : EIATTR_MIN_STACK_SIZE
	.align		4
.L_23:
        /*0090*/ 	.byte	0x04, 0x12
        /*0092*/ 	.short	(.L_25 - .L_24)
	.align		4
.L_24:
        /*0094*/ 	.word	index@(_Z11proc_3_globPiiiii)
        /*0098*/ 	.word	0x00000000


	//----- nvinfo : EIATTR_MIN_STACK_SIZE
	.align		4
.L_25:
        /*009c*/ 	.byte	0x04, 0x12
        /*009e*/ 	.short	(.L_27 - .L_26)
	.align		4
.L_26:
        /*00a0*/ 	.word	index@(_Z11proc_2_globPiiii)
        /*00a4*/ 	.word	0x00000000


	//----- nvinfo : EIATTR_MIN_STACK_SIZE
	.align		4
.L_27:
        /*00a8*/ 	.byte	0x04, 0x12
        /*00aa*/ 	.short	(.L_29 - .L_28)
	.align		4
.L_28:
        /*00ac*/ 	.word	index@(_Z11proc_1_globPiii)
        /*00b0*/ 	.word	0x00000000
.L_29:


//--------------------- .nv.compat                --------------------------
	.section	.nv.compat,"",@"SHT_CUDA_COMPAT_INFO"
	.align	4
        /*0000*/ 	.byte	0x02, 0x09, 0x00, 0x00, 0x02, 0x02, 0x01, 0x00, 0x02, 0x05, 0x05, 0x00, 0x03, 0x07, 0x01, 0x01
        /*0010*/ 	.byte	0x02, 0x03, 0x00, 0x00, 0x02, 0x06, 0x01, 0x00, 0x04, 0x0b, 0x08, 0x00, 0x09, 0x00, 0x00, 0x00
        /*0020*/ 	.byte	0x00, 0x00, 0x00, 0x00


//--------------------- .nv.info._Z10build_distPiiS_i --------------------------
	.section	.nv.info._Z10build_distPiiS_i,"",@"SHT_CUDA_INFO"
	.sectionflags	@""
	.align	4


	//----- nvinfo : EIATTR_CUDA_API_VERSION
	.align		4
        /*0000*/ 	.byte	0x04, 0x37
        /*0002*/ 	.short	(.L_31 - .L_30)
.L_30:
        /*0004*/ 	.word	0x00000082


	//----- nvinfo : EIATTR_KPARAM_INFO
	.align		4
.L_31:
        /*0008*/ 	.byte	0x04, 0x17
        /*000a*/ 	.short	(.L_33 - .L_32)
.L_32:
        /*000c*/ 	.word	0x00000000
        /*0010*/ 	.short	0x0003
        /*0012*/ 	.short	0x0018
        /*0014*/ 	.byte	0x00, 0xf0, 0x11, 0x00


	//----- nvinfo : EIATTR_KPARAM_INFO
	.align		4
.L_33:
        /*0018*/ 	.byte	0x04, 0x17
        /*001a*/ 	.short	(.L_35 - .L_34)
.L_34:
        /*001c*/ 	.word	0x00000000
        /*0020*/ 	.short	0x0002
        /*0022*/ 	.short	0x0010
        /*0024*/ 	.byte	0x00, 0xf5, 0x21, 0x00


	//----- nvinfo : EIATTR_KPARAM_INFO
	.align		4
.L_35:
        /*0028*/ 	.byte	0x04, 0x17
        /*002a*/ 	.short	(.L_37 - .L_36)
.L_36:
        /*002c*/ 	.word	0x00000000
        /*0030*/ 	.short	0x0001
        /*0032*/ 	.short	0x0008
        /*0034*/ 	.byte	0x00, 0xf0, 0x11, 0x00


	//----- nvinfo : EIATTR_KPARAM_INFO
	.align		4
.L_37:
        /*0038*/ 	.byte	0x04, 0x17
        /*003a*/ 	.short	(.L_39 - .L_38)
.L_38:
        /*003c*/ 	.word	0x00000000
        /*0040*/ 	.short	0x0000
        /*0042*/ 	.short	0x0000
        /*0044*/ 	.byte	0x00, 0xf5, 0x21, 0x00


	//----- nvinfo : EIATTR_SPARSE_MMA_MASK
	.align		4
.L_39:
        /*0048*/ 	.byte	0x03, 0x50
        /*004a*/ 	.short	0x0000


	//----- nvinfo : EIATTR_MAXREG_COUNT
	.align		4
        /*004c*/ 	.byte	0x03, 0x1b
        /*004e*/ 	.short	0x00ff


	//----- nvinfo : EIATTR_MERCURY_ISA_VERSION
	.align		4
        /*0050*/ 	.byte	0x03, 0x5f
        /*0052*/ 	.short	0x0101


	//----- nvinfo : EIATTR_VRC_CTA_INIT_COUNT
	.align		4
        /*0054*/ 	.byte	0x02, 0x4a
	.zero		1
	.zero		1


	//----- nvinfo : EIATTR_EXIT_INSTR_OFFSETS
	.align		4
        /*0058*/ 	.byte	0x04, 0x1c
        /*005a*/ 	.short	(.L_41 - .L_40)


	//   ....[0]....
.L_40:
        /*005c*/ 	.word	0x00000070


	//   ....[1]....
        /*0060*/ 	.word	0x00000140


	//----- nvinfo : EIATTR_CBANK_PARAM_SIZE
	.align		4
.L_41:
        /*0064*/ 	.byte	0x03, 0x19
        /*0066*/ 	.short	0x001c


	//----- nvinfo : EIATTR_PARAM_CBANK
	.align		4
        /*0068*/ 	.byte	0x04, 0x0a
        /*006a*/ 	.short	(.L_43 - .L_42)
	.align		4
.L_42:
        /*006c*/ 	.word	index@(.nv.constant0._Z10build_distPiiS_i)
        /*0070*/ 	.short	0x0380
        /*0072*/ 	.short	0x001c


	//----- nvinfo : EIATTR_SW_WAR
	.align		4
.L_43:
        /*0074*/ 	.byte	0x04, 0x36
        /*0076*/ 	.short	(.L_45 - .L_44)
.L_44:
        /*0078*/ 	.word	0x00000008
.L_45:


//--------------------- .nv.info._Z9init_distPii  --------------------------
	.section	.nv.info._Z9init_distPii,"",@"SHT_CUDA_INFO"
	.sectionflags	@""
	.align	4


	//----- nvinfo : EIATTR_CUDA_API_VERSION
	.align		4
        /*0000*/ 	.byte	0x04, 0x37
        /*0002*/ 	.short	(.L_47 - .L_46)
.L_46:
        /*0004*/ 	.word	0x00000082


	//----- nvinfo : EIATTR_KPARAM_INFO
	.align		4
.L_47:
        /*0008*/ 	.byte	0x04, 0x17
        /*000a*/ 	.short	(.L_49 - .L_48)
.L_48:
        /*000c*/ 	.word	0x00000000
        /*0010*/ 	.short	0x0001
        /*0012*/ 	.short	0x0008
        /*0014*/ 	.byte	0x00, 0xf0, 0x11, 0x00


	//----- nvinfo : EIATTR_KPARAM_INFO
	.align		4
.L_49:
        /*0018*/ 	.byte	0x04, 0x17
        /*001a*/ 	.short	(.L_51 - .L_50)
.L_50:
        /*001c*/ 	.word	0x00000000
        /*0020*/ 	.short	0x0000
        /*0022*/ 	.short	0x0000
        /*0024*/ 	.byte	0x00, 0xf5, 0x21, 0x00


	//----- nvinfo : EIATTR_SPARSE_MMA_MASK
	.align		4
.L_51:
        /*0028*/ 	.byte	0x03, 0x50
        /*002a*/ 	.short	0x0000


	//----- nvinfo : EIATTR_MAXREG_COUNT
	.align		4
        /*002c*/ 	.byte	0x03, 0x1b
        /*002e*/ 	.short	0x00ff


	//----- nvinfo : EIATTR_MERCURY_ISA_VERSION
	.align		4
        /*0030*/ 	.byte	0x03, 0x5f
        /*0032*/ 	.short	0x0101


	//----- nvinfo : EIATTR_VRC_CTA_INIT_COUNT
	.align		4
        /*0034*/ 	.byte	0x02, 0x4a
	.zero		1
	.zero		1


	//----- nvinfo : EIATTR_EXIT_INSTR_OFFSETS
	.align		4
        /*0038*/ 	.byte	0x04, 0x1c
        /*003a*/ 	.short	(.L_53 - .L_52)


	//   ....[0]....
.L_52:
        /*003c*/ 	.word	0x00000110


	//----- nvinfo : EIATTR_CBANK_PARAM_SIZE
	.align		4
.L_53:
        /*0040*/ 	.byte	0x03, 0x19
        /*0042*/ 	.short	0x000c


	//----- nvinfo : EIATTR_PARAM_CBANK
	.align		4
        /*0044*/ 	.byte	0x04, 0x0a
        /*0046*/ 	.short	(.L_55 - .L_54)
	.align		4
.L_54:
        /*0048*/ 	.word	index@(.nv.constant0._Z9init_distPii)
        /*004c*/ 	.short	0x0380
        /*004e*/ 	.short	0x000c


	//----- nvinfo : EIATTR_SW_WAR
	.align		4
.L_55:
        /*0050*/ 	.byte	0x04, 0x36
        /*0052*/ 	.short	(.L_57 - .L_56)
.L_56:
        /*0054*/ 	.word	0x00000008
.L_57:


//--------------------- .nv.info._Z11proc_3_globPiiiii --------------------------
	.section	.nv.info._Z11proc_3_globPiiiii,"",@"SHT_CUDA_INFO"
	.sectionflags	@""
	.align	4


	//----- nvinfo : EIATTR_CUDA_API_VERSION
	.align		4
        /*0000*/ 	.byte	0x04, 0x37
        /*0002*/ 	.short	(.L_59 - .L_58)
.L_58:
        /*0004*/ 	.word	0x00000082


	//----- nvinfo : EIATTR_KPARAM_INFO
	.align		4
.L_59:
        /*0008*/ 	.byte	0x04, 0x17
        /*000a*/ 	.short	(.L_61 - .L_60)
.L_60:
        /*000c*/ 	.word	0x00000000
        /*0010*/ 	.short	0x0004
        /*0012*/ 	.short	0x0014
        /*0014*/ 	.byte	0x00, 0xf0, 0x11, 0x00


	//----- nvinfo : EIATTR_KPARAM_INFO
	.align		4
.L_61:
        /*0018*/ 	.byte	0x04, 0x17
        /*001a*/ 	.short	(.L_63 - .L_62)
.L_62:
        /*001c*/ 	.word	0x00000000
        /*0020*/ 	.short	0x0003
        /*0022*/ 	.short	0x0010
        /*0024*/ 	.byte	0x00, 0xf0, 0x11, 0x00


	//----- nvinfo : EIATTR_KPARAM_INFO
	.align		4
.L_63:
        /*0028*/ 	.byte	0x04, 0x17
        /*002a*/ 	.short	(.L_65 - .L_64)
.L_64:
        /*002c*/ 	.word	0x00000000
        /*0030*/ 	.short	0x0002
        /*0032*/ 	.short	0x000c
        /*0034*/ 	.byte	0x00, 0xf0, 0x11, 0x00


	//----- nvinfo : EIATTR_KPARAM_INFO
	.align		4
.L_65:
        /*0038*/ 	.byte	0x04, 0x17
        /*003a*/ 	.short	(.L_67 - .L_66)
.L_66:
        /*003c*/ 	.word	0x00000000
        /*0040*/ 	.short	0x0001
        /*0042*/ 	.short	0x0008
        /*0044*/ 	.byte	0x00, 0xf0, 0x11, 0x00


	//----- nvinfo : EIATTR_KPARAM_INFO
	.align		4
.L_67:
        /*0048*/ 	.byte	0x04, 0x17
        /*004a*/ 	.short	(.L_69 - .L_68)
.L_68:
        /*004c*/ 	.word	0x00000000
        /*0050*/ 	.short	0x0000
        /*0052*/ 	.short	0x0000
        /*0054*/ 	.byte	0x00, 0xf5, 0x21, 0x00


	//----- nvinfo : EIATTR_SPARSE_MMA_MASK
	.align		4
.L_69:
        /*0058*/ 	.byte	0x03, 0x50
        /*005a*/ 	.short	0x0000


	//----- nvinfo : EIATTR_MAXREG_COUNT
	.align		4
        /*005c*/ 	.byte	0x03, 0x1b
        /*005e*/ 	.short	0x00ff


	//----- nvinfo : EIATTR_NUM_BARRIERS
	.align		4
        /*0060*/ 	.byte	0x02, 0x4c
        /*0062*/ 	.byte	0x01
	.zero		1


	//----- nvinfo : EIATTR_MERCURY_ISA_VERSION
	.align		4
        /*0064*/ 	.byte	0x03, 0x5f
        /*0066*/ 	.short	0x0101


	//----- nvinfo : EIATTR_VRC_CTA_INIT_COUNT
	.align		4
        /*0068*/ 	.byte	0x02, 0x4a
	.zero		1
	.zero		1


	//----- nvinfo : EIATTR_EXIT_INSTR_OFFSETS
	.align		4
        /*006c*/ 	.byte	0x04, 0x1c
        /*006e*/ 	.short	(.L_71 - .L_70)


	//   ....[0]....
.L_70:
        /*0070*/ 	.word	0x00000060


	//   ....[1]....
        /*0074*/ 	.word	0x000048a0


	//----- nvinfo : EIATTR_CBANK_PARAM_SIZE
	.align		4
.L_71:
        /*0078*/ 	.byte	0x03, 0x19
        /*007a*/ 	.short	0x0018


	//----- nvinfo : EIATTR_PARAM_CBANK
	.align		4
        /*007c*/ 	.byte	0x04, 0x0a
        /*007e*/ 	.short	(.L_73 - .L_72)
	.align		4
.L_72:
        /*0080*/ 	.word	index@(.nv.constant0._Z11proc_3_globPiiiii)
        /*0084*/ 	.short	0x0380
        /*0086*/ 	.short	0x0018


	//----- nvinfo : EIATTR_SW_WAR
	.align		4
.L_73:
        /*0088*/ 	.byte	0x04, 0x36
        /*008a*/ 	.short	(.L_75 - .L_74)
.L_74:
        /*008c*/ 	.word	0x00000008
.L_75:


//--------------------- .nv.info._Z11proc_2_globPiiii --------------------------
	.section	.nv.info._Z11proc_2_globPiiii,"",@"SHT_CUDA_INFO"
	.sectionflags	@""
	.align	4


	//----- nvinfo : EIATTR_CUDA_API_VERSION
	.align		4
        /*0000*/ 	.byte	0x04, 0x37
        /*0002*/ 	.short	(.L_77 - .L_76)
.L_76:
        /*0004*/ 	.word	0x00000082


	//----- nvinfo : EIATTR_KPARAM_INFO
	.align		4
.L_77:
        /*0008*/ 	.byte	0x04, 0x17
        /*000a*/ 	.short	(.L_79 - .L_78)
.L_78:
        /*000c*/ 	.word	0x00000000
        /*0010*/ 	.short	0x0003
        /*0012*/ 	.short	0x0010
        /*0014*/ 	.byte	0x00, 0xf0, 0x11, 0x00


	//----- nvinfo : EIATTR_KPARAM_INFO
	.align		4
.L_79:
        /*0018*/ 	.byte	0x04, 0x17
        /*001a*/ 	.short	(.L_81 - .L_80)
.L_80:
        /*001c*/ 	.word	0x00000000
        /*0020*/ 	.short	0x0002
        /*0022*/ 	.short	0x000c
        /*0024*/ 	.byte	0x00, 0xf0, 0x11, 0x00


	//----- nvinfo : EIATTR_KPARAM_INFO
	.align		4
.L_81:
        /*0028*/ 	.byte	0x04, 0x17
        /*002a*/ 	.short	(.L_83 - .L_82)
.L_82:
        /*002c*/ 	.word	0x00000000
        /*0030*/ 	.short	0x0001
        /*0032*/ 	.short	0x0008
        /*0034*/ 	.byte	0x00, 0xf0, 0x11, 0x00


	//----- nvinfo : EIATTR_KPARAM_INFO
	.align		4
.L_83:
        /*0038*/ 	.byte	0x04, 0x17
        /*003a*/ 	.short	(.L_85 - .L_84)
.L_84:
        /*003c*/ 	.word	0x00000000
        /*0040*/ 	.short	0x0000
        /*0042*/ 	.short	0x0000
        /*0044*/ 	.byte	0x00, 0xf5, 0x21, 0x00


	//----- nvinfo : EIATTR_SPARSE_MMA_MASK
	.align		4
.L_85:
        /*0048*/ 	.byte	0x03, 0x50
        /*004a*/ 	.short	0x0000


	//----- nvinfo : EIATTR_MAXREG_COUNT
	.align		4
        /*004c*/ 	.byte	0x03, 0x1b
        /*004e*/ 	.short	0x00ff


	//----- nvinfo : EIATTR_NUM_BARRIERS
	.align		4
        /*0050*/ 	.byte	0x02, 0x4c
        /*0052*/ 	.byte	0x01
	.zero		1


	//----- nvinfo : EIATTR_MERCURY_ISA_VERSION
	.align		4
        /*0054*/ 	.byte	0x03, 0x5f
        /*0056*/ 	.short	0x0101


	//----- nvinfo : EIATTR_VRC_CTA_INIT_COUNT
	.align		4
        /*0058*/ 	.byte	0x02, 0x4a
	.zero		1
	.zero		1


	//----- nvinfo : EIATTR_EXIT_INSTR_OFFSETS
	.align		4
        /*005c*/ 	.byte	0x04, 0x1c
        /*005e*/ 	.short	(.L_87 - .L_86)


	//   ....[0]....
.L_86:
        /*0060*/ 	.word	0x0000c440


	//   ....[1]....
        /*0064*/ 	.word	0x00018610


	//----- nvinfo : EIATTR_CBANK_PARAM_SIZE
	.align		4
.L_87:
        /*0068*/ 	.byte	0x03, 0x19
        /*006a*/ 	.short	0x0014


	//----- nvinfo : EIATTR_PARAM_CBANK
	.align		4
        /*006c*/ 	.byte	0x04, 0x0a
        /*006e*/ 	.short	(.L_89 - .L_88)
	.align		4
.L_88:
        /*0070*/ 	.word	index@(.nv.constant0._Z11proc_2_globPiiii)
        /*0074*/ 	.short	0x0380
        /*0076*/ 	.short	0x0014


	//----- nvinfo : EIATTR_SW_WAR
	.align		4
.L_89:
        /*0078*/ 	.byte	0x04, 0x36
        /*007a*/ 	.short	(.L_91 - .L_90)
.L_90:
        /*007c*/ 	.word	0x00000008
.L_91:


//--------------------- .nv.info._Z11proc_1_globPiii --------------------------
	.section	.nv.info._Z11proc_1_globPiii,"",@"SHT_CUDA_INFO"
	.sectionflags	@""
	.align	4


	//----- nvinfo : EIATTR_CUDA_API_VERSION
	.align		4
        /*0000*/ 	.byte	0x04, 0x37
        /*0002*/ 	.short	(.L_93 - .L_92)
.L_92:
        /*0004*/ 	.word	0x00000082


	//----- nvinfo : EIATTR_KPARAM_INFO
	.align		4
.L_93:
        /*0008*/ 	.byte	0x04, 0x17
        /*000a*/ 	.short	(.L_95 - .L_94)
.L_94:
        /*000c*/ 	.word	0x00000000
        /*0010*/ 	.short	0x0002
        /*0012*/ 	.short	0x000c
        /*0014*/ 	.byte	0x00, 0xf0, 0x11, 0x00


	//----- nvinfo : EIATTR_KPARAM_INFO
	.align		4
.L_95:
        /*0018*/ 	.byte	0x04, 0x17
        /*001a*/ 	.short	(.L_97 - .L_96)
.L_96:
        /*001c*/ 	.word	0x00000000
        /*0020*/ 	.short	0x0001
        /*0022*/ 	.short	0x0008
        /*0024*/ 	.byte	0x00, 0xf0, 0x11, 0x00


	//----- nvinfo : EIATTR_KPARAM_INFO
	.align		4
.L_97:
        /*0028*/ 	.byte	0x04, 0x17
        /*002a*/ 	.short	(.L_99 - .L_98)
.L_98:
        /*002c*/ 	.word	0x00000000
        /*0030*/ 	.short	0x0000
        /*0032*/ 	.short	0x0000
        /*0034*/ 	.byte	0x00, 0xf5, 0x21, 0x00


	//----- nvinfo : EIATTR_SPARSE_MMA_MASK
	.align		4
.L_99:
        /*0038*/ 	.byte	0x03, 0x50
        /*003a*/ 	.short	0x0000


	//----- nvinfo : EIATTR_MAXREG_COUNT
	.align		4
        /*003c*/ 	.byte	0x03, 0x1b
        /*003e*/ 	.short	0x00ff


	//----- nvinfo : EIATTR_NUM_BARRIERS
	.align		4
        /*0040*/ 	.byte	0x02, 0x4c
        /*0042*/ 	.byte	0x01
	.zero		1


	//----- nvinfo : EIATTR_MERCURY_ISA_VERSION
	.align		4
        /*0044*/ 	.byte	0x03, 0x5f
        /*0046*/ 	.short	0x0101


	//----- nvinfo : EIATTR_VRC_CTA_INIT_COUNT
	.align		4
        /*0048*/ 	.byte	0x02, 0x4a
	.zero		1
	.zero		1


	//----- nvinfo : EIATTR_EXIT_INSTR_OFFSETS
	.align		4
        /*004c*/ 	.byte	0x04, 0x1c
        /*004e*/ 	.short	(.L_101 - .L_100)


	//   ....[0]....
.L_100:
        /*0050*/ 	.word	0x0000da30


	//----- nvinfo : EIATTR_CBANK_PARAM_SIZE
	.align		4
.L_101:
        /*0054*/ 	.byte	0x03, 0x19
        /*0056*/ 	.short	0x0010


	//----- nvinfo : EIATTR_PARAM_CBANK
	.align		4
        /*0058*/ 	.byte	0x04, 0x0a
        /*005a*/ 	.short	(.L_103 - .L_102)
	.align		4
.L_102:
        /*005c*/ 	.word	index@(.nv.constant0._Z11proc_1_globPiii)
        /*0060*/ 	.short	0x0380
        /*0062*/ 	.short	0x0010


	//----- nvinfo : EIATTR_SW_WAR
	.align		4
.L_103:
        /*0064*/ 	.byte	0x04, 0x36
        /*0066*/ 	.short	(.L_105 - .L_104)
.L_104:
        /*0068*/ 	.word	0x00000008
.L_105:


//--------------------- .nv.callgraph             --------------------------
	.section	.nv.callgraph,"",@"SHT_CUDA_CALLGRAPH"
	.align	4
	.sectionentsize	8
	.align		4
        /*0000*/ 	.word	0x00000000
	.align		4
        /*0004*/ 	.word	0xffffffff
	.align		4
        /*0008*/ 	.word	0x00000000
	.align		4
        /*000c*/ 	.word	0xfffffffe
	.align		4
        /*0010*/ 	.word	0x00000000
	.align		4
        /*0014*/ 	.word	0xfffffffd
	.align		4
        /*0018*/ 	.word	0x00000000
	.align		4
        /*001c*/ 	.word	0xfffffffc


//--------------------- .text._Z10build_distPiiS_i --------------------------
	.section	.text._Z10build_distPiiS_i,"ax",@progbits
	.align	128
        .global         _Z10build_distPiiS_i
        .type           _Z10build_distPiiS_i,@function
        .size           _Z10build_distPiiS_i,(.L_x_6 - _Z10build_distPiiS_i)
        .other          _Z10build_distPiiS_i,@"STO_CUDA_ENTRY STV_DEFAULT"
_Z10build_distPiiS_i:
.text._Z10build_distPiiS_i:
[----:B------:R-:W-:Y:S01]  /*0000*/  LDC R1, c[0x0][0x37c] ;  /* 0x0000df00ff017b82 */ /* 0x000fe20000000800 */
[----:B------:R-:W0:Y:S07]  /*0010*/  S2R R3, SR_TID.X ;  /* 0x0000000000037919 */ /* 0x000e2e0000002100 */
[----:B------:R-:W0:Y:S01]  /*0020*/  S2UR UR4, SR_CTAID.X ;  /* 0x00000000000479c3 */ /* 0x000e220000002500 */
[----:B------:R-:W1:Y:S07]  /*0030*/  LDCU UR5, c[0x0][0x388] ;  /* 0x00007100ff0577ac */ /* 0x000e6e0008000800 */
[----:B------:R-:W0:Y:S02]  /*0040*/  LDC R0, c[0x0][0x360] ;  /* 0x0000d800ff007b82 */ /* 0x000e240000000800 */
[----:B0-----:R-:W-:-:S05]  /*0050*/  IMAD R0, R0, UR4, R3 ;  /* 0x0000000400007c24 */ /* 0x001fca000f8e0203 */
[----:B-1----:R-:W-:-:S13]  /*0060*/  ISETP.GE.AND P0, PT, R0, UR5, PT ;  /* 0x0000000500007c0c */ /* 0x002fda000bf06270 */
[----:B------:R-:W-:Y:S05]  /*0070*/  @P0 EXIT ;  /* 0x000000000000094d */ /* 0x000fea0003800000 */
[----:B------:R-:W0:Y:S01]  /*0080*/  LDC.64 R2, c[0x0][0x380] ;  /* 0x0000e000ff027b82 */ /* 0x000e220000000a00 */
[----:B------:R-:W1:Y:S01]  /*0090*/  LDCU.64 UR4, c[0x0][0x358] ;  /* 0x00006b00ff0477ac */ /* 0x000e620008000a00 */
[----:B------:R-:W-:Y:S01]  /*00a0*/  LEA R5, R0, R0, 0x1 ;  /* 0x0000000000057211 */ /* 0x000fe200078e08ff */
[----:B------:R-:W2:Y:S04]  /*00b0*/  LDCU UR6, c[0x0][0x398] ;  /* 0x00007300ff0677ac */ /* 0x000ea80008000800 */
[----:B0-----:R-:W-:Y:S02]  /*00c0*/  IMAD.WIDE R2, R5, 0x4, R2 ;  /* 0x0000000405027825 */ /* 0x001fe400078e0202 */
[----:B------:R-:W0:Y:S03]  /*00d0*/  LDC.64 R4, c[0x0][0x390] ;  /* 0x0000e400ff047b82 */ /* 0x000e260000000a00 */
[----:B-1----:R-:W2:Y:S04]  /*00e0*/  LDG.E R0, desc[UR4][R2.64] ;  /* 0x0000000402007981 */ /* 0x002ea8000c1e1900 */
[----:B------:R-:W2:Y:S04]  /*00f0*/  LDG.E R7, desc[UR4][R2.64+0x4] ;  /* 0x0000040402077981 */ /* 0x000ea8000c1e1900 */
[----:B------:R-:W3:Y:S01]  /*0100*/  LDG.E R9, desc[UR4][R2.64+0x8] ;  /* 0x0000080402097981 */ /* 0x000ee2000c1e1900 */
[----:B--2---:R-:W-:-:S04]  /*0110*/  IMAD R7, R0, UR6, R7 ;  /* 0x0000000600077c24 */ /* 0x004fc8000f8e0207 */
[----:B0-----:R-:W-:-:S05]  /*0120*/  IMAD.WIDE R4, R7, 0x4, R4 ;  /* 0x0000000407047825 */ /* 0x001fca00078e0204 */
[----:B---3--:R-:W-:Y:S01]  /*0130*/  STG.E desc[UR4][R4.64], R9 ;  /* 0x0000000904007986 */ /* 0x008fe2000c101904 */
[----:B------:R-:W-:Y:S05]  /*0140*/  EXIT ;  /* 0x000000000000794d */ /* 0x000fea0003800000 */
.L_x_0:
[----:B------:R-:W-:-:S00]  /*0150*/  BRA `(.L_x_0) ;  /* 0xfffffffc00fc7947 */ /* 0x000fc0000383ffff */
[----:B------:R-:W-:-:S00]  /*0160*/  NOP ;  /* 0x0000000000007918 */ /* 0x000fc00000000000 */
        /* <DEDUP_REMOVED lines=9> */
.L_x_6:


//--------------------- .text._Z9init_distPii     --------------------------
	.section	.text._Z9init_distPii,"ax",@progbits
	.align	128
        .global         _Z9init_distPii
        .type           _Z9init_distPii,@function
        .size           _Z9init_distPii,(.L_x_7 - _Z9init_distPii)
        .other          _Z9init_distPii,@"STO_CUDA_ENTRY STV_DEFAULT"
_Z9init_distPii:
.text._Z9init_distPii:
[----:B------:R-:W-:Y:S01]  /*0000*/  LDC R1, c[0x0][0x37c] ;  /* 0x0000df00ff017b82 */ /* 0x000fe20000000800 */
[----:B------:R-:W0:Y:S07]  /*0010*/  S2R R5, SR_TID.Y ;  /* 0x0000000000057919 */ /* 0x000e2e0000002200 */
[----:B------:R-:W0:Y:S01]  /*0020*/  S2UR UR6, SR_CTAID.Y ;  /* 0x00000000000679c3 */ /* 0x000e220000002600 */
[----:B------:R-:W1:Y:S01]  /*0030*/  LDCU UR8, c[0x0][0x388] ;  /* 0x00007100ff0877ac */ /* 0x000e620008000800 */
[----:B------:R-:W2:Y:S01]  /*0040*/  S2R R7, SR_TID.X ;  /* 0x0000000000077919 */ /* 0x000ea20000002100 */
[----:B------:R-:W3:Y:S05]  /*0050*/  LDCU.64 UR4, c[0x0][0x358] ;  /* 0x00006b00ff0477ac */ /* 0x000eea0008000a00 */
[----:B------:R-:W0:Y:S08]  /*0060*/  LDC R0, c[0x0][0x364] ;  /* 0x0000d900ff007b82 */ /* 0x000e300000000800 */
[----:B------:R-:W2:Y:S08]  /*0070*/  S2UR UR7, SR_CTAID.X ;  /* 0x00000000000779c3 */ /* 0x000eb00000002500 */
[----:B------:R-:W2:Y:S08]  /*0080*/  LDC R4, c[0x0][0x360] ;  /* 0x0000d800ff047b82 */ /* 0x000eb00000000800 */
[----:B------:R-:W4:Y:S01]  /*0090*/  LDC.64 R2, c[0x0][0x380] ;  /* 0x0000e000ff027b82 */ /* 0x000f220000000a00 */
[----:B0-----:R-:W-:-:S02]  /*00a0*/  IMAD R0, R0, UR6, R5 ;  /* 0x0000000600007c24 */ /* 0x001fc4000f8e0205 */
[----:B--2---:R-:W-:-:S04]  /*00b0*/  IMAD R5, R4, UR7, R7 ;  /* 0x0000000704057c24 */ /* 0x004fc8000f8e0207 */
[C---:B-1----:R-:W-:Y:S01]  /*00c0*/  IMAD R7, R0.reuse, UR8, R5 ;  /* 0x0000000800077c24 */ /* 0x042fe2000f8e0205 */
[----:B------:R-:W-:-:S03]  /*00d0*/  ISETP.NE.AND P0, PT, R0, R5, PT ;  /* 0x000000050000720c */ /* 0x000fc60003f05270 */
[----:B----4-:R-:W-:Y:S01]  /*00e0*/  IMAD.WIDE R2, R7, 0x4, R2 ;  /* 0x0000000407027825 */ /* 0x010fe200078e0202 */
[----:B------:R-:W-:-:S05]  /*00f0*/  SEL R5, RZ, 0x3fffffff, !P0 ;  /* 0x3fffffffff057807 */ /* 0x000fca0004000000 */
[----:B---3--:R-:W-:Y:S01]  /*0100*/  STG.E desc[UR4][R2.64], R5 ;  /* 0x0000000502007986 */ /* 0x008fe2000c101904 */
[----:B------:R-:W-:Y:S05]  /*0110*/  EXIT ;  /* 0x000000000000794d */ /* 0x000fea0003800000 */
.L_x_1:
        /* <DEDUP_REMOVED lines=14> */
.L_x_7:


//--------------------- .text._Z11proc_3_globPiiiii --------------------------
	.section	.text._Z11proc_3_globPiiiii,"ax",@progbits
	.align	128
        .global         _Z11proc_3_globPiiiii
        .type           _Z11proc_3_globPiiiii,@function
        .size           _Z11proc_3_globPiiiii,(.L_x_8 - _Z11proc_3_globPiiiii)
        .other          _Z11proc_3_globPiiiii,@"STO_CUDA_ENTRY STV_DEFAULT"
_Z11proc_3_globPiiiii:
.text._Z11proc_3_globPiiiii:
[----:B------:R-:W-:Y:S08]  /*0000*/  LDC R1, c[0x0][0x37c] ;  /* 0x0000df00ff017b82 */ /* 0x000ff00000000800 */
[----:B------:R-:W0:Y:S08]  /*0010*/  S2UR UR4, SR_CTAID.Y ;  /* 0x00000000000479c3 */ /* 0x000e300000002600 */
[----:B------:R-:W0:Y:S08]  /*0020*/  LDC R0, c[0x0][0x388] ;  /* 0x0000e200ff007b82 */ /* 0x000e300000000800 */
[----:B------:R-:W1:Y:S01]  /*0030*/  LDC R12, c[0x0][0x390] ;  /* 0x0000e400ff0c7b82 */ /* 0x000e620000000800 */
[----:B0-----:R-:W-:-:S05]  /*0040*/  VIADD R0, R0, UR4 ;  /* 0x0000000400007c36 */ /* 0x001fca0008000000 */
[----:B-1----:R-:W-:-:S13]  /*0050*/  ISETP.NE.AND P0, PT, R0, R12, PT ;  /* 0x0000000c0000720c */ /* 0x002fda0003f05270 */
[----:B------:R-:W-:Y:S05]  /*0060*/  @!P0 EXIT ;  /* 0x000000000000894d */ /* 0x000fea0003800000 */
[----:B------:R-:W0:Y:S01]  /*0070*/  S2R R19, SR_TID.Y ;  /* 0x0000000000137919 */ /* 0x000e220000002200 */
[----:B------:R-:W1:Y:S01]  /*0080*/  LDC.64 R16, c[0x0][0x380] ;  /* 0x0000e000ff107b82 */ /* 0x000e620000000a00 */
[----:B------:R-:W2:Y:S01]  /*0090*/  LDCU UR8, c[0x0][0x394] ;  /* 0x00007280ff0877ac */ /* 0x000ea20008000800 */
[----:B------:R-:W3:Y:S01]  /*00a0*/  S2R R11, SR_TID.X ;  /* 0x00000000000b7919 */ /* 0x000ee20000002100 */
[----:B------:R-:W4:Y:S05]  /*00b0*/  LDCU.64 UR6, c[0x0][0x358] ;  /* 0x00006b00ff0677ac */ /* 0x000f2a0008000a00 */
[----:B------:R-:W5:Y:S01]  /*00c0*/  S2UR UR4, SR_CTAID.X ;  /* 0x00000000000479c3 */ /* 0x000f620000002500 */
[----:B------:R-:W5:Y:S01]  /*00d0*/  LDCU UR5, c[0x0][0x38c] ;  /* 0x00007180ff0577ac */ /* 0x000f620008000800 */
[----:B0-----:R-:W-:-:S02]  /*00e0*/  IMAD R15, R0, 0x4e, R19 ;  /* 0x0000004e000f7824 */ /* 0x001fc400078e0213 */
[----:B---3--:R-:W-:-:S04]  /*00f0*/  IMAD R0, R12, 0x4e, R11 ;  /* 0x0000004e0c007824 */ /* 0x008fc800078e020b */
[----:B--2---:R-:W-:-:S04]  /*0100*/  IMAD R3, R15, UR8, R0 ;  /* 0x000000080f037c24 */ /* 0x004fc8000f8e0200 */
[----:B-1----:R-:W-:-:S05]  /*0110*/  IMAD.WIDE R2, R3, 0x4, R16 ;  /* 0x0000000403027825 */ /* 0x002fca00078e0210 */
[----:B----4-:R-:W2:Y:S04]  /*0120*/  LDG.E R20, desc[UR6][R2.64+0x68] ;  /* 0x0000680602147981 */ /* 0x010ea8000c1e1900 */
[----:B------:R-:W3:Y:S04]  /*0130*/  LDG.E R6, desc[UR6][R2.64] ;  /* 0x0000000602067981 */ /* 0x000ee8000c1e1900 */
[----:B------:R0:W4:Y:S01]  /*0140*/  LDG.E R25, desc[UR6][R2.64+0xd0] ;  /* 0x0000d00602197981 */ /* 0x000122000c1e1900 */
[----:B------:R-:W1:Y:S01]  /*0150*/  S2R R5, SR_CgaCtaId ;  /* 0x0000000000057919 */ /* 0x000e620000008800 */
[----:B-----5:R-:W-:Y:S01]  /*0160*/  UIADD3 UR4, UPT, UPT, UR4, UR5, URZ ;  /* 0x0000000504047290 */ /* 0x020fe2000fffe0ff */
[----:B------:R-:W-:-:S05]  /*0170*/  MOV R4, 0x400 ;  /* 0x0000040000047802 */ /* 0x000fca0000000f00 */
[----:B------:R-:W-:Y:S01]  /*0180*/  ISETP.LE.AND P0, PT, R12, UR4, PT ;  /* 0x000000040c007c0c */ /* 0x000fe2000bf03270 */
[----:B------:R-:W-:Y:S01]  /*0190*/  UIADD3 UR5, UPT, UPT, UR4, 0x1, URZ ;  /* 0x0000000104057890 */ /* 0x000fe2000fffe0ff */
[----:B0-----:R-:W-:Y:S02]  /*01a0*/  VIADD R2, R4, 0x5f10 ;  /* 0x00005f1004027836 */ /* 0x001fe40000000000 */
[----:B------:R-:W-:-:S03]  /*01b0*/  VIADD R29, R15, 0x34 ;  /* 0x000000340f1d7836 */ /* 0x000fc60000000000 */
[----:B------:R-:W-:Y:S02]  /*01c0*/  IMAD.U32 R14, RZ, RZ, UR5 ;  /* 0x00000005ff0e7e24 */ /* 0x000fe4000f8e00ff */
[----:B------:R-:W-:-:S04]  /*01d0*/  IMAD R13, R29, UR8, R0 ;  /* 0x000000081d0d7c24 */ /* 0x000fc8000f8e0200 */
[----:B------:R-:W-:-:S04]  /*01e0*/  @!P0 IMAD R14, RZ, RZ, UR4 ;  /* 0x00000004ff0e8e24 */ /* 0x000fc8000f8e02ff */
[----:B------:R-:W-:Y:S01]  /*01f0*/  IMAD R14, R14, 0x4e, R11 ;  /* 0x0000004e0e0e7824 */ /* 0x000fe200078e020b */
[C---:B-1----:R-:W-:Y:S02]  /*0200*/  LEA R10, R5.reuse, R4, 0x18 ;  /* 0x00000004050a7211 */ /* 0x042fe400078ec0ff */
[----:B------:R-:W-:Y:S01]  /*0210*/  LEA R2, R5, R2, 0x18 ;  /* 0x0000000205027211 */ /* 0x000fe200078ec0ff */
[----:B------:R-:W-:Y:S02]  /*0220*/  IMAD R5, R12, 0x4e, R19 ;  /* 0x0000004e0c057824 */ /* 0x000fe400078e0213 */
[----:B------:R-:W-:-:S04]  /*0230*/  IMAD.WIDE R12, R13, 0x4, R16 ;  /* 0x000000040d0c7825 */ /* 0x000fc800078e0210 */
[----:B------:R-:W-:Y:S01]  /*0240*/  VIADD R7, R5, 0x1a ;  /* 0x0000001a05077836 */ /* 0x000fe20000000000 */
[----:B------:R-:W5:Y:S01]  /*0250*/  LDG.E R22, desc[UR6][R12.64] ;  /* 0x000000060c167981 */ /* 0x000f62000c1e1900 */
[----:B------:R-:W-:Y:S02]  /*0260*/  IMAD R3, R19, 0x138, R10 ;  /* 0x0000013813037824 */ /* 0x000fe400078e020a */
[----:B------:R-:W-:Y:S01]  /*0270*/  IMAD R21, R7, UR8, R14 ;  /* 0x0000000807157c24 */ /* 0x000fe2000f8e020e */
[----:B------:R-:W5:Y:S01]  /*0280*/  LDG.E R18, desc[UR6][R12.64+0x68] ;  /* 0x000068060c127981 */ /* 0x000f62000c1e1900 */
[----:B------:R-:W-:-:S03]  /*0290*/  VIADD R28, R15, 0x1a ;  /* 0x0000001a0f1c7836 */ /* 0x000fc60000000000 */
[----:B------:R0:W5:Y:S01]  /*02a0*/  LDG.E R10, desc[UR6][R12.64+0xd0] ;  /* 0x0000d0060c0a7981 */ /* 0x000162000c1e1900 */
[C---:B------:R-:W-:Y:S02]  /*02b0*/  IMAD R2, R11.reuse, 0x4, R2 ;  /* 0x000000040b027824 */ /* 0x040fe400078e0202 */
[----:B------:R-:W-:Y:S02]  /*02c0*/  IMAD R9, R28, UR8, R0 ;  /* 0x000000081c097c24 */ /* 0x000fe4000f8e0200 */
[----:B------:R-:W-:Y:S02]  /*02d0*/  IMAD R11, R11, 0x4, R3 ;  /* 0x000000040b0b7824 */ /* 0x000fe400078e0203 */
[----:B0-----:R-:W-:-:S04]  /*02e0*/  IMAD.WIDE R12, R21, 0x4, R16 ;  /* 0x00000004150c7825 */ /* 0x001fc800078e0210 */
[C---:B------:R-:W-:Y:S01]  /*02f0*/  VIADD R21, R5.reuse, 0x34 ;  /* 0x0000003405157836 */ /* 0x040fe20000000000 */
[----:B------:R-:W5:Y:S01]  /*0300*/  LDG.E R23, desc[UR6][R12.64+0xd0] ;  /* 0x0000d0060c177981 */ /* 0x000f62000c1e1900 */
[--C-:B------:R-:W-:Y:S02]  /*0310*/  IMAD R27, R5, UR8, R14.reuse ;  /* 0x00000008051b7c24 */ /* 0x100fe4000f8e020e */
[----:B------:R-:W-:Y:S01]  /*0320*/  IMAD R21, R21, UR8, R14 ;  /* 0x0000000815157c24 */ /* 0x000fe2000f8e020e */
[----:B------:R-:W5:Y:S01]  /*0330*/  LDG.E R5, desc[UR6][R12.64+0x68] ;  /* 0x000068060c057981 */ /* 0x000f62000c1e1900 */
[----:B------:R-:W-:-:S04]  /*0340*/  IMAD.WIDE R8, R9, 0x4, R16 ;  /* 0x0000000409087825 */ /* 0x000fc800078e0210 */
[--C-:B------:R-:W-:Y:S01]  /*0350*/  IMAD.WIDE R26, R27, 0x4, R16.reuse ;  /* 0x000000041b1a7825 */ /* 0x100fe200078e0210 */
[----:B------:R-:W5:Y:S04]  /*0360*/  LDG.E R0, desc[UR6][R8.64] ;  /* 0x0000000608007981 */ /* 0x000f68000c1e1900 */
[----:B------:R-:W5:Y:S04]  /*0370*/  LDG.E R24, desc[UR6][R8.64+0x68] ;  /* 0x0000680608187981 */ /* 0x000f68000c1e1900 */
[----:B------:R-:W5:Y:S04]  /*0380*/  LDG.E R4, desc[UR6][R8.64+0xd0] ;  /* 0x0000d00608047981 */ /* 0x000f68000c1e1900 */
[----:B------:R-:W5:Y:S04]  /*0390*/  LDG.E R7, desc[UR6][R26.64+0xd0] ;  /* 0x0000d0061a077981 */ /* 0x000f68000c1e1900 */
[----:B------:R-:W5:Y:S04]  /*03a0*/  LDG.E R9, desc[UR6][R26.64] ;  /* 0x000000061a097981 */ /* 0x000f68000c1e1900 */
[----:B------:R-:W5:Y:S04]  /*03b0*/  LDG.E R8, desc[UR6][R26.64+0x68] ;  /* 0x000068061a087981 */ /* 0x000f68000c1e1900 */
[----:B--2---:R0:W-:Y:S04]  /*03c0*/  STS [R11+0x68], R20 ;  /* 0x000068140b007388 */ /* 0x0041e80000000800 */
[----:B---3--:R1:W-:Y:S01]  /*03d0*/  STS [R11], R6 ;  /* 0x000000060b007388 */ /* 0x0083e20000000800 */
[----:B0-----:R-:W-:-:S03]  /*03e0*/  IMAD.WIDE R20, R21, 0x4, R16 ;  /* 0x0000000415147825 */ /* 0x001fc600078e0210 */
[----:B----4-:R0:W-:Y:S04]  /*03f0*/  STS [R11+0xd0], R25 ;  /* 0x0000d0190b007388 */ /* 0x0101e80000000800 */
[----:B-1----:R1:W2:Y:S04]  /*0400*/  LDG.E R6, desc[UR6][R12.64] ;  /* 0x000000060c067981 */ /* 0x0022a8000c1e1900 */
[----:B------:R-:W3:Y:S04]  /*0410*/  LDG.E R26, desc[UR6][R20.64+0x68] ;  /* 0x00006806141a7981 */ /* 0x000ee8000c1e1900 */
[----:B0-----:R-:W4:Y:S04]  /*0420*/  LDG.E R25, desc[UR6][R20.64] ;  /* 0x0000000614197981 */ /* 0x001f28000c1e1900 */
[----:B------:R-:W4:Y:S01]  /*0430*/  LDG.E R27, desc[UR6][R20.64+0xd0] ;  /* 0x0000d006141b7981 */ /* 0x000f22000c1e1900 */
[----:B------:R-:W-:-:S04]  /*0440*/  IMAD R28, R28, UR8, R14 ;  /* 0x000000081c1c7c24 */ /* 0x000fc8000f8e020e */
[----:B-1----:R-:W-:-:S04]  /*0450*/  IMAD.WIDE R12, R28, 0x4, R16 ;  /* 0x000000041c0c7825 */ /* 0x002fc800078e0210 */
[----:B------:R-:W-:Y:S01]  /*0460*/  IMAD R28, R19, 0x138, R2 ;  /* 0x00000138131c7824 */ /* 0x000fe200078e0202 */
[----:B-----5:R-:W-:Y:S04]  /*0470*/  STS [R11+0x3f60], R22 ;  /* 0x003f60160b007388 */ /* 0x020fe80000000800 */
[----:B------:R0:W-:Y:S04]  /*0480*/  STS [R11+0x3fc8], R18 ;  /* 0x003fc8120b007388 */ /* 0x0001e80000000800 */
[----:B------:R-:W-:Y:S01]  /*0490*/  STS [R11+0x4030], R10 ;  /* 0x0040300a0b007388 */ /* 0x000fe20000000800 */
[----:B------:R-:W-:-:S02]  /*04a0*/  IMAD R15, R15, UR8, R14 ;  /* 0x000000080f0f7c24 */ /* 0x000fc4000f8e020e */
[----:B------:R-:W-:Y:S01]  /*04b0*/  IMAD R29, R29, UR8, R14 ;  /* 0x000000081d1d7c24 */ /* 0x000fe2000f8e020e */
[----:B------:R1:W-:Y:S04]  /*04c0*/  STS [R11+0x1fb0], R0 ;  /* 0x001fb0000b007388 */ /* 0x0003e80000000800 */
[----:B------:R-:W-:Y:S04]  /*04d0*/  STS [R11+0x2018], R24 ;  /* 0x002018180b007388 */ /* 0x000fe80000000800 */
[----:B------:R-:W-:Y:S04]  /*04e0*/  STS [R11+0x2080], R4 ;  /* 0x002080040b007388 */ /* 0x000fe80000000800 */
[----:B------:R-:W-:Y:S04]  /*04f0*/  STS [R28+0xd0], R7 ;  /* 0x0000d0071c007388 */ /* 0x000fe80000000800 */
[----:B------:R-:W-:Y:S04]  /*0500*/  STS [R28+0x2018], R5 ;  /* 0x002018051c007388 */ /* 0x000fe80000000800 */
[----:B------:R-:W-:Y:S04]  /*0510*/  STS [R28], R9 ;  /* 0x000000091c007388 */ /* 0x000fe80000000800 */
[----:B------:R5:W-:Y:S04]  /*0520*/  STS [R28+0x68], R8 ;  /* 0x000068081c007388 */ /* 0x000be80000000800 */
[----:B------:R5:W-:Y:S01]  /*0530*/  STS [R28+0x2080], R23 ;  /* 0x002080171c007388 */ /* 0x000be20000000800 */
[----:B------:R-:W-:-:S04]  /*0540*/  IMAD.WIDE R14, R15, 0x4, R16 ;  /* 0x000000040f0e7825 */ /* 0x000fc800078e0210 */
[----:B------:R-:W-:Y:S01]  /*0550*/  IMAD.WIDE R16, R29, 0x4, R16 ;  /* 0x000000041d107825 */ /* 0x000fe200078e0210 */
[----:B--2---:R-:W-:Y:S04]  /*0560*/  STS [R28+0x1fb0], R6 ;  /* 0x001fb0061c007388 */ /* 0x004fe80000000800 */
[----:B---3--:R-:W-:Y:S04]  /*0570*/  STS [R28+0x3fc8], R26 ;  /* 0x003fc81a1c007388 */ /* 0x008fe80000000800 */
[----:B----4-:R-:W-:Y:S04]  /*0580*/  STS [R28+0x3f60], R25 ;  /* 0x003f60191c007388 */ /* 0x010fe80000000800 */
[----:B------:R-:W-:Y:S01]  /*0590*/  STS [R28+0x4030], R27 ;  /* 0x0040301b1c007388 */ /* 0x000fe20000000800 */
[----:B------:R-:W-:Y:S06]  /*05a0*/  BAR.SYNC.DEFER_BLOCKING 0x0 ;  /* 0x0000000000007b1d */ /* 0x000fec0000010000 */
[----:B0-----:R-:W2:Y:S04]  /*05b0*/  LDG.E R18, desc[UR6][R14.64] ;  /* 0x000000060e127981 */ /* 0x001ea8000c1e1900 */
[----:B-1----:R-:W3:Y:S04]  /*05c0*/  LDG.E R0, desc[UR6][R14.64+0x68] ;  /* 0x000068060e007981 */ /* 0x002ee8000c1e1900 */
[----:B------:R-:W4:Y:S04]  /*05d0*/  LDG.E R20, desc[UR6][R14.64+0xd0] ;  /* 0x0000d0060e147981 */ /* 0x000f28000c1e1900 */
[----:B------:R-:W4:Y:S04]  /*05e0*/  LDG.E R22, desc[UR6][R12.64] ;  /* 0x000000060c167981 */ /* 0x000f28000c1e1900 */
[----:B-----5:R-:W5:Y:S04]  /*05f0*/  LDG.E R8, desc[UR6][R12.64+0x68] ;  /* 0x000068060c087981 */ /* 0x020f68000c1e1900 */
[----:B------:R-:W5:Y:S04]  /*0600*/  LDG.E R24, desc[UR6][R12.64+0xd0] ;  /* 0x0000d0060c187981 */ /* 0x000f68000c1e1900 */
[----:B------:R-:W5:Y:S04]  /*0610*/  LDG.E R23, desc[UR6][R16.64+0x68] ;  /* 0x0000680610177981 */ /* 0x000f68000c1e1900 */
[----:B------:R-:W5:Y:S04]  /*0620*/  LDG.E R19, desc[UR6][R16.64] ;  /* 0x0000000610137981 */ /* 0x000f68000c1e1900 */
[----:B------:R-:W5:Y:S04]  /*0630*/  LDG.E R21, desc[UR6][R16.64+0xd0] ;  /* 0x0000d00610157981 */ /* 0x000f68000c1e1900 */
[----:B------:R-:W-:Y:S04]  /*0640*/  LDS R25, [R2] ;  /* 0x0000000002197984 */ /* 0x000fe80000000800 */
[----:B------:R-:W2:Y:S04]  /*0650*/  LDS.64 R6, [R3] ;  /* 0x0000000003067984 */ /* 0x000ea80000000a00 */
[----:B------:R-:W3:Y:S04]  /*0660*/  LDS R27, [R2+0x68] ;  /* 0x00006800021b7984 */ /* 0x000ee80000000800 */
[----:B------:R-:W4:Y:S04]  /*0670*/  LDS R9, [R2+0xd0] ;  /* 0x0000d00002097984 */ /* 0x000f280000000800 */
[----:B------:R-:W0:Y:S04]  /*0680*/  LDS.64 R4, [R3+0x1fb0] ;  /* 0x001fb00003047984 */ /* 0x000e280000000a00 */
[----:B------:R-:W1:Y:S04]  /*0690*/  LDS.64 R10, [R3+0x3f60] ;  /* 0x003f6000030a7984 */ /* 0x000e680000000a00 */
[----:B------:R-:W1:Y:S04]  /*06a0*/  LDS R26, [R2+0x138] ;  /* 0x00013800021a7984 */ /* 0x000e680000000800 */
[----:B------:R-:W-:Y:S04]  /*06b0*/  LDS R29, [R2+0x5ca0] ;  /* 0x005ca000021d7984 */ /* 0x000fe80000000800 */
[----:B------:R-:W-:Y:S01]  /*06c0*/  LDS R28, [R2+0x5e40] ;  /* 0x005e4000021c7984 */ /* 0x000fe20000000800 */
[----:B--2---:R-:W-:-:S02]  /*06d0*/  VIADDMNMX R18, R25, R6, R18, PT ;  /* 0x0000000619127246 */ /* 0x004fc40003800112 */
[-C--:B---3--:R-:W-:Y:S02]  /*06e0*/  VIADDMNMX R0, R27, R6.reuse, R0, PT ;  /* 0x000000061b007246 */ /* 0x088fe40003800100 */
[----:B----4-:R-:W-:Y:S02]  /*06f0*/  VIADDMNMX R6, R9, R6, R20, PT ;  /* 0x0000000609067246 */ /* 0x010fe40003800114 */
[----:B------:R-:W2:Y:S01]  /*0700*/  LDS R20, [R2+0x208] ;  /* 0x0002080002147984 */ /* 0x000ea20000000800 */
[-C--:B0-----:R-:W-:Y:S02]  /*0710*/  VIADDMNMX R22, R25, R4.reuse, R22, PT ;  /* 0x0000000419167246 */ /* 0x081fe40003800116 */
[-C--:B-----5:R-:W-:Y:S02]  /*0720*/  VIADDMNMX R8, R27, R4.reuse, R8, PT ;  /* 0x000000041b087246 */ /* 0x0a0fe40003800108 */
[----:B------:R-:W-:Y:S02]  /*0730*/  VIADDMNMX R24, R9, R4, R24, PT ;  /* 0x0000000409187246 */ /* 0x000fe40003800118 */
[----:B------:R-:W0:Y:S01]  /*0740*/  LDS R4, [R2+0x1a0] ;  /* 0x0001a00002047984 */ /* 0x000e220000000800 */
[----:B-1----:R-:W-:-:S02]  /*0750*/  VIADDMNMX R27, R27, R10, R23, PT ;  /* 0x0000000a1b1b7246 */ /* 0x002fc40003800117 */
[C---:B------:R-:W-:Y:S01]  /*0760*/  VIADDMNMX R18, R26.reuse, R7, R18, PT ;  /* 0x000000071a127246 */ /* 0x040fe20003800112 */
[----:B------:R-:W-:Y:S01]  /*0770*/  LDS R23, [R2+0x2d8] ;  /* 0x0002d80002177984 */ /* 0x000fe20000000800 */
[-C--:B------:R-:W-:Y:S02]  /*0780*/  VIADDMNMX R19, R25, R10.reuse, R19, PT ;  /* 0x0000000a19137246 */ /* 0x080fe40003800113 */
[----:B------:R-:W-:Y:S01]  /*0790*/  VIADDMNMX R22, R26, R5, R22, PT ;  /* 0x000000051a167246 */ /* 0x000fe20003800116 */
[----:B------:R-:W-:Y:S01]  /*07a0*/  LDS R25, [R2+0x270] ;  /* 0x0002700002197984 */ /* 0x000fe20000000800 */
[----:B------:R-:W-:-:S03]  /*07b0*/  VIADDMNMX R21, R9, R10, R21, PT ;  /* 0x0000000a09157246 */ /* 0x000fc60003800115 */
[----:B------:R-:W-:Y:S01]  /*07c0*/  LDS R9, [R2+0x340] ;  /* 0x0003400002097984 */ /* 0x000fe20000000800 */
[C---:B--2---:R-:W-:Y:S02]  /*07d0*/  VIADDMNMX R10, R20.reuse, R7, R6, PT ;  /* 0x00000007140a7246 */ /* 0x044fe40003800106 */
[----:B------:R-:W-:Y:S02]  /*07e0*/  VIADDMNMX R24, R20, R5, R24, PT ;  /* 0x0000000514187246 */ /* 0x000fe40003800118 */
[C---:B0-----:R-:W-:Y:S02]  /*07f0*/  VIADDMNMX R0, R4.reuse, R7, R0, PT ;  /* 0x0000000704007246 */ /* 0x041fe40003800100 */
[C---:B------:R-:W-:Y:S01]  /*0800*/  VIADDMNMX R8, R4.reuse, R5, R8, PT ;  /* 0x0000000504087246 */ /* 0x040fe20003800108 */
[----:B------:R-:W0:Y:S01]  /*0810*/  LDS.64 R6, [R3+0x8] ;  /* 0x0000080003067984 */ /* 0x000e220000000a00 */
[----:B------:R-:W-:-:S03]  /*0820*/  VIADDMNMX R27, R4, R11, R27, PT ;  /* 0x0000000b041b7246 */ /* 0x000fc6000380011b */
[----:B------:R-:W1:Y:S01]  /*0830*/  LDS.64 R4, [R3+0x1fb8] ;  /* 0x001fb80003047984 */ /* 0x000e620000000a00 */
[-C--:B------:R-:W-:Y:S02]  /*0840*/  VIADDMNMX R19, R26, R11.reuse, R19, PT ;  /* 0x0000000b1a137246 */ /* 0x080fe40003800113 */
[----:B------:R-:W-:Y:S01]  /*0850*/  VIADDMNMX R11, R20, R11, R21, PT ;  /* 0x0000000b140b7246 */ /* 0x000fe20003800115 */
[----:B------:R-:W-:Y:S04]  /*0860*/  LDS R26, [R2+0x3a8] ;  /* 0x0003a800021a7984 */ /* 0x000fe80000000800 */
[----:B------:R-:W2:Y:S01]  /*0870*/  LDS.64 R20, [R3+0x3f68] ;  /* 0x003f680003147984 */ /* 0x000ea20000000a00 */
[-C--:B0-----:R-:W-:Y:S02]  /*0880*/  VIADDMNMX R18, R25, R6.reuse, R18, PT ;  /* 0x0000000619127246 */ /* 0x081fe40003800112 */
[----:B------:R-:W-:-:S02]  /*0890*/  VIADDMNMX R0, R23, R6, R0, PT ;  /* 0x0000000617007246 */ /* 0x000fc40003800100 */
[----:B------:R-:W-:Y:S02]  /*08a0*/  VIADDMNMX R10, R9, R6, R10, PT ;  /* 0x00000006090a7246 */ /* 0x000fe4000380010a */
[-C--:B-1----:R-:W-:Y:S02]  /*08b0*/  VIADDMNMX R22, R25, R4.reuse, R22, PT ;  /* 0x0000000419167246 */ /* 0x082fe40003800116 */
[-C--:B------:R-:W-:Y:S02]  /*08c0*/  VIADDMNMX R6, R23, R4.reuse, R8, PT ;  /* 0x0000000417067246 */ /* 0x080fe40003800108 */
[----:B------:R-:W-:Y:S01]  /*08d0*/  VIADDMNMX R24, R9, R4, R24, PT ;  /* 0x0000000409187246 */ /* 0x000fe20003800118 */
[----:B------:R-:W0:Y:S04]  /*08e0*/  LDS R8, [R2+0x478] ;  /* 0x0004780002087984 */ /* 0x000e280000000800 */
[----:B------:R-:W1:Y:S01]  /*08f0*/  LDS R4, [R2+0x410] ;  /* 0x0004100002047984 */ /* 0x000e620000000800 */
[----:B--2---:R-:W-:-:S02]  /*0900*/  VIADDMNMX R27, R23, R20, R27, PT ;  /* 0x00000014171b7246 */ /* 0x004fc4000380011b */
[-C--:B------:R-:W-:Y:S01]  /*0910*/  VIADDMNMX R19, R25, R20.reuse, R19, PT ;  /* 0x0000001419137246 */ /* 0x080fe20003800113 */
[----:B------:R-:W-:Y:S01]  /*0920*/  LDS R23, [R2+0x548] ;  /* 0x0005480002177984 */ /* 0x000fe20000000800 */
[----:B------:R-:W-:Y:S02]  /*0930*/  VIADDMNMX R9, R9, R20, R11, PT ;  /* 0x0000001409097246 */ /* 0x000fe4000380010b */
[C---:B------:R-:W-:Y:S01]  /*0940*/  VIADDMNMX R18, R26.reuse, R7, R18, PT ;  /* 0x000000071a127246 */ /* 0x040fe20003800112 */
[----:B------:R-:W-:Y:S01]  /*0950*/  LDS R25, [R2+0x4e0] ;  /* 0x0004e00002197984 */ /* 0x000fe20000000800 */
[----:B------:R-:W-:-:S03]  /*0960*/  VIADDMNMX R22, R26, R5, R22, PT ;  /* 0x000000051a167246 */ /* 0x000fc60003800116 */
[----:B------:R-:W-:Y:S01]  /*0970*/  LDS R11, [R2+0x5b0] ;  /* 0x0005b000020b7984 */ /* 0x000fe20000000800 */
[C---:B0-----:R-:W-:Y:S02]  /*0980*/  VIADDMNMX R10, R8.reuse, R7, R10, PT ;  /* 0x00000007080a7246 */ /* 0x041fe4000380010a */
[----:B------:R-:W-:Y:S02]  /*0990*/  VIADDMNMX R24, R8, R5, R24, PT ;  /* 0x0000000508187246 */ /* 0x000fe40003800118 */
[C---:B-1----:R-:W-:Y:S02]  /*09a0*/  VIADDMNMX R0, R4.reuse, R7, R0, PT ;  /* 0x0000000704007246 */ /* 0x042fe40003800100 */
[C---:B------:R-:W-:Y:S02]  /*09b0*/  VIADDMNMX R20, R4.reuse, R5, R6, PT ;  /* 0x0000000504147246 */ /* 0x040fe40003800106 */
[-C--:B------:R-:W-:Y:S01]  /*09c0*/  VIADDMNMX R27, R4, R21.reuse, R27, PT ;  /* 0x00000015041b7246 */ /* 0x080fe2000380011b */
[----:B------:R-:W0:Y:S04]  /*09d0*/  LDS.64 R6, [R3+0x10] ;  /* 0x0000100003067984 */ /* 0x000e280000000a00 */
[----:B------:R-:W1:Y:S01]  /*09e0*/  LDS.64 R4, [R3+0x1fc0] ;  /* 0x001fc00003047984 */ /* 0x000e620000000a00 */
[----:B------:R-:W-:-:S02]  /*09f0*/  VIADDMNMX R19, R26, R21, R19, PT ;  /* 0x000000151a137246 */ /* 0x000fc40003800113 */
[----:B------:R-:W-:Y:S01]  /*0a00*/  VIADDMNMX R21, R8, R21, R9, PT ;  /* 0x0000001508157246 */ /* 0x000fe20003800109 */
[----:B------:R-:W-:Y:S04]  /*0a10*/  LDS R26, [R2+0x618] ;  /* 0x00061800021a7984 */ /* 0x000fe80000000800 */
[----:B------:R-:W2:Y:S01]  /*0a20*/  LDS.64 R8, [R3+0x3f70] ;  /* 0x003f700003087984 */ /* 0x000ea20000000a00 */
[-C--:B0-----:R-:W-:Y:S02]  /*0a30*/  VIADDMNMX R18, R25, R6.reuse, R18, PT ;  /* 0x0000000619127246 */ /* 0x081fe40003800112 */
[-C--:B------:R-:W-:Y:S02]  /*0a40*/  VIADDMNMX R0, R23, R6.reuse, R0, PT ;  /* 0x0000000617007246 */ /* 0x080fe40003800100 */
[----:B------:R-:W-:-:S02]  /*0a50*/  VIADDMNMX R6, R11, R6, R10, PT ;  /* 0x000000060b067246 */ /* 0x000fc4000380010a */
[-C--:B-1----:R-:W-:Y:S01]  /*0a60*/  VIADDMNMX R22, R25, R4.reuse, R22, PT ;  /* 0x0000000419167246 */ /* 0x082fe20003800116 */
[----:B------:R-:W0:Y:S01]  /*0a70*/  LDS R10, [R2+0x6e8] ;  /* 0x0006e800020a7984 */ /* 0x000e220000000800 */
[-C--:B------:R-:W-:Y:S02]  /*0a80*/  VIADDMNMX R20, R23, R4.reuse, R20, PT ;  /* 0x0000000417147246 */ /* 0x080fe40003800114 */
[----:B------:R-:W-:Y:S02]  /*0a90*/  VIADDMNMX R24, R11, R4, R24, PT ;  /* 0x000000040b187246 */ /* 0x000fe40003800118 */
[----:B------:R-:W1:Y:S01]  /*0aa0*/  LDS R4, [R2+0x680] ;  /* 0x0006800002047984 */ /* 0x000e620000000800 */
[-C--:B--2---:R-:W-:Y:S02]  /*0ab0*/  VIADDMNMX R27, R23, R8.reuse, R27, PT ;  /* 0x00000008171b7246 */ /* 0x084fe4000380011b */
[-C--:B------:R-:W-:Y:S01]  /*0ac0*/  VIADDMNMX R19, R25, R8.reuse, R19, PT ;  /* 0x0000000819137246 */ /* 0x080fe20003800113 */
[----:B------:R-:W-:Y:S01]  /*0ad0*/  LDS R23, [R2+0x7b8] ;  /* 0x0007b80002177984 */ /* 0x000fe20000000800 */
[----:B------:R-:W-:-:S02]  /*0ae0*/  VIADDMNMX R11, R11, R8, R21, PT ;  /* 0x000000080b0b7246 */ /* 0x000fc40003800115 */
[C---:B------:R-:W-:Y:S01]  /*0af0*/  VIADDMNMX R18, R26.reuse, R7, R18, PT ;  /* 0x000000071a127246 */ /* 0x040fe20003800112 */
[----:B------:R-:W-:Y:S01]  /*0b00*/  LDS R25, [R2+0x750] ;  /* 0x0007500002197984 */ /* 0x000fe20000000800 */
[----:B------:R-:W-:-:S03]  /*0b10*/  VIADDMNMX R22, R26, R5, R22, PT ;  /* 0x000000051a167246 */ /* 0x000fc60003800116 */
[----:B------:R-:W-:Y:S01]  /*0b20*/  LDS R21, [R2+0x820] ;  /* 0x0008200002157984 */ /* 0x000fe20000000800 */
[C---:B0-----:R-:W-:Y:S02]  /*0b30*/  VIADDMNMX R8, R10.reuse, R7, R6, PT ;  /* 0x000000070a087246 */ /* 0x041fe40003800106 */
[----:B------:R-:W-:Y:S02]  /*0b40*/  VIADDMNMX R24, R10, R5, R24, PT ;  /* 0x000000050a187246 */ /* 0x000fe40003800118 */
[C---:B-1----:R-:W-:Y:S02]  /*0b50*/  VIADDMNMX R0, R4.reuse, R7, R0, PT ;  /* 0x0000000704007246 */ /* 0x042fe40003800100 */
        /* <DEDUP_REMOVED lines=889> */
[-C--:B------:R-:W-:Y:S02]  /*42f0*/  VIADDMNMX R20, R10, R7.reuse, R20, PT ;  /* 0x000000070a147246 */ /* 0x080fe40003800114 */
        /* <DEDUP_REMOVED lines=10> */
[----:B------:R-:W-:Y:S02]  /*43a0*/  VIADDMNMX R0, R21, R6, R0, PT ;  /* 0x0000000615007246 */ /* 0x000fe40003800100 */
[----:B-1----:R-:W-:-:S02]  /*43b0*/  VIADDMNMX R22, R23, R4, R22, PT ;  /* 0x0000000417167246 */ /* 0x002fc40003800116 */
[-C--:B------:R-:W-:Y:S02]  /*43c0*/  VIADDMNMX R8, R21, R4.reuse, R8, PT ;  /* 0x0000000415087246 */ /* 0x080fe40003800108 */
[C---:B------:R-:W-:Y:S02]  /*43d0*/  VIADDMNMX R24, R25.reuse, R4, R24, PT ;  /* 0x0000000419187246 */ /* 0x040fe40003800118 */
[----:B------:R-:W0:Y:S01]  /*43e0*/  LDS R4, [R2+0x58f8] ;  /* 0x0058f80002047984 */ /* 0x000e220000000800 */
[----:B------:R-:W-:-:S03]  /*43f0*/  VIADDMNMX R6, R25, R6, R20, PT ;  /* 0x0000000619067246 */ /* 0x000fc60003800114 */
[----:B------:R-:W1:Y:S01]  /*4400*/  LDS R20, [R2+0x59c8] ;  /* 0x0059c80002147984 */ /* 0x000e620000000800 */
[-C--:B--2---:R-:W-:Y:S02]  /*4410*/  VIADDMNMX R19, R23, R10.reuse, R19, PT ;  /* 0x0000000a17137246 */ /* 0x084fe40003800113 */
[-C--:B------:R-:W-:Y:S01]  /*4420*/  VIADDMNMX R27, R21, R10.reuse, R27, PT ;  /* 0x0000000a151b7246 */ /* 0x080fe2000380011b */
[----:B------:R-:W-:Y:S01]  /*4430*/  LDS R23, [R2+0x5a98] ;  /* 0x005a980002177984 */ /* 0x000fe20000000800 */
[----:B------:R-:W-:-:S03]  /*4440*/  VIADDMNMX R25, R25, R10, R9, PT ;  /* 0x0000000a19197246 */ /* 0x000fc60003800109 */
[----:B------:R-:W-:Y:S01]  /*4450*/  LDS R21, [R2+0x5a30] ;  /* 0x005a300002157984 */ /* 0x000fe20000000800 */
[-C--:B------:R-:W-:Y:S02]  /*4460*/  VIADDMNMX R0, R26, R7.reuse, R0, PT ;  /* 0x000000071a007246 */ /* 0x080fe40003800100 */
[C---:B0-----:R-:W-:Y:S02]  /*4470*/  VIADDMNMX R18, R4.reuse, R7, R18, PT ;  /* 0x0000000704127246 */ /* 0x041fe40003800112 */
[C---:B------:R-:W-:Y:S02]  /*4480*/  VIADDMNMX R22, R4.reuse, R5, R22, PT ;  /* 0x0000000504167246 */ /* 0x040fe40003800116 */
[----:B------:R-:W-:Y:S02]  /*4490*/  VIADDMNMX R19, R4, R11, R19, PT ;  /* 0x0000000b04137246 */ /* 0x000fe40003800113 */
[-C--:B------:R-:W-:Y:S02]  /*44a0*/  VIADDMNMX R4, R26, R5.reuse, R8, PT ;  /* 0x000000051a047246 */ /* 0x080fe40003800108 */
[C---:B-1----:R-:W-:Y:S01]  /*44b0*/  VIADDMNMX R24, R20.reuse, R5, R24, PT ;  /* 0x0000000514187246 */ /* 0x042fe20003800118 */
[----:B------:R-:W0:Y:S04]  /*44c0*/  LDS.64 R8, [R3+0x128] ;  /* 0x0001280003087984 */ /* 0x000e280000000a00 */
[----:B------:R-:W1:Y:S01]  /*44d0*/  LDS R5, [R2+0x5b00] ;  /* 0x005b000002057984 */ /* 0x000e620000000800 */
[----:B------:R-:W-:-:S03]  /*44e0*/  VIADDMNMX R10, R20, R7, R6, PT ;  /* 0x00000007140a7246 */ /* 0x000fc60003800106 */
[----:B------:R-:W2:Y:S01]  /*44f0*/  LDS.64 R6, [R3+0x20d8] ;  /* 0x0020d80003067984 */ /* 0x000ea20000000a00 */
[-C--:B------:R-:W-:Y:S02]  /*4500*/  VIADDMNMX R27, R26, R11.reuse, R27, PT ;  /* 0x0000000b1a1b7246 */ /* 0x080fe4000380011b */
[----:B------:R-:W-:Y:S01]  /*4510*/  VIADDMNMX R20, R20, R11, R25, PT ;  /* 0x0000000b14147246 */ /* 0x000fe20003800119 */
[----:B------:R-:W-:Y:S01]  /*4520*/  LDS R26, [R2+0x5b68] ;  /* 0x005b6800021a7984 */ /* 0x000fe20000000800 */
[-C--:B0-----:R-:W-:Y:S02]  /*4530*/  VIADDMNMX R18, R21, R8.reuse, R18, PT ;  /* 0x0000000815127246 */ /* 0x081fe40003800112 */
[-C--:B------:R-:W-:Y:S02]  /*4540*/  VIADDMNMX R0, R23, R8.reuse, R0, PT ;  /* 0x0000000817007246 */ /* 0x080fe40003800100 */
[----:B-1----:R-:W-:Y:S02]  /*4550*/  VIADDMNMX R8, R5, R8, R10, PT ;  /* 0x0000000805087246 */ /* 0x002fe4000380010a */
[----:B------:R-:W0:Y:S01]  /*4560*/  LDS.64 R10, [R3+0x4088] ;  /* 0x00408800030a7984 */ /* 0x000e220000000a00 */
[----:B--2---:R-:W-:-:S02]  /*4570*/  VIADDMNMX R22, R21, R6, R22, PT ;  /* 0x0000000615167246 */ /* 0x004fc40003800116 */
[-C--:B------:R-:W-:Y:S02]  /*4580*/  VIADDMNMX R4, R23, R6.reuse, R4, PT ;  /* 0x0000000617047246 */ /* 0x080fe40003800104 */
[----:B------:R-:W-:Y:S02]  /*4590*/  VIADDMNMX R6, R5, R6, R24, PT ;  /* 0x0000000605067246 */ /* 0x000fe40003800118 */
[----:B------:R-:W1:Y:S01]  /*45a0*/  LDS R24, [R2+0x5bd0] ;  /* 0x005bd00002187984 */ /* 0x000e620000000800 */
[-C--:B0-----:R-:W-:Y:S02]  /*45b0*/  VIADDMNMX R19, R21, R10.reuse, R19, PT ;  /* 0x0000000a15137246 */ /* 0x081fe40003800113 */
[----:B------:R-:W-:Y:S02]  /*45c0*/  VIADDMNMX R21, R26, R7, R22, PT ;  /* 0x000000071a157246 */ /* 0x000fe40003800116 */
[----:B------:R-:W0:Y:S01]  /*45d0*/  LDS R22, [R2+0x5c38] ;  /* 0x005c380002167984 */ /* 0x000e220000000800 */
[----:B------:R-:W-:-:S02]  /*45e0*/  VIADDMNMX R27, R23, R10, R27, PT ;  /* 0x0000000a171b7246 */ /* 0x000fc4000380011b */
[----:B------:R-:W-:Y:S02]  /*45f0*/  VIADDMNMX R20, R5, R10, R20, PT ;  /* 0x0000000a05147246 */ /* 0x000fe40003800114 */
[C---:B-1----:R-:W-:Y:S01]  /*4600*/  VIADDMNMX R23, R24.reuse, R9, R0, PT ;  /* 0x0000000918177246 */ /* 0x042fe20003800100 */
[----:B------:R-:W-:Y:S01]  /*4610*/  LDS R10, [R2+0x5d70] ;  /* 0x005d7000020a7984 */ /* 0x000fe20000000800 */
[----:B------:R-:W-:-:S03]  /*4620*/  VIADDMNMX R25, R24, R7, R4, PT ;  /* 0x0000000718197246 */ /* 0x000fc60003800104 */
[----:B------:R-:W1:Y:S04]  /*4630*/  LDS.64 R4, [R3+0x130] ;  /* 0x0001300003047984 */ /* 0x000e680000000a00 */
[----:B------:R-:W2:Y:S01]  /*4640*/  LDS R0, [R2+0x5d08] ;  /* 0x005d080002007984 */ /* 0x000ea20000000800 */
[----:B------:R-:W-:Y:S02]  /*4650*/  VIADDMNMX R27, R24, R11, R27, PT ;  /* 0x0000000b181b7246 */ /* 0x000fe4000380011b */
[C---:B------:R-:W-:Y:S02]  /*4660*/  VIADDMNMX R18, R26.reuse, R9, R18, PT ;  /* 0x000000091a127246 */ /* 0x040fe40003800112 */
[----:B------:R-:W-:Y:S02]  /*4670*/  VIADDMNMX R19, R26, R11, R19, PT ;  /* 0x0000000b1a137246 */ /* 0x000fe40003800113 */
[----:B0-----:R-:W-:-:S02]  /*4680*/  VIADDMNMX R24, R22, R9, R8, PT ;  /* 0x0000000916187246 */ /* 0x001fc40003800108 */
[----:B------:R-:W0:Y:S01]  /*4690*/  LDS.64 R8, [R3+0x4090] ;  /* 0x0040900003087984 */ /* 0x000e220000000a00 */
[C---:B------:R-:W-:Y:S02]  /*46a0*/  VIADDMNMX R26, R22.reuse, R7, R6, PT ;  /* 0x00000007161a7246 */ /* 0x040fe40003800106 */
[----:B------:R-:W-:Y:S01]  /*46b0*/  VIADDMNMX R11, R22, R11, R20, PT ;  /* 0x0000000b160b7246 */ /* 0x000fe20003800114 */
[----:B------:R-:W3:Y:S01]  /*46c0*/  LDS.64 R6, [R3+0x20e0] ;  /* 0x0020e00003067984 */ /* 0x000ee20000000a00 */
[----:B-1----:R-:W-:-:S03]  /*46d0*/  VIADDMNMX R18, R29, R4, R18, PT ;  /* 0x000000041d127246 */ /* 0x002fc60003800112 */
[----:B------:R-:W1:Y:S01]  /*46e0*/  LDS R22, [R2+0x5dd8] ;  /* 0x005dd80002167984 */ /* 0x000e620000000800 */
[-C--:B------:R-:W-:Y:S02]  /*46f0*/  VIADDMNMX R24, R10, R4.reuse, R24, PT ;  /* 0x000000040a187246 */ /* 0x080fe40003800118 */
[C---:B--2---:R-:W-:Y:S02]  /*4700*/  VIADDMNMX R20, R0.reuse, R4, R23, PT ;  /* 0x0000000400147246 */ /* 0x044fe40003800117 */
[----:B------:R-:W2:Y:S01]  /*4710*/  LDS R4, [R2+0x5ea8] ;  /* 0x005ea80002047984 */ /* 0x000ea20000000800 */
[CC--:B0-----:R-:W-:Y:S02]  /*4720*/  VIADDMNMX R19, R29.reuse, R8.reuse, R19, PT ;  /* 0x000000081d137246 */ /* 0x0c1fe40003800113 */
[----:B------:R-:W-:Y:S02]  /*4730*/  VIADDMNMX R27, R0, R8, R27, PT ;  /* 0x00000008001b7246 */ /* 0x000fe4000380011b */
[----:B---3--:R-:W-:-:S02]  /*4740*/  VIADDMNMX R21, R29, R6, R21, PT ;  /* 0x000000061d157246 */ /* 0x008fc40003800115 */
[-C--:B------:R-:W-:Y:S02]  /*4750*/  VIADDMNMX R25, R0, R6.reuse, R25, PT ;  /* 0x0000000600197246 */ /* 0x080fe40003800119 */
[C---:B------:R-:W-:Y:S02]  /*4760*/  VIADDMNMX R26, R10.reuse, R6, R26, PT ;  /* 0x000000060a1a7246 */ /* 0x040fe4000380011a */
[----:B------:R-:W-:Y:S02]  /*4770*/  VIADDMNMX R11, R10, R8, R11, PT ;  /* 0x000000080a0b7246 */ /* 0x000fe4000380010b */
[C---:B-1----:R-:W-:Y:S02]  /*4780*/  VIADDMNMX R29, R22.reuse, R9, R19, PT ;  /* 0x00000009161d7246 */ /* 0x042fe40003800113 */
[-C--:B------:R-:W-:Y:S02]  /*4790*/  VIADDMNMX R3, R22, R5.reuse, R18, PT ;  /* 0x0000000516037246 */ /* 0x080fe40003800112 */
[----:B--2---:R-:W-:-:S02]  /*47a0*/  VIADDMNMX R19, R4, R5, R24, PT ;  /* 0x0000000504137246 */ /* 0x004fc40003800118 */
[----:B------:R-:W-:Y:S02]  /*47b0*/  VIADDMNMX R5, R28, R5, R20, PT ;  /* 0x000000051c057246 */ /* 0x000fe40003800114 */
[-C--:B------:R-:W-:Y:S02]  /*47c0*/  VIADDMNMX R21, R22, R7.reuse, R21, PT ;  /* 0x0000000716157246 */ /* 0x080fe40003800115 */
[-C--:B------:R-:W-:Y:S02]  /*47d0*/  VIADDMNMX R23, R4, R7.reuse, R26, PT ;  /* 0x0000000704177246 */ /* 0x080fe4000380011a */
[----:B------:R-:W-:Y:S02]  /*47e0*/  VIADDMNMX R25, R28, R7, R25, PT ;  /* 0x000000071c197246 */ /* 0x000fe40003800119 */
[-C--:B------:R-:W-:Y:S02]  /*47f0*/  VIADDMNMX R11, R4, R9.reuse, R11, PT ;  /* 0x00000009040b7246 */ /* 0x080fe4000380010b */
[----:B------:R-:W-:Y:S01]  /*4800*/  VIADDMNMX R27, R28, R9, R27, PT ;  /* 0x000000091c1b7246 */ /* 0x000fe2000380011b */
[----:B------:R-:W-:Y:S04]  /*4810*/  STG.E desc[UR6][R14.64], R3 ;  /* 0x000000030e007986 */ /* 0x000fe8000c101906 */
[----:B------:R-:W-:Y:S04]  /*4820*/  STG.E desc[UR6][R14.64+0x68], R5 ;  /* 0x000068050e007986 */ /* 0x000fe8000c101906 */
[----:B------:R-:W-:Y:S04]  /*4830*/  STG.E desc[UR6][R14.64+0xd0], R19 ;  /* 0x0000d0130e007986 */ /* 0x000fe8000c101906 */
[----:B------:R-:W-:Y:S04]  /*4840*/  STG.E desc[UR6][R12.64], R21 ;  /* 0x000000150c007986 */ /* 0x000fe8000c101906 */
[----:B------:R-:W-:Y:S04]  /*4850*/  STG.E desc[UR6][R12.64+0x68], R25 ;  /* 0x000068190c007986 */ /* 0x000fe8000c101906 */
[----:B------:R-:W-:Y:S04]  /*4860*/  STG.E desc[UR6][R12.64+0xd0], R23 ;  /* 0x0000d0170c007986 */ /* 0x000fe8000c101906 */
[----:B------:R-:W-:Y:S04]  /*4870*/  STG.E desc[UR6][R16.64], R29 ;  /* 0x0000001d10007986 */ /* 0x000fe8000c101906 */
[----:B------:R-:W-:Y:S04]  /*4880*/  STG.E desc[UR6][R16.64+0x68], R27 ;  /* 0x0000681b10007986 */ /* 0x000fe8000c101906 */
[----:B------:R-:W-:Y:S01]  /*4890*/  STG.E desc[UR6][R16.64+0xd0], R11 ;  /* 0x0000d00b10007986 */ /* 0x000fe2000c101906 */
[----:B------:R-:W-:Y:S05]  /*48a0*/  EXIT ;  /* 0x000000000000794d */ /* 0x000fea0003800000 */
.L_x_2:
        /* <DEDUP_REMOVED lines=13> */
.L_x_8:


//--------------------- .text._Z11proc_2_globPiiii --------------------------
	.section	.text._Z11proc_2_globPiiii,"ax",@progbits
	.align	128
        .global         _Z11proc_2_globPiiii
        .type           _Z11proc_2_globPiiii,@function
        .size           _Z11proc_2_globPiiii,(.L_x_9 - _Z11proc_2_globPiiii)
        .other          _Z11proc_2_globPiiii,@"STO_CUDA_ENTRY STV_DEFAULT"
_Z11proc_2_globPiiii:
.text._Z11proc_2_globPiiii:
[----:B------:R-:W-:Y:S01]  /*0000*/  LDC R1, c[0x0][0x37c] ;  /* 0x0000df00ff017b82 */ /* 0x000fe20000000800 */
[----:B------:R-:W0:Y:S07]  /*0010*/  S2R R4, SR_TID.Y ;  /* 0x0000000000047919 */ /* 0x000e2e0000002200 */
[----:B------:R-:W0:Y:S01]  /*0020*/  LDC R11, c[0x0][0x38c] ;  /* 0x0000e300ff0b7b82 */ /* 0x000e220000000800 */
[----:B------:R-:W1:Y:S01]  /*0030*/  LDCU UR8, c[0x0][0x390] ;  /* 0x00007200ff0877ac */ /* 0x000e620008000800 */
[----:B------:R-:W2:Y:S01]  /*0040*/  S2R R0, SR_TID.X ;  /* 0x0000000000007919 */ /* 0x000ea20000002100 */
[----:B------:R-:W3:Y:S05]  /*0050*/  LDCU.64 UR6, c[0x0][0x358] ;  /* 0x00006b00ff0677ac */ /* 0x000eea0008000a00 */
[----:B------:R-:W4:Y:S01]  /*0060*/  LDC.64 R2, c[0x0][0x380] ;  /* 0x0000e000ff027b82 */ /* 0x000f220000000a00 */
[----:B0-----:R-:W-:-:S02]  /*0070*/  IMAD R12, R11, 0x4e, R4 ;  /* 0x0000004e0b0c7824 */ /* 0x001fc400078e0204 */
[----:B--2---:R-:W-:Y:S02]  /*0080*/  IMAD R13, R11, 0x4e, R0 ;  /* 0x0000004e0b0d7824 */ /* 0x004fe400078e0200 */
[C---:B------:R-:W-:Y:S02]  /*0090*/  VIADD R14, R12.reuse, 0x1a ;  /* 0x0000001a0c0e7836 */ /* 0x040fe40000000000 */
[C---:B------:R-:W-:Y:S02]  /*00a0*/  VIADD R16, R12.reuse, 0x34 ;  /* 0x000000340c107836 */ /* 0x040fe40000000000 */
[--C-:B-1----:R-:W-:Y:S02]  /*00b0*/  IMAD R21, R12, UR8, R13.reuse ;  /* 0x000000080c157c24 */ /* 0x102fe4000f8e020d */
[--C-:B------:R-:W-:Y:S02]  /*00c0*/  IMAD R7, R14, UR8, R13.reuse ;  /* 0x000000080e077c24 */ /* 0x100fe4000f8e020d */
[----:B------:R-:W-:-:S02]  /*00d0*/  IMAD R9, R16, UR8, R13 ;  /* 0x0000000810097c24 */ /* 0x000fc4000f8e020d */
[----:B----4-:R-:W-:-:S04]  /*00e0*/  IMAD.WIDE R20, R21, 0x4, R2 ;  /* 0x0000000415147825 */ /* 0x010fc800078e0202 */
[--C-:B------:R-:W-:Y:S01]  /*00f0*/  IMAD.WIDE R6, R7, 0x4, R2.reuse ;  /* 0x0000000407067825 */ /* 0x100fe200078e0202 */
[----:B---3--:R-:W2:Y:S03]  /*0100*/  LDG.E R19, desc[UR6][R20.64] ;  /* 0x0000000614137981 */ /* 0x008ea6000c1e1900 */
[----:B------:R-:W-:Y:S01]  /*0110*/  IMAD.WIDE R8, R9, 0x4, R2 ;  /* 0x0000000409087825 */ /* 0x000fe200078e0202 */
[----:B------:R-:W3:Y:S04]  /*0120*/  LDG.E R18, desc[UR6][R20.64+0x68] ;  /* 0x0000680614127981 */ /* 0x000ee8000c1e1900 */
[----:B------:R0:W4:Y:S04]  /*0130*/  LDG.E R23, desc[UR6][R20.64+0xd0] ;  /* 0x0000d00614177981 */ /* 0x000128000c1e1900 */
[----:B------:R-:W5:Y:S04]  /*0140*/  LDG.E R25, desc[UR6][R6.64] ;  /* 0x0000000606197981 */ /* 0x000f68000c1e1900 */
[----:B------:R-:W5:Y:S04]  /*0150*/  LDG.E R27, desc[UR6][R6.64+0x68] ;  /* 0x00006806061b7981 */ /* 0x000f68000c1e1900 */
[----:B------:R-:W5:Y:S04]  /*0160*/  LDG.E R29, desc[UR6][R6.64+0xd0] ;  /* 0x0000d006061d7981 */ /* 0x000f68000c1e1900 */
[----:B------:R-:W5:Y:S04]  /*0170*/  LDG.E R22, desc[UR6][R8.64] ;  /* 0x0000000608167981 */ /* 0x000f68000c1e1900 */
[----:B------:R-:W5:Y:S04]  /*0180*/  LDG.E R24, desc[UR6][R8.64+0x68] ;  /* 0x0000680608187981 */ /* 0x000f68000c1e1900 */
[----:B------:R-:W5:Y:S01]  /*0190*/  LDG.E R26, desc[UR6][R8.64+0xd0] ;  /* 0x0000d006081a7981 */ /* 0x000f62000c1e1900 */
[----:B------:R-:W-:Y:S01]  /*01a0*/  MOV R5, 0x400 ;  /* 0x0000040000057802 */ /* 0x000fe20000000f00 */
[----:B------:R-:W1:Y:S01]  /*01b0*/  S2UR UR4, SR_CTAID.Y ;  /* 0x00000000000479c3 */ /* 0x000e620000002600 */
[----:B------:R-:W0:Y:S01]  /*01c0*/  S2R R10, SR_CgaCtaId ;  /* 0x00000000000a7919 */ /* 0x000e220000008800 */
[----:B-1----:R-:W-:Y:S01]  /*01d0*/  UISETP.NE.AND UP0, UPT, UR4, URZ, UPT ;  /* 0x000000ff0400728c */ /* 0x002fe2000bf05270 */
[----:B0-----:R-:W-:-:S05]  /*01e0*/  LEA R17, R10, R5, 0x18 ;  /* 0x000000050a117211 */ /* 0x001fca00078ec0ff */
[----:B------:R-:W-:-:S04]  /*01f0*/  IMAD R15, R4, 0x138, R17 ;  /* 0x00000138040f7824 */ /* 0x000fc800078e0211 */
[----:B------:R-:W-:-:S05]  /*0200*/  IMAD R20, R0, 0x4, R15 ;  /* 0x0000000400147824 */ /* 0x000fca00078e020f */
[----:B--2---:R0:W-:Y:S04]  /*0210*/  STS [R20], R19 ;  /* 0x0000001314007388 */ /* 0x0041e80000000800 */
[----:B---3--:R0:W-:Y:S04]  /*0220*/  STS [R20+0x68], R18 ;  /* 0x0000681214007388 */ /* 0x0081e80000000800 */
[----:B----4-:R0:W-:Y:S04]  /*0230*/  STS [R20+0xd0], R23 ;  /* 0x0000d01714007388 */ /* 0x0101e80000000800 */
[----:B-----5:R0:W-:Y:S04]  /*0240*/  STS [R20+0x1fb0], R25 ;  /* 0x001fb01914007388 */ /* 0x0201e80000000800 */
[----:B------:R0:W-:Y:S04]  /*0250*/  STS [R20+0x2018], R27 ;  /* 0x0020181b14007388 */ /* 0x0001e80000000800 */
[----:B------:R0:W-:Y:S04]  /*0260*/  STS [R20+0x2080], R29 ;  /* 0x0020801d14007388 */ /* 0x0001e80000000800 */
[----:B------:R0:W-:Y:S04]  /*0270*/  STS [R20+0x3f60], R22 ;  /* 0x003f601614007388 */ /* 0x0001e80000000800 */
[----:B------:R0:W-:Y:S04]  /*0280*/  STS [R20+0x3fc8], R24 ;  /* 0x003fc81814007388 */ /* 0x0001e80000000800 */
[----:B------:R0:W-:Y:S01]  /*0290*/  STS [R20+0x4030], R26 ;  /* 0x0040301a14007388 */ /* 0x0001e20000000800 */
[----:B------:R-:W-:Y:S05]  /*02a0*/  BRA.U !UP0, `(.L_x_3) ;  /* 0x000000c108687547 */ /* 0x000fea000b800000 */
[----:B------:R-:W1:Y:S01]  /*02b0*/  S2UR UR4, SR_CTAID.X ;  /* 0x00000000000479c3 */ /* 0x000e620000002500 */
[----:B------:R-:W1:Y:S02]  /*02c0*/  LDCU UR5, c[0x0][0x388] ;  /* 0x00007100ff0577ac */ /* 0x000e640008000800 */
[----:B-1----:R-:W-:-:S04]  /*02d0*/  UIADD3 UR4, UPT, UPT, UR4, UR5, URZ ;  /* 0x0000000504047290 */ /* 0x002fc8000fffe0ff */
[----:B------:R-:W-:Y:S02]  /*02e0*/  UIADD3 UR5, UPT, UPT, UR4, 0x1, URZ ;  /* 0x0000000104057890 */ /* 0x000fe4000fffe0ff */
[----:B------:R-:W-:-:S04]  /*02f0*/  ISETP.LE.AND P0, PT, R11, UR4, PT ;  /* 0x000000040b007c0c */ /* 0x000fc8000bf03270 */
[----:B------:R-:W-:-:S09]  /*0300*/  IMAD.U32 R7, RZ, RZ, UR5 ;  /* 0x00000005ff077e24 */ /* 0x000fd2000f8e00ff */
[----:B------:R-:W-:-:S04]  /*0310*/  @!P0 IMAD R7, RZ, RZ, UR4 ;  /* 0x00000004ff078e24 */ /* 0x000fc8000f8e02ff */
[----:B------:R-:W-:-:S04]  /*0320*/  IMAD R7, R7, 0x4e, R0 ;  /* 0x0000004e07077824 */ /* 0x000fc800078e0200 */
[--C-:B------:R-:W-:Y:S02]  /*0330*/  IMAD R9, R12, UR8, R7.reuse ;  /* 0x000000080c097c24 */ /* 0x100fe4000f8e0207 */
[--C-:B------:R-:W-:Y:S02]  /*0340*/  IMAD R11, R14, UR8, R7.reuse ;  /* 0x000000080e0b7c24 */ /* 0x100fe4000f8e0207 */
[----:B------:R-:W-:Y:S02]  /*0350*/  IMAD R13, R16, UR8, R7 ;  /* 0x00000008100d7c24 */ /* 0x000fe4000f8e0207 */
[----:B------:R-:W-:-:S04]  /*0360*/  IMAD.WIDE R6, R9, 0x4, R2 ;  /* 0x0000000409067825 */ /* 0x000fc800078e0202 */
[--C-:B------:R-:W-:Y:S01]  /*0370*/  IMAD.WIDE R8, R11, 0x4, R2.reuse ;  /* 0x000000040b087825 */ /* 0x100fe200078e0202 */
[----:B------:R-:W2:Y:S03]  /*0380*/  LDG.E R17, desc[UR6][R6.64+0xd0] ;  /* 0x0000d00606117981 */ /* 0x000ea6000c1e1900 */
[----:B------:R-:W-:Y:S01]  /*0390*/  IMAD.WIDE R2, R13, 0x4, R2 ;  /* 0x000000040d027825 */ /* 0x000fe200078e0202 */
[----:B------:R-:W3:Y:S04]  /*03a0*/  LDG.E R11, desc[UR6][R6.64] ;  /* 0x00000006060b7981 */ /* 0x000ee8000c1e1900 */
[----:B------:R-:W4:Y:S04]  /*03b0*/  LDG.E R13, desc[UR6][R6.64+0x68] ;  /* 0x00006806060d7981 */ /* 0x000f28000c1e1900 */
[----:B0-----:R-:W5:Y:S04]  /*03c0*/  LDG.E R19, desc[UR6][R8.64] ;  /* 0x0000000608137981 */ /* 0x001f68000c1e1900 */
[----:B------:R-:W5:Y:S04]  /*03d0*/  LDG.E R21, desc[UR6][R8.64+0x68] ;  /* 0x0000680608157981 */ /* 0x000f68000c1e1900 */
[----:B------:R-:W5:Y:S04]  /*03e0*/  LDG.E R23, desc[UR6][R8.64+0xd0] ;  /* 0x0000d00608177981 */ /* 0x000f68000c1e1900 */
[----:B------:R-:W5:Y:S04]  /*03f0*/  LDG.E R25, desc[UR6][R2.64] ;  /* 0x0000000602197981 */ /* 0x000f68000c1e1900 */
[----:B------:R-:W5:Y:S04]  /*0400*/  LDG.E R27, desc[UR6][R2.64+0x68] ;  /* 0x00006806021b7981 */ /* 0x000f68000c1e1900 */
[----:B------:R-:W5:Y:S01]  /*0410*/  LDG.E R29, desc[UR6][R2.64+0xd0] ;  /* 0x0000d006021d7981 */ /* 0x000f62000c1e1900 */
[----:B------:R-:W-:-:S05]  /*0420*/  VIADD R5, R5, 0x5f10 ;  /* 0x00005f1005057836 */ /* 0x000fca0000000000 */
[----:B------:R-:W-:-:S05]  /*0430*/  LEA R5, R10, R5, 0x18 ;  /* 0x000000050a057211 */ /* 0x000fca00078ec0ff */
[----:B------:R-:W-:-:S04]  /*0440*/  IMAD R5, R0, 0x4, R5 ;  /* 0x0000000400057824 */ /* 0x000fc800078e0205 */
[----:B------:R-:W-:-:S05]  /*0450*/  IMAD R4, R4, 0x138, R5 ;  /* 0x0000013804047824 */ /* 0x000fca00078e0205 */
[----:B--2---:R-:W-:Y:S04]  /*0460*/  STS [R4+0xd0], R17 ;  /* 0x0000d01104007388 */ /* 0x004fe80000000800 */
[----:B---3--:R-:W-:Y:S04]  /*0470*/  STS [R4], R11 ;  /* 0x0000000b04007388 */ /* 0x008fe80000000800 */
[----:B----4-:R-:W-:Y:S04]  /*0480*/  STS [R4+0x68], R13 ;  /* 0x0000680d04007388 */ /* 0x010fe80000000800 */
[----:B-----5:R-:W-:Y:S04]  /*0490*/  STS [R4+0x1fb0], R19 ;  /* 0x001fb01304007388 */ /* 0x020fe80000000800 */
[----:B------:R-:W-:Y:S04]  /*04a0*/  STS [R4+0x2018], R21 ;  /* 0x0020181504007388 */ /* 0x000fe80000000800 */
[----:B------:R-:W-:Y:S04]  /*04b0*/  STS [R4+0x2080], R23 ;  /* 0x0020801704007388 */ /* 0x000fe80000000800 */
[----:B------:R-:W-:Y:S04]  /*04c0*/  STS [R4+0x3f60], R25 ;  /* 0x003f601904007388 */ /* 0x000fe80000000800 */
[----:B------:R-:W-:Y:S04]  /*04d0*/  STS [R4+0x3fc8], R27 ;  /* 0x003fc81b04007388 */ /* 0x000fe80000000800 */
[----:B------:R-:W-:Y:S01]  /*04e0*/  STS [R4+0x4030], R29 ;  /* 0x0040301d04007388 */ /* 0x000fe20000000800 */
[----:B------:R-:W-:Y:S06]  /*04f0*/  BAR.SYNC.DEFER_BLOCKING 0x0 ;  /* 0x0000000000007b1d */ /* 0x000fec0000010000 */
[----:B------:R-:W-:Y:S04]  /*0500*/  LDS R0, [R15] ;  /* 0x000000000f007984 */ /* 0x000fe80000000800 */
[----:B------:R-:W-:Y:S04]  /*0510*/  LDS R11, [R4] ;  /* 0x00000000040b7984 */ /* 0x000fe80000000800 */
[----:B------:R-:W0:Y:S04]  /*0520*/  LDS R10, [R5] ;  /* 0x00000000050a7984 */ /* 0x000e280000000800 */
[----:B------:R-:W-:Y:S04]  /*0530*/  LDS R13, [R4+0x68] ;  /* 0x00006800040d7984 */ /* 0x000fe80000000800 */
[----:B------:R-:W-:Y:S04]  /*0540*/  LDS R17, [R4+0xd0] ;  /* 0x0000d00004117984 */ /* 0x000fe80000000800 */
[----:B------:R-:W-:Y:S04]  /*0550*/  LDS R19, [R4+0x1fb0] ;  /* 0x001fb00004137984 */ /* 0x000fe80000000800 */
[----:B------:R-:W-:Y:S04]  /*0560*/  LDS R16, [R4+0x3fc8] ;  /* 0x003fc80004107984 */ /* 0x000fe80000000800 */
[----:B------:R-:W-:Y:S01]  /*0570*/  LDS R18, [R4+0x4030] ;  /* 0x0040300004127984 */ /* 0x000fe20000000800 */
[----:B0-----:R-:W-:-:S05]  /*0580*/  VIADDMNMX R11, R10, R0, R11, PT ;  /* 0x000000000a0b7246 */ /* 0x001fca000380010b */
[----:B------:R-:W-:Y:S04]  /*0590*/  STS [R4], R11 ;  /* 0x0000000b04007388 */ /* 0x000fe80000000800 */
[----:B------:R-:W0:Y:S04]  /*05a0*/  LDS R10, [R5+0x68] ;  /* 0x00006800050a7984 */ /* 0x000e280000000800 */
[----:B------:R-:W-:Y:S01]  /*05b0*/  LDS R11, [R4+0x2018] ;  /* 0x00201800040b7984 */ /* 0x000fe20000000800 */
[----:B0-----:R-:W-:-:S05]  /*05c0*/  VIADDMNMX R13, R10, R0, R13, PT ;  /* 0x000000000a0d7246 */ /* 0x001fca000380010d */
[----:B------:R-:W-:Y:S04]  /*05d0*/  STS [R4+0x68], R13 ;  /* 0x0000680d04007388 */ /* 0x000fe80000000800 */
[----:B------:R-:W0:Y:S04]  /*05e0*/  LDS R10, [R5+0xd0] ;  /* 0x0000d000050a7984 */ /* 0x000e280000000800 */
[----:B------:R-:W-:Y:S01]  /*05f0*/  LDS R13, [R4+0x2080] ;  /* 0x00208000040d7984 */ /* 0x000fe20000000800 */
[----:B0-----:R-:W-:-:S05]  /*0600*/  VIADDMNMX R17, R10, R0, R17, PT ;  /* 0x000000000a117246 */ /* 0x001fca0003800111 */
[----:B------:R-:W-:Y:S04]  /*0610*/  STS [R4+0xd0], R17 ;  /* 0x0000d01104007388 */ /* 0x000fe80000000800 */
[----:B------:R-:W-:Y:S04]  /*0620*/  LDS R0, [R15+0x1fb0] ;  /* 0x001fb0000f007984 */ /* 0x000fe80000000800 */
[----:B------:R-:W0:Y:S02]  /*0630*/  LDS R10, [R5] ;  /* 0x00000000050a7984 */ /* 0x000e240000000800 */
[----:B0-----:R-:W-:-:S05]  /*0640*/  VIADDMNMX R19, R10, R0, R19, PT ;  /* 0x000000000a137246 */ /* 0x001fca0003800113 */
[----:B------:R-:W-:Y:S04]  /*0650*/  STS [R4+0x1fb0], R19 ;  /* 0x001fb01304007388 */ /* 0x000fe80000000800 */
[----:B------:R-:W0:Y:S02]  /*0660*/  LDS R12, [R5+0x68] ;  /* 0x00006800050c7984 */ /* 0x000e240000000800 */
[----:B0-----:R-:W-:-:S05]  /*0670*/  VIADDMNMX R11, R12, R0, R11, PT ;  /* 0x000000000c0b7246 */ /* 0x001fca000380010b */
[----:B------:R-:W-:Y:S04]  /*0680*/  STS [R4+0x2018], R11 ;  /* 0x0020180b04007388 */ /* 0x000fe80000000800 */
[----:B------:R-:W0:Y:S02]  /*0690*/  LDS R14, [R5+0xd0] ;  /* 0x0000d000050e7984 */ /* 0x000e240000000800 */
[----:B0-----:R-:W-:Y:S02]  /*06a0*/  VIADDMNMX R13, R14, R0, R13, PT ;  /* 0x000000000e0d7246 */ /* 0x001fe4000380010d */
[----:B------:R-:W-:Y:S04]  /*06b0*/  LDS R0, [R4+0x3f60] ;  /* 0x003f600004007984 */ /* 0x000fe80000000800 */
[----:B------:R-:W-:Y:S04]  /*06c0*/  STS [R4+0x2080], R13 ;  /* 0x0020800d04007388 */ /* 0x000fe80000000800 */
[----:B------:R-:W0:Y:S02]  /*06d0*/  LDS R17, [R15+0x3f60] ;  /* 0x003f60000f117984 */ /* 0x000e240000000800 */
[----:B0-----:R-:W-:-:S02]  /*06e0*/  VIADDMNMX R19, R10, R17, R0, PT ;  /* 0x000000110a137246 */ /* 0x001fc40003800100 */
[-C--:B------:R-:W-:Y:S02]  /*06f0*/  VIADDMNMX R21, R12, R17.reuse, R16, PT ;  /* 0x000000110c157246 */ /* 0x080fe40003800110 */
[----:B------:R-:W-:Y:S01]  /*0700*/  VIADDMNMX R17, R14, R17, R18, PT ;  /* 0x000000110e117246 */ /* 0x000fe20003800112 */
[----:B------:R-:W-:Y:S04]  /*0710*/  STS [R4+0x3f60], R19 ;  /* 0x003f601304007388 */ /* 0x000fe80000000800 */
[----:B------:R-:W-:Y:S04]  /*0720*/  STS [R4+0x3fc8], R21 ;  /* 0x003fc81504007388 */ /* 0x000fe80000000800 */
[----:B------:R-:W-:Y:S01]  /*0730*/  STS [R4+0x4030], R17 ;  /* 0x0040301104007388 */ /* 0x000fe20000000800 */
[----:B------:R-:W-:Y:S06]  /*0740*/  BAR.SYNC.DEFER_BLOCKING 0x0 ;  /* 0x0000000000007b1d */ /* 0x000fec0000010000 */
[----:B------:R-:W-:Y:S04]  /*0750*/  LDS R0, [R15+0x4] ;  /* 0x000004000f007984 */ /* 0x000fe80000000800 */
[----:B------:R-:W-:Y:S04]  /*0760*/  LDS R11, [R4] ;  /* 0x00000000040b7984 */ /* 0x000fe80000000800 */
[----:B------:R-:W0:Y:S04]  /*0770*/  LDS R10, [R5+0x138] ;  /* 0x00013800050a7984 */ /* 0x000e280000000800 */
        /* <DEDUP_REMOVED lines=16> */
[----:B------:R-:W0:Y:S02]  /*0880*/  LDS R10, [R5+0x138] ;  /* 0x00013800050a7984 */ /* 0x000e240000000800 */
        /* <DEDUP_REMOVED lines=942> */
[----:B0-----:R-:W-:-:S05]  /*4370*/  VIADDMNMX R11, R10, R0, R11, PT ;  /* 0x000000000a0b7246 */ /* 0x001fca000380010b */
        /* <DEDUP_REMOVED lines=2029> */
[----:B------:R-:W-:Y:S04]  /*c250*/  LDS R15, [R15+0x4094] ;  /* 0x004094000f0f7984 */ /* 0x000fe80000000800 */
[----:B------:R-:W0:Y:S02]  /*c260*/  LDS R10, [R5+0x5dd8] ;  /* 0x005dd800050a7984 */ /* 0x000e240000000800 */
[----:B0-----:R-:W-:-:S02]  /*c270*/  VIADDMNMX R13, R10, R15, R0, PT ;  /* 0x0000000f0a0d7246 */ /* 0x001fc40003800100 */
[----:B------:R-:W-:Y:S04]  /*c280*/  LDS R0, [R4+0x3fc8] ;  /* 0x003fc80004007984 */ /* 0x000fe80000000800 */
[----:B------:R-:W-:Y:S04]  /*c290*/  STS [R4+0x3f60], R13 ;  /* 0x003f600d04007388 */ /* 0x000fe80000000800 */
[----:B------:R-:W0:Y:S02]  /*c2a0*/  LDS R10, [R5+0x5e40] ;  /* 0x005e4000050a7984 */ /* 0x000e240000000800 */
[----:B0-----:R-:W-:-:S02]  /*c2b0*/  VIADDMNMX R17, R10, R15, R0, PT ;  /* 0x0000000f0a117246 */ /* 0x001fc40003800100 */
[----:B------:R-:W-:Y:S04]  /*c2c0*/  LDS R0, [R4+0x4030] ;  /* 0x0040300004007984 */ /* 0x000fe80000000800 */
[----:B------:R-:W-:Y:S04]  /*c2d0*/  STS [R4+0x3fc8], R17 ;  /* 0x003fc81104007388 */ /* 0x000fe80000000800 */
[----:B------:R-:W0:Y:S02]  /*c2e0*/  LDS R10, [R5+0x5ea8] ;  /* 0x005ea800050a7984 */ /* 0x000e240000000800 */
[----:B0-----:R-:W-:-:S05]  /*c2f0*/  VIADDMNMX R11, R10, R15, R0, PT ;  /* 0x0000000f0a0b7246 */ /* 0x001fca0003800100 */
[----:B------:R-:W-:Y:S01]  /*c300*/  STS [R4+0x4030], R11 ;  /* 0x0040300b04007388 */ /* 0x000fe20000000800 */
[----:B------:R-:W-:Y:S06]  /*c310*/  BAR.SYNC.DEFER_BLOCKING 0x0 ;  /* 0x0000000000007b1d */ /* 0x000fec0000010000 */
[----:B------:R-:W0:Y:S04]  /*c320*/  LDS R15, [R4] ;  /* 0x00000000040f7984 */ /* 0x000e280000000800 */
[----:B------:R-:W1:Y:S04]  /*c330*/  LDS R19, [R4+0x68] ;  /* 0x0000680004137984 */ /* 0x000e680000000800 */
[----:B------:R-:W2:Y:S04]  /*c340*/  LDS R13, [R4+0xd0] ;  /* 0x0000d000040d7984 */ /* 0x000ea80000000800 */
[----:B------:R-:W3:Y:S04]  /*c350*/  LDS R21, [R4+0x1fb0] ;  /* 0x001fb00004157984 */ /* 0x000ee80000000800 */
[----:B------:R-:W4:Y:S04]  /*c360*/  LDS R23, [R4+0x2018] ;  /* 0x0020180004177984 */ /* 0x000f280000000800 */
[----:B------:R-:W5:Y:S04]  /*c370*/  LDS R25, [R4+0x2080] ;  /* 0x0020800004197984 */ /* 0x000f680000000800 */
[----:B------:R-:W5:Y:S04]  /*c380*/  LDS R17, [R4+0x3f60] ;  /* 0x003f600004117984 */ /* 0x000f680000000800 */
[----:B------:R-:W5:Y:S04]  /*c390*/  LDS R27, [R4+0x4030] ;  /* 0x00403000041b7984 */ /* 0x000f680000000800 */
[----:B------:R-:W5:Y:S04]  /*c3a0*/  LDS R5, [R4+0x3fc8] ;  /* 0x003fc80004057984 */ /* 0x000f680000000800 */
[----:B0-----:R-:W-:Y:S04]  /*c3b0*/  STG.E desc[UR6][R6.64], R15 ;  /* 0x0000000f06007986 */ /* 0x001fe8000c101906 */
[----:B-1----:R-:W-:Y:S04]  /*c3c0*/  STG.E desc[UR6][R6.64+0x68], R19 ;  /* 0x0000681306007986 */ /* 0x002fe8000c101906 */
[----:B--2---:R-:W-:Y:S04]  /*c3d0*/  STG.E desc[UR6][R6.64+0xd0], R13 ;  /* 0x0000d00d06007986 */ /* 0x004fe8000c101906 */
[----:B---3--:R-:W-:Y:S04]  /*c3e0*/  STG.E desc[UR6][R8.64], R21 ;  /* 0x0000001508007986 */ /* 0x008fe8000c101906 */
[----:B----4-:R-:W-:Y:S04]  /*c3f0*/  STG.E desc[UR6][R8.64+0x68], R23 ;  /* 0x0000681708007986 */ /* 0x010fe8000c101906 */
[----:B-----5:R-:W-:Y:S04]  /*c400*/  STG.E desc[UR6][R8.64+0xd0], R25 ;  /* 0x0000d01908007986 */ /* 0x020fe8000c101906 */
[----:B------:R-:W-:Y:S04]  /*c410*/  STG.E desc[UR6][R2.64], R17 ;  /* 0x0000001102007986 */ /* 0x000fe8000c101906 */
[----:B------:R-:W-:Y:S04]  /*c420*/  STG.E desc[UR6][R2.64+0xd0], R27 ;  /* 0x0000d01b02007986 */ /* 0x000fe8000c101906 */
[----:B------:R-:W-:Y:S01]  /*c430*/  STG.E desc[UR6][R2.64+0x68], R5 ;  /* 0x0000680502007986 */ /* 0x000fe2000c101906 */
[----:B------:R-:W-:Y:S05]  /*c440*/  EXIT ;  /* 0x000000000000794d */ /* 0x000fea0003800000 */
.L_x_3:
        /* <DEDUP_REMOVED lines=8> */
[C---:B------:R-:W-:Y:S02]  /*c4d0*/  VIADD R8, R6.reuse, 0x1a ;  /* 0x0000001a06087836 */ /* 0x040fe40000000000 */
[C---:B------:R-:W-:Y:S02]  /*c4e0*/  VIADD R12, R6.reuse, 0x34 ;  /* 0x00000034060c7836 */ /* 0x040fe40000000000 */
        /* <DEDUP_REMOVED lines=18> */
[C---:B------:R-:W-:Y:S02]  /*c610*/  IMAD R4, R0.reuse, 0x4, R5 ;  /* 0x0000000400047824 */ /* 0x040fe400078e0205 */
[----:B------:R-:W-:-:S03]  /*c620*/  IMAD R0, R0, 0x4, R17 ;  /* 0x0000000400007824 */ /* 0x000fc600078e0211 */
[----:B--2---:R-:W-:Y:S04]  /*c630*/  STS [R4], R11 ;  /* 0x0000000b04007388 */ /* 0x004fe80000000800 */
[----:B---3--:R-:W-:Y:S04]  /*c640*/  STS [R4+0xd0], R15 ;  /* 0x0000d00f04007388 */ /* 0x008fe80000000800 */
        /* <DEDUP_REMOVED lines=18> */
[----:B------:R-:W-:Y:S04]  /*c770*/  LDS R13, [R5] ;  /* 0x00000000050d7984 */ /* 0x000fe80000000800 */
        /* <DEDUP_REMOVED lines=12> */
[----:B------:R-:W-:Y:S01]  /*c840*/  VIADDMNMX R17, R12, R17, R16, PT ;  /* 0x000000110c117246 */ /* 0x000fe20003800110 */
[----:B------:R-:W-:Y:S04]  /*c850*/  LDS R14, [R4+0x4030] ;  /* 0x00403000040e7984 */ /* 0x000fe80000000800 */
[----:B------:R-:W-:Y:S04]  /*c860*/  STS [R4+0x2018], R15 ;  /* 0x0020180f04007388 */ /* 0x000fe80000000800 */
[----:B------:R-:W-:Y:S04]  /*c870*/  STS [R4+0x2080], R17 ;  /* 0x0020801104007388 */ /* 0x000fe80000000800 */
[----:B------:R-:W0:Y:S02]  /*c880*/  LDS R13, [R5+0x3f60] ;  /* 0x003f6000050d7984 */ /* 0x000e240000000800 */
[----:B0-----:R-:W-:-:S02]  /*c890*/  VIADDMNMX R13, R10, R13, R21, PT ;  /* 0x0000000d0a0d7246 */ /* 0x001fc40003800115 */
[----:B------:R-:W-:Y:S04]  /*c8a0*/  LDS R10, [R4+0x3fc8] ;  /* 0x003fc800040a7984 */ /* 0x000fe80000000800 */
[----:B------:R-:W-:Y:S04]  /*c8b0*/  STS [R4+0x3f60], R13 ;  /* 0x003f600d04007388 */ /* 0x000fe80000000800 */
[----:B------:R-:W0:Y:S02]  /*c8c0*/  LDS R19, [R5+0x3f60] ;  /* 0x003f600005137984 */ /* 0x000e240000000800 */
[----:B0-----:R-:W-:-:S02]  /*c8d0*/  VIADDMNMX R21, R11, R19, R10, PT ;  /* 0x000000130b157246 */ /* 0x001fc4000380010a */
[----:B------:R-:W-:-:S03]  /*c8e0*/  VIADDMNMX R19, R12, R19, R14, PT ;  /* 0x000000130c137246 */ /* 0x000fc6000380010e */
[----:B------:R-:W-:Y:S04]  /*c8f0*/  STS [R4+0x3fc8], R21 ;  /* 0x003fc81504007388 */ /* 0x000fe80000000800 */
[----:B------:R-:W-:Y:S01]  /*c900*/  STS [R4+0x4030], R19 ;  /* 0x0040301304007388 */ /* 0x000fe20000000800 */
[----:B------:R-:W-:Y:S06]  /*c910*/  BAR.SYNC.DEFER_BLOCKING 0x0 ;  /* 0x0000000000007b1d */ /* 0x000fec0000010000 */
[----:B------:R-:W-:Y:S04]  /*c920*/  LDS R11, [R4] ;  /* 0x00000000040b7984 */ /* 0x000fe80000000800 */
[----:B------:R-:W-:Y:S04]  /*c930*/  LDS R12, [R5+0x4] ;  /* 0x00000400050c7984 */ /* 0x000fe80000000800 */
[----:B------:R-:W0:Y:S04]  /*c940*/  LDS R10, [R0+0x138] ;  /* 0x00013800000a7984 */ /* 0x000e280000000800 */
[----:B------:R-:W-:Y:S04]  /*c950*/  LDS R14, [R4+0xd0] ;  /* 0x0000d000040e7984 */ /* 0x000fe80000000800 */
[----:B------:R-:W-:Y:S04]  /*c960*/  LDS R19, [R4+0x1fb0] ;  /* 0x001fb00004137984 */ /* 0x000fe80000000800 */
[----:B------:R-:W-:Y:S04]  /*c970*/  LDS R16, [R4+0x2080] ;  /* 0x0020800004107984 */ /* 0x000fe80000000800 */
[----:B------:R-:W-:Y:S01]  /*c980*/  LDS R21, [R4+0x3f60] ;  /* 0x003f600004157984 */ /* 0x000fe20000000800 */
[----:B0-----:R-:W-:-:S03]  /*c990*/  VIADDMNMX R13, R10, R12, R11, PT ;  /* 0x0000000c0a0d7246 */ /* 0x001fc6000380010b */
[----:B------:R-:W-:Y:S04]  /*c9a0*/  LDS R12, [R4+0x68] ;  /* 0x00006800040c7984 */ /* 0x000fe80000000800 */
[----:B------:R-:W-:Y:S04]  /*c9b0*/  STS [R4], R13 ;  /* 0x0000000d04007388 */ /* 0x000fe80000000800 */
        /* <DEDUP_REMOVED lines=13> */
[----:B------:R-:W-:-:S03]  /*ca90*/  VIADDMNMX R13, R12, R13, R16, PT ;  /* 0x0000000d0c0d7246 */ /* 0x000fc60003800110 */
[----:B------:R-:W-:Y:S04]  /*caa0*/  STS [R4+0x2018], R17 ;  /* 0x0020181104007388 */ /* 0x000fe80000000800 */
[----:B------:R-:W-:Y:S04]  /*cab0*/  STS [R4+0x2080], R13 ;  /* 0x0020800d04007388 */ /* 0x000fe80000000800 */
[----:B------:R-:W0:Y:S02]  /*cac0*/  LDS R14, [R5+0x3f64] ;  /* 0x003f6400050e7984 */ /* 0x000e240000000800 */
[----:B0-----:R-:W-:-:S02]  /*cad0*/  VIADDMNMX R21, R10, R14, R21, PT ;  /* 0x0000000e0a157246 */ /* 0x001fc40003800115 */
[----:B------:R-:W-:Y:S04]  /*cae0*/  LDS R10, [R4+0x3fc8] ;  /* 0x003fc800040a7984 */ /* 0x000fe80000000800 */
[----:B------:R-:W-:Y:S04]  /*caf0*/  STS [R4+0x3f60], R21 ;  /* 0x003f601504007388 */ /* 0x000fe80000000800 */
[----:B------:R-:W0:Y:S04]  /*cb00*/  LDS R15, [R5+0x3f64] ;  /* 0x003f6400050f7984 */ /* 0x000e280000000800 */
[----:B------:R-:W1:Y:S01]  /*cb10*/  LDS R14, [R4+0x4030] ;  /* 0x00403000040e7984 */ /* 0x000e620000000800 */
[----:B0-----:R-:W-:-:S02]  /*cb20*/  VIADDMNMX R19, R11, R15, R10, PT ;  /* 0x0000000f0b137246 */ /* 0x001fc4000380010a */
[----:B-1----:R-:W-:-:S03]  /*cb30*/  VIADDMNMX R15, R12, R15, R14, PT ;  /* 0x0000000f0c0f7246 */ /* 0x002fc6000380010e */
        /* <DEDUP_REMOVED lines=903> */
[----:B------:R-:W-:Y:S04]  /*103b0*/  LDS R14, [R5+0x68] ;  /* 0x00006800050e7984 */ /* 0x000fe80000000800 */
[----:B------:R-:W0:Y:S02]  /*103c0*/  LDS R12, [R0+0x2080] ;  /* 0x00208000000c7984 */ /* 0x000e240000000800 */
[----:B0-----:R-:W-:-:S02]  /*103d0*/  VIADDMNMX R15, R12, R14, R15, PT ;  /* 0x0000000e0c0f7246 */ /* 0x001fc4000380010f */
[----:B------:R-:W-:Y:S04]  /*103e0*/  LDS R14, [R4+0x2018] ;  /* 0x00201800040e7984 */ /* 0x000fe80000000800 */
[----:B------:R-:W-:Y:S04]  /*103f0*/  STS [R4+0xd0], R15 ;  /* 0x0000d00f04007388 */ /* 0x000fe80000000800 */
[----:B------:R-:W0:Y:S04]  /*10400*/  LDS R13, [R5+0x2018] ;  /* 0x00201800050d7984 */ /* 0x000e280000000800 */
[----:B------:R-:W-:Y:S01]  /*10410*/  LDS R15, [R4+0x3f60] ;  /* 0x003f6000040f7984 */ /* 0x000fe20000000800 */
[----:B0-----:R-:W-:-:S03]  /*10420*/  VIADDMNMX R13, R10, R13, R19, PT ;  /* 0x0000000d0a0d7246 */ /* 0x001fc60003800113 */
[----:B------:R-:W-:Y:S04]  /*10430*/  LDS R19, [R4+0x2080] ;  /* 0x0020800004137984 */ /* 0x000fe80000000800 */
[----:B------:R-:W-:Y:S04]  /*10440*/  STS [R4+0x1fb0], R13 ;  /* 0x001fb00d04007388 */ /* 0x000fe80000000800 */
        /* <DEDUP_REMOVED lines=43> */
[----:B------:R-:W0:Y:S04]  /*10700*/  LDS R14, [R5+0x201c] ;  /* 0x00201c00050e7984 */ /* 0x000e280000000800 */
[----:B------:R-:W-:Y:S01]  /*10710*/  LDS R15, [R4+0x4030] ;  /* 0x00403000040f7984 */ /* 0x000fe20000000800 */
[----:B0-----:R-:W-:-:S05]  /*10720*/  VIADDMNMX R13, R12, R14, R13, PT ;  /* 0x0000000e0c0d7246 */ /* 0x001fca000380010d */
[----:B------:R-:W-:Y:S04]  /*10730*/  STS [R4+0x2080], R13 ;  /* 0x0020800d04007388 */ /* 0x000fe80000000800 */
[----:B------:R-:W0:Y:S02]  /*10740*/  LDS R14, [R5+0x3fcc] ;  /* 0x003fcc00050e7984 */ /* 0x000e240000000800 */
[----:B0-----:R-:W-:Y:S02]  /*10750*/  VIADDMNMX R17, R10, R14, R17, PT ;  /* 0x0000000e0a117246 */ /* 0x001fe40003800111 */
[----:B------:R-:W-:Y:S04]  /*10760*/  LDS R10, [R4+0x3fc8] ;  /* 0x003fc800040a7984 */ /* 0x000fe80000000800 */
        /* <DEDUP_REMOVED lines=2027> */
.L_x_4:
        /* <DEDUP_REMOVED lines=14> */
.L_x_9:


//--------------------- .text._Z11proc_1_globPiii --------------------------
	.section	.text._Z11proc_1_globPiii,"ax",@progbits
	.align	128
        .global         _Z11proc_1_globPiii
        .type           _Z11proc_1_globPiii,@function
        .size           _Z11proc_1_globPiii,(.L_x_10 - _Z11proc_1_globPiii)
        .other          _Z11proc_1_globPiii,@"STO_CUDA_ENTRY STV_DEFAULT"
_Z11proc_1_globPiii:
.text._Z11proc_1_globPiii:
[----:B------:R-:W-:Y:S01]  /*0000*/  LDC R1, c[0x0][0x37c] ;  /* 0x0000df00ff017b82 */ /* 0x000fe20000000800 */
[----:B------:R-:W0:Y:S07]  /*0010*/  S2R R11, SR_TID.Y ;  /* 0x00000000000b7919 */ /* 0x000e2e0000002200 */
[----:B------:R-:W0:Y:S01]  /*0020*/  LDC.64 R12, c[0x0][0x388] ;  /* 0x0000e200ff0c7b82 */ /* 0x000e220000000a00 */
[----:B------:R-:W1:Y:S01]  /*0030*/  LDCU.64 UR4, c[0x0][0x358] ;  /* 0x00006b00ff0477ac */ /* 0x000e620008000a00 */
[----:B------:R-:W2:Y:S06]  /*0040*/  S2R R9, SR_TID.X ;  /* 0x0000000000097919 */ /* 0x000eac0000002100 */
[----:B------:R-:W3:Y:S01]  /*0050*/  LDC.64 R6, c[0x0][0x380] ;  /* 0x0000e000ff067b82 */ /* 0x000ee20000000a00 */
[----:B0-----:R-:W-:-:S02]  /*0060*/  IMAD R2, R12, 0x4e, R11 ;  /* 0x0000004e0c027824 */ /* 0x001fc400078e020b */
[----:B--2---:R-:W-:Y:S02]  /*0070*/  IMAD R0, R12, 0x4e, R9 ;  /* 0x0000004e0c007824 */ /* 0x004fe400078e0209 */
[C---:B------:R-:W-:Y:S02]  /*0080*/  VIADD R4, R2.reuse, 0x1a ;  /* 0x0000001a02047836 */ /* 0x040fe40000000000 */
[C---:B------:R-:W-:Y:S02]  /*0090*/  VIADD R8, R2.reuse, 0x34 ;  /* 0x0000003402087836 */ /* 0x040fe40000000000 */
[-CC-:B------:R-:W-:Y:S02]  /*00a0*/  IMAD R3, R2, R13.reuse, R0.reuse ;  /* 0x0000000d02037224 */ /* 0x180fe400078e0200 */
[-CC-:B------:R-:W-:Y:S02]  /*00b0*/  IMAD R5, R4, R13.reuse, R0.reuse ;  /* 0x0000000d04057224 */ /* 0x180fe400078e0200 */
[----:B------:R-:W-:-:S02]  /*00c0*/  IMAD R13, R8, R13, R0 ;  /* 0x0000000d080d7224 */ /* 0x000fc400078e0200 */
[----:B---3--:R-:W-:-:S04]  /*00d0*/  IMAD.WIDE R2, R3, 0x4, R6 ;  /* 0x0000000403027825 */ /* 0x008fc800078e0206 */
[--C-:B------:R-:W-:Y:S01]  /*00e0*/  IMAD.WIDE R4, R5, 0x4, R6.reuse ;  /* 0x0000000405047825 */ /* 0x100fe200078e0206 */
[----:B-1----:R-:W2:Y:S03]  /*00f0*/  LDG.E R15, desc[UR4][R2.64+0x68] ;  /* 0x00006804020f7981 */ /* 0x002ea6000c1e1900 */
[----:B------:R-:W-:Y:S01]  /*0100*/  IMAD.WIDE R6, R13, 0x4, R6 ;  /* 0x000000040d067825 */ /* 0x000fe200078e0206 */
[----:B------:R-:W3:Y:S04]  /*0110*/  LDG.E R17, desc[UR4][R2.64+0xd0] ;  /* 0x0000d00402117981 */ /* 0x000ee8000c1e1900 */
[----:B------:R-:W4:Y:S04]  /*0120*/  LDG.E R13, desc[UR4][R2.64] ;  /* 0x00000004020d7981 */ /* 0x000f28000c1e1900 */
[----:B------:R-:W5:Y:S04]  /*0130*/  LDG.E R19, desc[UR4][R4.64] ;  /* 0x0000000404137981 */ /* 0x000f68000c1e1900 */
[----:B------:R-:W5:Y:S04]  /*0140*/  LDG.E R21, desc[UR4][R4.64+0x68] ;  /* 0x0000680404157981 */ /* 0x000f68000c1e1900 */
[----:B------:R-:W5:Y:S04]  /*0150*/  LDG.E R23, desc[UR4][R4.64+0xd0] ;  /* 0x0000d00404177981 */ /* 0x000f68000c1e1900 */
[----:B------:R-:W5:Y:S04]  /*0160*/  LDG.E R25, desc[UR4][R6.64] ;  /* 0x0000000406197981 */ /* 0x000f68000c1e1900 */
[----:B------:R-:W5:Y:S04]  /*0170*/  LDG.E R27, desc[UR4][R6.64+0x68] ;  /* 0x00006804061b7981 */ /* 0x000f68000c1e1900 */
[----:B------:R-:W5:Y:S01]  /*0180*/  LDG.E R29, desc[UR4][R6.64+0xd0] ;  /* 0x0000d004061d7981 */ /* 0x000f62000c1e1900 */
[----:B------:R-:W0:Y:S01]  /*0190*/  S2R R10, SR_CgaCtaId ;  /* 0x00000000000a7919 */ /* 0x000e220000008800 */
[----:B------:R-:W-:-:S04]  /*01a0*/  MOV R0, 0x400 ;  /* 0x0000040000007802 */ /* 0x000fc80000000f00 */
[----:B0-----:R-:W-:-:S05]  /*01b0*/  LEA R10, R10, R0, 0x18 ;  /* 0x000000000a0a7211 */ /* 0x001fca00078ec0ff */
[----:B------:R-:W-:-:S04]  /*01c0*/  IMAD R8, R11, 0x138, R10 ;  /* 0x000001380b087824 */ /* 0x000fc800078e020a */
[C---:B------:R-:W-:Y:S02]  /*01d0*/  IMAD R0, R9.reuse, 0x4, R8 ;  /* 0x0000000409007824 */ /* 0x040fe400078e0208 */
[----:B------:R-:W-:-:S03]  /*01e0*/  IMAD R9, R9, 0x4, R10 ;  /* 0x0000000409097824 */ /* 0x000fc600078e020a */
[----:B--2---:R-:W-:Y:S04]  /*01f0*/  STS [R0+0x68], R15 ;  /* 0x0000680f00007388 */ /* 0x004fe80000000800 */
[----:B---3--:R-:W-:Y:S04]  /*0200*/  STS [R0+0xd0], R17 ;  /* 0x0000d01100007388 */ /* 0x008fe80000000800 */
[----:B----4-:R-:W-:Y:S04]  /*0210*/  STS [R0], R13 ;  /* 0x0000000d00007388 */ /* 0x010fe80000000800 */
        /* <DEDUP_REMOVED lines=9> */
[----:B------:R-:W0:Y:S02]  /*02b0*/  LDS R12, [R9] ;  /* 0x00000000090c7984 */ /* 0x000e240000000800 */
[----:B0-----:R-:W-:-:S02]  /*02c0*/  VIADDMNMX R11, R12, R11, R10, PT ;  /* 0x0000000b0c0b7246 */ /* 0x001fc4000380010a */
[----:B------:R-:W-:Y:S04]  /*02d0*/  LDS R10, [R0+0x68] ;  /* 0x00006800000a7984 */ /* 0x000fe80000000800 */
[----:B------:R-:W-:Y:S04]  /*02e0*/  STS [R0], R11 ;  /* 0x0000000b00007388 */ /* 0x000fe80000000800 */
[----:B------:R-:W-:Y:S04]  /*02f0*/  LDS R13, [R8] ;  /* 0x00000000080d7984 */ /* 0x000fe80000000800 */
        /* <DEDUP_REMOVED lines=8> */
[----:B------:R-:W-:Y:S04]  /*0380*/  LDS R17, [R8+0x1fb0] ;  /* 0x001fb00008117984 */ /* 0x000fe80000000800 */
[----:B------:R-:W0:Y:S02]  /*0390*/  LDS R11, [R9] ;  /* 0x00000000090b7984 */ /* 0x000e240000000800 */
[----:B0-----:R-:W-:-:S02]  /*03a0*/  VIADDMNMX R17, R11, R17, R10, PT ;  /* 0x000000110b117246 */ /* 0x001fc4000380010a */
[----:B------:R-:W-:Y:S04]  /*03b0*/  LDS R10, [R0+0x2018] ;  /* 0x00201800000a7984 */ /* 0x000fe80000000800 */
[----:B------:R-:W-:Y:S04]  /*03c0*/  STS [R0+0x1fb0], R17 ;  /* 0x001fb01100007388 */ /* 0x000fe80000000800 */
[----:B------:R-:W-:Y:S04]  /*03d0*/  LDS R19, [R8+0x1fb0] ;  /* 0x001fb00008137984 */ /* 0x000fe80000000800 */
[----:B------:R-:W0:Y:S04]  /*03e0*/  LDS R12, [R9+0x68] ;  /* 0x00006800090c7984 */ /* 0x000e280000000800 */
[----:B------:R-:W-:Y:S01]  /*03f0*/  LDS R17, [R0+0x3fc8] ;  /* 0x003fc80000117984 */ /* 0x000fe20000000800 */
[----:B0-----:R-:W-:-:S03]  /*0400*/  VIADDMNMX R15, R12, R19, R10, PT ;  /* 0x000000130c0f7246 */ /* 0x001fc6000380010a */
[----:B------:R-:W-:Y:S04]  /*0410*/  LDS R10, [R0+0x2080] ;  /* 0x00208000000a7984 */ /* 0x000fe80000000800 */
[----:B------:R-:W-:Y:S04]  /*0420*/  STS [R0+0x2018], R15 ;  /* 0x0020180f00007388 */ /* 0x000fe80000000800 */
        /* <DEDUP_REMOVED lines=17> */
[----:B------:R-:W-:Y:S01]  /*0540*/  LDS R19, [R0+0x3f60] ;  /* 0x003f600000137984 */ /* 0x000fe20000000800 */
[----:B0-----:R-:W-:-:S03]  /*0550*/  VIADDMNMX R15, R12, R15, R10, PT ;  /* 0x0000000f0c0f7246 */ /* 0x001fc6000380010a */
[----:B------:R-:W-:Y:S04]  /*0560*/  LDS R10, [R0+0x68] ;  /* 0x00006800000a7984 */ /* 0x000fe80000000800 */
[----:B------:R-:W-:Y:S04]  /*0570*/  STS [R0], R15 ;  /* 0x0000000f00007388 */ /* 0x000fe80000000800 */
        /* <DEDUP_REMOVED lines=10> */
[----:B------:R-:W0:Y:S02]  /*0620*/  LDS R12, [R9+0x138] ;  /* 0x00013800090c7984 */ /* 0x000e240000000800 */
        /* <DEDUP_REMOVED lines=984> */
[----:B------:R-:W0:Y:S02]  /*43b0*/  LDS R12, [R9+0x1fb0] ;  /* 0x001fb000090c7984 */ /* 0x000e240000000800 */
[----:B0-----:R-:W-:-:S02]  /*43c0*/  VIADDMNMX R15, R12, R15, R10, PT ;  /* 0x0000000f0c0f7246 */ /* 0x001fc4000380010a */
[----:B------:R-:W-:Y:S04]  /*43d0*/  LDS R10, [R0+0x68] ;  /* 0x00006800000a7984 */ /* 0x000fe80000000800 */
[----:B------:R-:W-:Y:S04]  /*43e0*/  STS [R0], R15 ;  /* 0x0000000f00007388 */ /* 0x000fe80000000800 */
        /* <DEDUP_REMOVED lines=37> */
[----:B0-----:R-:W-:-:S05]  /*4640*/  VIADDMNMX R11, R12, R11, R10, PT ;  /* 0x0000000b0c0b7246 */ /* 0x001fca000380010a */
        /* <DEDUP_REMOVED lines=2367> */
.L_x_5:
        /* <DEDUP_REMOVED lines=12> */
.L_x_10:


//--------------------- .nv.shared.reserved.0     --------------------------
	.section	.nv.shared.reserved.0,"aw",@nobits
	.weak		__nv_reservedSMEM_offset_0_alias
	.size		__nv_reservedSMEM_offset_0_alias, 0, 64
	.other		__nv_reservedSMEM_offset_0_alias,@"STO_CUDA_RESERVED_SHARED STV_DEFAULT"
__nv_reservedSMEM_offset_0_alias:
	.zero		0
	.zero		64


//--------------------- .nv.shared._Z11proc_3_globPiiiii --------------------------
	.section	.nv.shared._Z11proc_3_globPiiiii,"aw",@nobits
	.sectionflags	@""
	.align	4
.nv.shared._Z11proc_3_globPiiiii:
	.zero		49696


//--------------------- .nv.shared._Z11proc_2_globPiiii --------------------------
	.section	.nv.shared._Z11proc_2_globPiiii,"aw",@nobits
	.sectionflags	@""
	.align	4
.nv.shared._Z11proc_2_globPiiii:
	.zero		49696


//--------------------- .nv.shared._Z11proc_1_globPiii --------------------------
	.section	.nv.shared._Z11proc_1_globPiii,"aw",@nobits
	.sectionflags	@""
	.align	4
.nv.shared._Z11proc_1_globPiii:
	.zero		25360


//--------------------- .nv.constant0._Z10build_distPiiS_i --------------------------
	.section	.nv.constant0._Z10build_distPiiS_i,"a",@progbits
	.sectionflags	@""
	.align	4
.nv.constant0._Z10build_distPiiS_i:
	.zero		924


//--------------------- .nv.constant0._Z9init_distPii --------------------------
	.section	.nv.constant0._Z9init_distPii,"a",@progbits
	.sectionflags	@""
	.align	4
.nv.constant0._Z9init_distPii:
	.zero		908


//--------------------- .nv.constant0._Z11proc_3_globPiiiii --------------------------
	.section	.nv.constant0._Z11proc_3_globPiiiii,"a",@progbits
	.sectionflags	@""
	.align	4
.nv.constant0._Z11proc_3_globPiiiii:
	.zero		920


//--------------------- .nv.constant0._Z11proc_2_globPiiii --------------------------
	.section	.nv.constant0._Z11proc_2_globPiiii,"a",@progbits
	.sectionflags	@""
	.align	4
.nv.constant0._Z11proc_2_globPiiii:
	.zero		916


//--------------------- .nv.constant0._Z11proc_1_globPiii --------------------------
	.section	.nv.constant0._Z11proc_1_globPiii,"a",@progbits
	.sectionflags	@""
	.align	4
.nv.constant0._Z11proc_1_globPiii:
	.zero		912


//--------------------- SYMBOLS --------------------------

	.type		.nv.reservedSmem.offset0,@object
	.size		.nv.reservedSmem.offset0,0x4
	.type		.nv.reservedSmem.cap,@object
	.size		.nv.reservedSmem.cap,0x4
